	.target	sm_90a

	.elftype	@"ET_EXEC"


//--------------------- .note.nv.tkinfo           --------------------------
	.section	.note.nv.tkinfo,"",@"SHT_NOTE"
	.sectionflags	@"SHF_NOTE_NV_TKINFO"
	.tkinfo
        /*0018*/ 	.word	0x00000002
        /*0030*/ 	.string	""
        /*0030*/ 	.string	"ptxas"
        /*0030*/ 	.string	"Cuda compilation tools, release 13.0, V13.0.88"
        /*0030*/ 	.string	"Build cuda_13.0.r13.0/compiler.36424714_0"
        /*0030*/ 	.string	"-arch sm_90a -m 64 "



//--------------------- .note.nv.cuinfo           --------------------------
	.section	.note.nv.cuinfo,"",@"SHT_NOTE"
	.sectionflags	@"SHF_NOTE_NV_CUINFO"
        /*0018*/ 	.short	0x0002
        /*001a*/ 	.short	0x005a
        /*001c*/ 	.short	0x0082
	.zero		2


//--------------------- .nv.info                  --------------------------
	.section	.nv.info,"",@"SHT_CUDA_INFO"
	.align	4


	//----- nvinfo : EIATTR_REGCOUNT
	.align		4
        /*0000*/ 	.byte	0x04, 0x2f
        /*0002*/ 	.short	(.L_15 - .L_14)
	.align		4
.L_14:
        /*0004*/ 	.word	index@(_ZN7cutlass13device_kernelINS_4gemm6kernel13GemmUniversalIN4cute5tupleIJiiiiEEENS1_10collective13CollectiveMmaINS1_34MainloopSm90TmaGmmaWarpSpecializedILi8ENS5_IJNS4_1CILi2EEENSA_ILi1EEESC_EEENS1_35KernelTmaWarpSpecializedCooperativeEEENS5_IJNSA_ILi512EEENSA_ILi384EEENSA_ILi16EEEEEENS_10bfloat16_tENS5_IJlSC_lEEESK_SL_NS4_8TiledMMAINS4_8MMA_AtomIJNS4_4SM904GMMA28MMA_64x192x16_F32BF16BF16_SSILNSP_5MajorE0ELSR_0ELNSP_7ScaleInE1ELSS_1EEEEEENS4_6LayoutISD_NS5_IJSC_NSA_ILi0EEESW_EEEEENS5_IJNS4_10UnderscoreESZ_SZ_EEEEENS4_13SM90_TMA_LOADENS4_14ComposedLayoutINS4_7SwizzleILi1ELi4ELi3EEENS4_18smem_ptr_flag_bitsILi16EEENSV_INS5_IJNSA_ILi8EEESI_EEENS5_IJSI_SC_EEEEEEEvNS4_8identityENS4_23SM90_TMA_LOAD_MULTICASTES1C_vS1D_EENS_8epilogue10collective6detail29Sm90TmaWarpSpecializedAdapterINS1H_15DefaultEpilogueISK_SL_SL_NS1G_6thread17LinearCombinationISK_Li1EffLNS1L_9ScaleType4KindE0ELNS_15FloatRoundStyleE2ESK_EENS1_15EpilogueDefaultEEEEEvvEEEEvNT_6ParamsE)
        /*0008*/ 	.word	0x000000a8


	//----- nvinfo : EIATTR_FRAME_SIZE
	.align		4
.L_15:
        /*000c*/ 	.byte	0x04, 0x11
        /*000e*/ 	.short	(.L_17 - .L_16)
	.align		4
.L_16:
        /*0010*/ 	.word	index@(_ZN7cutlass13device_kernelINS_4gemm6kernel13GemmUniversalIN4cute5tupleIJiiiiEEENS1_10collective13CollectiveMmaINS1_34MainloopSm90TmaGmmaWarpSpecializedILi8ENS5_IJNS4_1CILi2EEENSA_ILi1EEESC_EEENS1_35KernelTmaWarpSpecializedCooperativeEEENS5_IJNSA_ILi512EEENSA_ILi384EEENSA_ILi16EEEEEENS_10bfloat16_tENS5_IJlSC_lEEESK_SL_NS4_8TiledMMAINS4_8MMA_AtomIJNS4_4SM904GMMA28MMA_64x192x16_F32BF16BF16_SSILNSP_5MajorE0ELSR_0ELNSP_7ScaleInE1ELSS_1EEEEEENS4_6LayoutISD_NS5_IJSC_NSA_ILi0EEESW_EEEEENS5_IJNS4_10UnderscoreESZ_SZ_EEEEENS4_13SM90_TMA_LOADENS4_14ComposedLayoutINS4_7SwizzleILi1ELi4ELi3EEENS4_18smem_ptr_flag_bitsILi16EEENSV_INS5_IJNSA_ILi8EEESI_EEENS5_IJSI_SC_EEEEEEEvNS4_8identityENS4_23SM90_TMA_LOAD_MULTICASTES1C_vS1D_EENS_8epilogue10collective6detail29Sm90TmaWarpSpecializedAdapterINS1H_15DefaultEpilogueISK_SL_SL_NS1G_6thread17LinearCombinationISK_Li1EffLNS1L_9ScaleType4KindE0ELNS_15FloatRoundStyleE2ESK_EENS1_15EpilogueDefaultEEEEEvvEEEEvNT_6ParamsE)
        /*0014*/ 	.word	0x00001178


	//----- nvinfo : EIATTR_MIN_STACK_SIZE
	.align		4
.L_17:
        /*0018*/ 	.byte	0x04, 0x12
        /*001a*/ 	.short	(.L_19 - .L_18)
	.align		4
.L_18:
        /*001c*/ 	.word	index@(_ZN7cutlass13device_kernelINS_4gemm6kernel13GemmUniversalIN4cute5tupleIJiiiiEEENS1_10collective13CollectiveMmaINS1_34MainloopSm90TmaGmmaWarpSpecializedILi8ENS5_IJNS4_1CILi2EEENSA_ILi1EEESC_EEENS1_35KernelTmaWarpSpecializedCooperativeEEENS5_IJNSA_ILi512EEENSA_ILi384EEENSA_ILi16EEEEEENS_10bfloat16_tENS5_IJlSC_lEEESK_SL_NS4_8TiledMMAINS4_8MMA_AtomIJNS4_4SM904GMMA28MMA_64x192x16_F32BF16BF16_SSILNSP_5MajorE0ELSR_0ELNSP_7ScaleInE1ELSS_1EEEEEENS4_6LayoutISD_NS5_IJSC_NSA_ILi0EEESW_EEEEENS5_IJNS4_10UnderscoreESZ_SZ_EEEEENS4_13SM90_TMA_LOADENS4_14ComposedLayoutINS4_7SwizzleILi1ELi4ELi3EEENS4_18smem_ptr_flag_bitsILi16EEENSV_INS5_IJNSA_ILi8EEESI_EEENS5_IJSI_SC_EEEEEEEvNS4_8identityENS4_23SM90_TMA_LOAD_MULTICASTES1C_vS1D_EENS_8epilogue10collective6detail29Sm90TmaWarpSpecializedAdapterINS1H_15DefaultEpilogueISK_SL_SL_NS1G_6thread17LinearCombinationISK_Li1EffLNS1L_9ScaleType4KindE0ELNS_15FloatRoundStyleE2ESK_EENS1_15EpilogueDefaultEEEEEvvEEEEvNT_6ParamsE)
        /*0020*/ 	.word	0x00001178
.L_19:


//--------------------- .nv.compat                --------------------------
	.section	.nv.compat,"",@"SHT_CUDA_COMPAT_INFO"
	.align	4
        /*0000*/ 	.byte	0x02, 0x09, 0x01, 0x00, 0x02, 0x02, 0x04, 0x00, 0x02, 0x05, 0x05, 0x00, 0x03, 0x07, 0x01, 0x01
        /*0010*/ 	.byte	0x02, 0x03, 0x01, 0x00, 0x02, 0x06, 0x01, 0x00, 0x04, 0x0b, 0x08, 0x00, 0x00, 0x00, 0x00, 0x00
        /*0020*/ 	.byte	0x00, 0x00, 0x00, 0x00


//--------------------- .nv.info._ZN7cutlass13device_kernelINS_4gemm6kernel13GemmUniversalIN4cute5tupleIJiiiiEEENS1_10collective13CollectiveMmaINS1_34MainloopSm90TmaGmmaWarpSpecializedILi8ENS5_IJNS4_1CILi2EEENSA_ILi1EEESC_EEENS1_35KernelTmaWarpSpecializedCooperativeEEENS5_IJNSA_ILi512EEENSA_ILi384EEENSA_ILi16EEEEEENS_10bfloat16_tENS5_IJlSC_lEEESK_SL_NS4_8TiledMMAINS4_8MMA_AtomIJNS4_4SM904GMMA28MMA_64x192x16_F32BF16BF16_SSILNSP_5MajorE0ELSR_0ELNSP_7ScaleInE1ELSS_1EEEEEENS4_6LayoutISD_NS5_IJSC_NSA_ILi0EEESW_EEEEENS5_IJNS4_10UnderscoreESZ_SZ_EEEEENS4_13SM90_TMA_LOADENS4_14ComposedLayoutINS4_7SwizzleILi1ELi4ELi3EEENS4_18smem_ptr_flag_bitsILi16EEENSV_INS5_IJNSA_ILi8EEESI_EEENS5_IJSI_SC_EEEEEEEvNS4_8identityENS4_23SM90_TMA_LOAD_MULTICASTES1C_vS1D_EENS_8epilogue10collective6detail29Sm90TmaWarpSpecializedAdapterINS1H_15DefaultEpilogueISK_SL_SL_NS1G_6thread17LinearCombinationISK_Li1EffLNS1L_9ScaleType4KindE0ELNS_15FloatRoundStyleE2ESK_EENS1_15EpilogueDefaultEEEEEvvEEEEvNT_6ParamsE --------------------------
	.section	.nv.info._ZN7cutlass13device_kernelINS_4gemm6kernel13GemmUniversalIN4cute5tupleIJiiiiEEENS1_10collective13CollectiveMmaINS1_34MainloopSm90TmaGmmaWarpSpecializedILi8ENS5_IJNS4_1CILi2EEENSA_ILi1EEESC_EEENS1_35KernelTmaWarpSpecializedCooperativeEEENS5_IJNSA_ILi512EEENSA_ILi384EEENSA_ILi16EEEEEENS_10bfloat16_tENS5_IJlSC_lEEESK_SL_NS4_8TiledMMAINS4_8MMA_AtomIJNS4_4SM904GMMA28MMA_64x192x16_F32BF16BF16_SSILNSP_5MajorE0ELSR_0ELNSP_7ScaleInE1ELSS_1EEEEEENS4_6LayoutISD_NS5_IJSC_NSA_ILi0EEESW_EEEEENS5_IJNS4_10UnderscoreESZ_SZ_EEEEENS4_13SM90_TMA_LOADENS4_14ComposedLayoutINS4_7SwizzleILi1ELi4ELi3EEENS4_18smem_ptr_flag_bitsILi16EEENSV_INS5_IJNSA_ILi8EEESI_EEENS5_IJSI_SC_EEEEEEEvNS4_8identityENS4_23SM90_TMA_LOAD_MULTICASTES1C_vS1D_EENS_8epilogue10collective6detail29Sm90TmaWarpSpecializedAdapterINS1H_15DefaultEpilogueISK_SL_SL_NS1G_6thread17LinearCombinationISK_Li1EffLNS1L_9ScaleType4KindE0ELNS_15FloatRoundStyleE2ESK_EENS1_15EpilogueDefaultEEEEEvvEEEEvNT_6ParamsE,"",@"SHT_CUDA_INFO"
	.sectionflags	@""
	.align	4


	//----- nvinfo : EIATTR_CUDA_API_VERSION
	.align		4
        /*0000*/ 	.byte	0x04, 0x37
        /*0002*/ 	.short	(.L_21 - .L_20)
.L_20:
        /*0004*/ 	.word	0x00000082


	//----- nvinfo : EIATTR_KPARAM_INFO
	.align		4
.L_21:
        /*0008*/ 	.byte	0x04, 0x17
        /*000a*/ 	.short	(.L_23 - .L_22)
.L_22:
        /*000c*/ 	.word	0x00000000
        /*0010*/ 	.short	0x0000
        /*0012*/ 	.short	0x0070
        /*0014*/ 	.byte	0x00, 0xf0, 0x01, 0x10


	//----- nvinfo : EIATTR_SPARSE_MMA_MASK
	.align		4
.L_23:
        /*0018*/ 	.byte	0x03, 0x50
        /*001a*/ 	.short	0x0000


	//----- nvinfo : EIATTR_MAXREG_COUNT
	.align		4
        /*001c*/ 	.byte	0x03, 0x1b
        /*001e*/ 	.short	0x00a8


	//----- nvinfo : EIATTR_NUM_BARRIERS
	.align		4
        /*0020*/ 	.byte	0x02, 0x4c
        /*0022*/ 	.byte	0x01
	.zero		1


	//----- nvinfo : EIATTR_EXTERNS
	.align		4
        /*0024*/ 	.byte	0x04, 0x0f
        /*0026*/ 	.short	(.L_25 - .L_24)


	//   ....[0]....
	.align		4
.L_24:
        /*0028*/ 	.word	index@(__assertfail)


	//----- nvinfo : EIATTR_ANNOTATIONS
	.align		4
.L_25:
        /*002c*/ 	.byte	0x04, 0x55
        /*002e*/ 	.short	(.L_27 - .L_26)


	//   ....[0]....
.L_26:
        /*0030*/ 	.word	0x00000001
        /*0034*/ 	.byte	0xf0, 0x07, 0x00, 0x00, 0x01, 0x00, 0x00, 0x00, 0xd0, 0x08, 0x00, 0x00, 0x01, 0x00, 0x00, 0x00
        /* <DEDUP_REMOVED lines=1326> */
        /*5324*/ 	.byte	0x70, 0x0a, 0x04, 0x00


	//----- nvinfo : EIATTR_MERCURY_ISA_VERSION
	.align		4
.L_27:
        /*5328*/ 	.byte	0x03, 0x5f
        /*532a*/ 	.short	0x0101


	//----- nvinfo : EIATTR_INT_WARP_WIDE_INSTR_OFFSETS
	.align		4
        /*532c*/ 	.byte	0x04, 0x31
        /*532e*/ 	.short	(.L_29 - .L_28)


	//   ....[0]....
.L_28:
        /*5330*/ 	.word	0x00000620


	//   ....[1]....
        /*5334*/ 	.word	0x00000630


	//   ....[2]....
        /*5338*/ 	.word	0x00000790


	//----- nvinfo : EIATTR_COOP_GROUP_MASK_REGIDS
	.align		4
.L_29:
        /*533c*/ 	.byte	0x04, 0x29
        /*533e*/ 	.short	(.L_31 - .L_30)


	//   ....[0]....
.L_30:
        /*5340*/ 	.word	0xffffffff


	//   ....[1]....
        /*5344*/ 	.word	0xffffffff


	//   ....[2]....
        /*5348*/ 	.word	0xffffffff


	//   ....[3]....
        /*534c*/ 	.word	0xffffffff


	//   ....[4]....
        /*5350*/ 	.word	0xffffffff


	//   ....[5]....
        /*5354*/ 	.word	0xffffffff


	//----- nvinfo : EIATTR_COOP_GROUP_INSTR_OFFSETS
	.align		4
.L_31:
        /*5358*/ 	.byte	0x04, 0x28
        /*535a*/ 	.short	(.L_33 - .L_32)


	//   ....[0]....
.L_32:
        /*535c*/ 	.word	0x00000070


	//   ....[1]....
        /*5360*/ 	.word	0x00000080


	//   ....[2]....
        /*5364*/ 	.word	0x000001a0


	//   ....[3]....
        /*5368*/ 	.word	0x00000480


	//   ....[4]....
        /*536c*/ 	.word	0x00000910


	//   ....[5]....
        /*5370*/ 	.word	0x000014e0


	//----- nvinfo : EIATTR_REG_RECONFIG
	.align		4
.L_33:
        /*5374*/ 	.byte	0x01, 0x54
	.zero		2


	//----- nvinfo : EIATTR_SYSCALL_OFFSETS
	.align		4
        /*5378*/ 	.byte	0x04, 0x46
        /*537a*/ 	.short	(.L_35 - .L_34)


	//   ....[0]....
.L_34:
        /*537c*/ 	.word	0x00001690


	//----- nvinfo : EIATTR_MBARRIER_INSTR_OFFSETS
	.align		4
.L_35:
        /*5380*/ 	.byte	0x04, 0x39
        /*5382*/ 	.short	(.L_37 - .L_36)


	//   ....[0]....
.L_36:
        /*5384*/ 	.word	0x00000340
        /*5388*/ 	.word	0x000000ff
        /*538c*/ 	.word	0x00000000
        /*5390*/ 	.short	0x0100
        /*5392*/ 	.byte	0x08
	.zero		1


	//   ....[1]....
        /*5394*/ 	.word	0x00000350
        /*5398*/ 	.word	0x000000ff
        /*539c*/ 	.word	0x00000040
        /*53a0*/ 	.short	0x0100
        /*53a2*/ 	.byte	0x08
	.zero		1


	//   ....[2]....
        /*53a4*/ 	.word	0x00000360
        /*53a8*/ 	.word	0x000000ff
        /*53ac*/ 	.word	0x00000008
        /*53b0*/ 	.short	0x0100
        /*53b2*/ 	.byte	0x08
	.zero		1


	//   ....[3]....
        /*53b4*/ 	.word	0x00000370
        /*53b8*/ 	.word	0x000000ff
        /*53bc*/ 	.word	0x00000048
        /*53c0*/ 	.short	0x0100
        /*53c2*/ 	.byte	0x08
	.zero		1


	//   ....[4]....
        /*53c4*/ 	.word	0x00000380
        /*53c8*/ 	.word	0x000000ff
        /*53cc*/ 	.word	0x00000010
        /*53d0*/ 	.short	0x0100
        /*53d2*/ 	.byte	0x08
	.zero		1


	//   ....[5]....
        /*53d4*/ 	.word	0x00000390
        /*53d8*/ 	.word	0x000000ff
        /*53dc*/ 	.word	0x00000050
        /*53e0*/ 	.short	0x0100
        /*53e2*/ 	.byte	0x08
	.zero		1


	//   ....[6]....
        /*53e4*/ 	.word	0x000003a0
        /*53e8*/ 	.word	0x000000ff
        /*53ec*/ 	.word	0x00000018
        /*53f0*/ 	.short	0x0100
        /*53f2*/ 	.byte	0x08
	.zero		1


	//   ....[7]....
        /*53f4*/ 	.word	0x000003b0
        /*53f8*/ 	.word	0x000000ff
        /*53fc*/ 	.word	0x00000058
        /*5400*/ 	.short	0x0100
        /*5402*/ 	.byte	0x08
	.zero		1


	//   ....[8]....
        /*5404*/ 	.word	0x000003c0
        /*5408*/ 	.word	0x000000ff
        /*540c*/ 	.word	0x00000020
        /*5410*/ 	.short	0x0100
        /*5412*/ 	.byte	0x08
	.zero		1


	//   ....[9]....
        /*5414*/ 	.word	0x000003d0
        /*5418*/ 	.word	0x000000ff
        /*541c*/ 	.word	0x00000060
        /*5420*/ 	.short	0x0100
        /*5422*/ 	.byte	0x08
	.zero		1


	//   ....[10]....
        /*5424*/ 	.word	0x000003e0
        /*5428*/ 	.word	0x000000ff
        /*542c*/ 	.word	0x00000028
        /*5430*/ 	.short	0x0100
        /*5432*/ 	.byte	0x08
	.zero		1


	//   ....[11]....
        /*5434*/ 	.word	0x000003f0
        /*5438*/ 	.word	0x000000ff
        /*543c*/ 	.word	0x00000068
        /*5440*/ 	.short	0x0100
        /*5442*/ 	.byte	0x08
	.zero		1


	//   ....[12]....
        /*5444*/ 	.word	0x00000400
        /*5448*/ 	.word	0x000000ff
        /*544c*/ 	.word	0x00000030
        /*5450*/ 	.short	0x0100
        /*5452*/ 	.byte	0x08
	.zero		1


	//   ....[13]....
        /*5454*/ 	.word	0x00000410
        /*5458*/ 	.word	0x000000ff
        /*545c*/ 	.word	0x00000070
        /*5460*/ 	.short	0x0100
        /*5462*/ 	.byte	0x08
	.zero		1


	//   ....[14]....
        /*5464*/ 	.word	0x00000420
        /*5468*/ 	.word	0x000000ff
        /*546c*/ 	.word	0x00000038
        /*5470*/ 	.short	0x0100
        /*5472*/ 	.byte	0x08
	.zero		1


	//   ....[15]....
        /*5474*/ 	.word	0x00000430
        /*5478*/ 	.word	0x000000ff
        /*547c*/ 	.word	0x00000078
        /*5480*/ 	.short	0x0100
        /*5482*/ 	.byte	0x08
	.zero		1


	//   ....[16]....
        /*5484*/ 	.word	0x00000810
        /*5488*/ 	.word	0x000000ff
        /*548c*/ 	.word	0x00000090
        /*5490*/ 	.short	0x0100
        /*5492*/ 	.byte	0x06
	.zero		1


	//   ....[17]....
        /*5494*/ 	.word	0x00000860
        /*5498*/ 	.word	0x000000ff
        /*549c*/ 	.word	0x00000098
        /*54a0*/ 	.short	0x0100
        /*54a2*/ 	.byte	0x06
	.zero		1


	//   ....[18]....
        /*54a4*/ 	.word	0x00001730
        /*54a8*/ 	.word	0x00000003
        /*54ac*/ 	.word	0x00000000
        /*54b0*/ 	.short	0x010a
        /*54b2*/ 	.byte	0x3f
	.zero		1


	//   ....[19]....
        /*54b4*/ 	.word	0x00001770
        /*54b8*/ 	.word	0x00000003
        /*54bc*/ 	.word	0x00000000
        /*54c0*/ 	.short	0x010a
        /*54c2*/ 	.byte	0x3f
	.zero		1


	//   ....[20]....
        /*54c4*/ 	.word	0x000032a0
        /*54c8*/ 	.word	0x000000ff
        /*54cc*/ 	.word	0x00000000
        /*54d0*/ 	.short	0x010a
        /*54d2*/ 	.byte	0x04
	.zero		1


	//   ....[21]....
        /*54d4*/ 	.word	0x000032e0
        /*54d8*/ 	.word	0x000000ff
        /*54dc*/ 	.word	0x00000000
        /*54e0*/ 	.short	0x010a
        /*54e2*/ 	.byte	0x04
	.zero		1


	//   ....[22]....
        /*54e4*/ 	.word	0x00007be0
        /*54e8*/ 	.word	0x00000005
        /*54ec*/ 	.word	0x00000000
        /*54f0*/ 	.short	0x0101
        /*54f2*/ 	.byte	0x3f
	.zero		1


	//   ....[23]....
        /*54f4*/ 	.word	0x00007dd0
        /*54f8*/ 	.word	0x00000000
        /*54fc*/ 	.word	0x00000000
        /*5500*/ 	.short	0x0101
        /*5502*/ 	.byte	0x3f
	.zero		1


	//   ....[24]....
        /*5504*/ 	.word	0x000405c0
        /*5508*/ 	.word	0x0000000f
        /*550c*/ 	.word	0x00000040
        /*5510*/ 	.short	0x010a
        /*5512*/ 	.byte	0x3f
	.zero		1


	//   ....[25]....
        /*5514*/ 	.word	0x000409e0
        /*5518*/ 	.word	0x00000002
        /*551c*/ 	.word	0x00000098
        /*5520*/ 	.short	0x0101
        /*5522*/ 	.byte	0x3f
	.zero		1


	//   ....[26]....
        /*5524*/ 	.word	0x00041180
        /*5528*/ 	.word	0x00000005
        /*552c*/ 	.word	0x00000000
        /*5530*/ 	.short	0x010a
        /*5532*/ 	.byte	0x3f
	.zero		1


	//   ....[27]....
        /*5534*/ 	.word	0x00041210
        /*5538*/ 	.word	0x00000007
        /*553c*/ 	.word	0x00000000
        /*5540*/ 	.short	0x010a
        /*5542*/ 	.byte	0x3f
	.zero		1


	//   ....[28]....
        /*5544*/ 	.word	0x000412a0
        /*5548*/ 	.word	0x00000007
        /*554c*/ 	.word	0x00000000
        /*5550*/ 	.short	0x010a
        /*5552*/ 	.byte	0x3f
	.zero		1


	//   ....[29]....
        /*5554*/ 	.word	0x00041330
        /*5558*/ 	.word	0x00000007
        /*555c*/ 	.word	0x00000000
        /*5560*/ 	.short	0x010a
        /*5562*/ 	.byte	0x3f
	.zero		1


	//   ....[30]....
        /*5564*/ 	.word	0x000413c0
        /*5568*/ 	.word	0x00000007
        /*556c*/ 	.word	0x00000000
        /*5570*/ 	.short	0x010a
        /*5572*/ 	.byte	0x3f
	.zero		1


	//   ....[31]....
        /*5574*/ 	.word	0x00041450
        /*5578*/ 	.word	0x00000007
        /*557c*/ 	.word	0x00000000
        /*5580*/ 	.short	0x010a
        /*5582*/ 	.byte	0x3f
	.zero		1


	//   ....[32]....
        /*5584*/ 	.word	0x000414e0
        /*5588*/ 	.word	0x00000007
        /*558c*/ 	.word	0x00000000
        /*5590*/ 	.short	0x010a
        /*5592*/ 	.byte	0x3f
	.zero		1


	//   ....[33]....
        /*5594*/ 	.word	0x00041570
        /*5598*/ 	.word	0x00000003
        /*559c*/ 	.word	0x00000000
        /*55a0*/ 	.short	0x010a
        /*55a2*/ 	.byte	0x3f
	.zero		1


	//   ....[34]....
        /*55a4*/ 	.word	0x000415d0
        /*55a8*/ 	.word	0x00000003
        /*55ac*/ 	.word	0x00000000
        /*55b0*/ 	.short	0x010a
        /*55b2*/ 	.byte	0x3f
	.zero		1


	//   ....[35]....
        /*55b4*/ 	.word	0x00041630
        /*55b8*/ 	.word	0x00000007
        /*55bc*/ 	.word	0x00000000
        /*55c0*/ 	.short	0x010a
        /*55c2*/ 	.byte	0x3f
	.zero		1


	//   ....[36]....
        /*55c4*/ 	.word	0x00041700
        /*55c8*/ 	.word	0x0000000f
        /*55cc*/ 	.word	0x00000040
        /*55d0*/ 	.short	0x010a
        /*55d2*/ 	.byte	0x3f
	.zero		1


	//   ....[37]....
        /*55d4*/ 	.word	0x000417d0
        /*55d8*/ 	.word	0x00000005
        /*55dc*/ 	.word	0x00000000
        /*55e0*/ 	.short	0x010a
        /*55e2*/ 	.byte	0x3f
	.zero		1


	//   ....[38]....
        /*55e4*/ 	.word	0x00041820
        /*55e8*/ 	.word	0x00000007
        /*55ec*/ 	.word	0x00000000
        /*55f0*/ 	.short	0x010a
        /*55f2*/ 	.byte	0x3f
	.zero		1


	//   ....[39]....
        /*55f4*/ 	.word	0x00041870
        /*55f8*/ 	.word	0x00000007
        /*55fc*/ 	.word	0x00000000
        /*5600*/ 	.short	0x010a
        /*5602*/ 	.byte	0x3f
	.zero		1


	//   ....[40]....
        /*5604*/ 	.word	0x000418c0
        /*5608*/ 	.word	0x00000007
        /*560c*/ 	.word	0x00000000
        /*5610*/ 	.short	0x010a
        /*5612*/ 	.byte	0x3f
	.zero		1


	//   ....[41]....
        /*5614*/ 	.word	0x00041910
        /*5618*/ 	.word	0x00000007
        /*561c*/ 	.word	0x00000000
        /*5620*/ 	.short	0x010a
        /*5622*/ 	.byte	0x3f
	.zero		1


	//   ....[42]....
        /*5624*/ 	.word	0x00041960
        /*5628*/ 	.word	0x00000007
        /*562c*/ 	.word	0x00000000
        /*5630*/ 	.short	0x010a
        /*5632*/ 	.byte	0x3f
	.zero		1


	//   ....[43]....
        /*5634*/ 	.word	0x000419b0
        /*5638*/ 	.word	0x00000007
        /*563c*/ 	.word	0x00000000
        /*5640*/ 	.short	0x010a
        /*5642*/ 	.byte	0x3f
	.zero		1


	//----- nvinfo : EIATTR_NUM_MBARRIERS
	.align		4
.L_37:
        /*5644*/ 	.byte	0x03, 0x38
        /*5646*/ 	.short	0x0012


	//----- nvinfo : EIATTR_EXIT_INSTR_OFFSETS
	.align		4
        /*5648*/ 	.byte	0x04, 0x1c
        /*564a*/ 	.short	(.L_39 - .L_38)


	//   ....[0]....
.L_38:
        /*564c*/ 	.word	0x00000b70


	//   ....[1]....
        /*5650*/ 	.word	0x00001400


	//   ....[2]....
        /*5654*/ 	.word	0x0003fc50


	//   ....[3]....
        /*5658*/ 	.word	0x00040270


	//   ....[4]....
        /*565c*/ 	.word	0x000415c0


	//----- nvinfo : EIATTR_MAX_THREADS
	.align		4
.L_39:
        /*5660*/ 	.byte	0x04, 0x05
        /*5662*/ 	.short	(.L_41 - .L_40)
.L_40:
        /*5664*/ 	.word	0x00000180
        /*5668*/ 	.word	0x00000001
        /*566c*/ 	.word	0x00000001


	//----- nvinfo : EIATTR_CRS_STACK_SIZE
	.align		4
.L_41:
        /*5670*/ 	.byte	0x04, 0x1e
        /*5672*/ 	.short	(.L_43 - .L_42)
.L_42:
        /*5674*/ 	.word	0x00000000


	//----- nvinfo : EIATTR_CBANK_PARAM_SIZE
	.align		4
.L_43:
        /*5678*/ 	.byte	0x03, 0x19
        /*567a*/ 	.short	0x0470


	//----- nvinfo : EIATTR_PARAM_CBANK
	.align		4
        /*567c*/ 	.byte	0x04, 0x0a
        /*567e*/ 	.short	(.L_45 - .L_44)
	.align		4
.L_44:
        /*5680*/ 	.word	index@(.nv.constant0._ZN7cutlass13device_kernelINS_4gemm6kernel13GemmUniversalIN4cute5tupleIJiiiiEEENS1_10collective13CollectiveMmaINS1_34MainloopSm90TmaGmmaWarpSpecializedILi8ENS5_IJNS4_1CILi2EEENSA_ILi1EEESC_EEENS1_35KernelTmaWarpSpecializedCooperativeEEENS5_IJNSA_ILi512EEENSA_ILi384EEENSA_ILi16EEEEEENS_10bfloat16_tENS5_IJlSC_lEEESK_SL_NS4_8TiledMMAINS4_8MMA_AtomIJNS4_4SM904GMMA28MMA_64x192x16_F32BF16BF16_SSILNSP_5MajorE0ELSR_0ELNSP_7ScaleInE1ELSS_1EEEEEENS4_6LayoutISD_NS5_IJSC_NSA_ILi0EEESW_EEEEENS5_IJNS4_10UnderscoreESZ_SZ_EEEEENS4_13SM90_TMA_LOADENS4_14ComposedLayoutINS4_7SwizzleILi1ELi4ELi3EEENS4_18smem_ptr_flag_bitsILi16EEENSV_INS5_IJNSA_ILi8EEESI_EEENS5_IJSI_SC_EEEEEEEvNS4_8identityENS4_23SM90_TMA_LOAD_MULTICASTES1C_vS1D_EENS_8epilogue10collective6detail29Sm90TmaWarpSpecializedAdapterINS1H_15DefaultEpilogueISK_SL_SL_NS1G_6thread17LinearCombinationISK_Li1EffLNS1L_9ScaleType4KindE0ELNS_15FloatRoundStyleE2ESK_EENS1_15EpilogueDefaultEEEEEvvEEEEvNT_6ParamsE)
        /*5684*/ 	.short	0x0210
        /*5686*/ 	.short	0x0470


	//----- nvinfo : EIATTR_SW_WAR
	.align		4
.L_45:
        /*5688*/ 	.byte	0x04, 0x36
        /*568a*/ 	.short	(.L_47 - .L_46)
.L_46:
        /*568c*/ 	.word	0x00000008
.L_47:


//--------------------- .nv.callgraph             --------------------------
	.section	.nv.callgraph,"",@"SHT_CUDA_CALLGRAPH"
	.align	4
	.sectionentsize	8
	.align		4
        /*0000*/ 	.word	0x00000000
	.align		4
        /*0004*/ 	.word	0xffffffff
	.align		4
        /*0008*/ 	.word	index@(_ZN7cutlass13device_kernelINS_4gemm6kernel13GemmUniversalIN4cute5tupleIJiiiiEEENS1_10collective13CollectiveMmaINS1_34MainloopSm90TmaGmmaWarpSpecializedILi8ENS5_IJNS4_1CILi2EEENSA_ILi1EEESC_EEENS1_35KernelTmaWarpSpecializedCooperativeEEENS5_IJNSA_ILi512EEENSA_ILi384EEENSA_ILi16EEEEEENS_10bfloat16_tENS5_IJlSC_lEEESK_SL_NS4_8TiledMMAINS4_8MMA_AtomIJNS4_4SM904GMMA28MMA_64x192x16_F32BF16BF16_SSILNSP_5MajorE0ELSR_0ELNSP_7ScaleInE1ELSS_1EEEEEENS4_6LayoutISD_NS5_IJSC_NSA_ILi0EEESW_EEEEENS5_IJNS4_10UnderscoreESZ_SZ_EEEEENS4_13SM90_TMA_LOADENS4_14ComposedLayoutINS4_7SwizzleILi1ELi4ELi3EEENS4_18smem_ptr_flag_bitsILi16EEENSV_INS5_IJNSA_ILi8EEESI_EEENS5_IJSI_SC_EEEEEEEvNS4_8identityENS4_23SM90_TMA_LOAD_MULTICASTES1C_vS1D_EENS_8epilogue10collective6detail29Sm90TmaWarpSpecializedAdapterINS1H_15DefaultEpilogueISK_SL_SL_NS1G_6thread17LinearCombinationISK_Li1EffLNS1L_9ScaleType4KindE0ELNS_15FloatRoundStyleE2ESK_EENS1_15EpilogueDefaultEEEEEvvEEEEvNT_6ParamsE)
	.align		4
        /*000c*/ 	.word	index@(__assertfail)
	.align		4
        /*0010*/ 	.word	0x00000000
	.align		4
        /*0014*/ 	.word	0xfffffffe
	.align		4
        /*0018*/ 	.word	0x00000000
	.align		4
        /*001c*/ 	.word	0xfffffffd
	.align		4
        /*0020*/ 	.word	0x00000000
	.align		4
        /*0024*/ 	.word	0xfffffffc


//--------------------- .nv.constant4             --------------------------
	.section	.nv.constant4,"a",@progbits
	.align	8
	.align		8
.nv.constant4:
        /*0000*/ 	.dword	__assertfail
	.align		8
        /*0008*/ 	.dword	__unnamed_1
	.align		8
        /*0010*/ 	.dword	_ZN39_INTERNAL_51172e6d_4_k_cu_f6ed997e_40814cuda3std3__45__cpo5beginE
	.align		8
        /*0018*/ 	.dword	_ZN39_INTERNAL_51172e6d_4_k_cu_f6ed997e_40814cuda3std3__45__cpo3endE
	.align		8
        /*0020*/ 	.dword	_ZN39_INTERNAL_51172e6d_4_k_cu_f6ed997e_40814cuda3std3__45__cpo6cbeginE
	.align		8
        /*0028*/ 	.dword	_ZN39_INTERNAL_51172e6d_4_k_cu_f6ed997e_40814cuda3std3__45__cpo4cendE
	.align		8
        /*0030*/ 	.dword	_ZN39_INTERNAL_51172e6d_4_k_cu_f6ed997e_40814cuda3std3__441_GLOBAL__N__51172e6d_4_k_cu_f6ed997e_40816ignoreE
	.align		8
        /*0038*/ 	.dword	_ZN39_INTERNAL_51172e6d_4_k_cu_f6ed997e_40814cuda3std3__419piecewise_constructE
	.align		8
        /*0040*/ 	.dword	_ZN39_INTERNAL_51172e6d_4_k_cu_f6ed997e_40814cuda3std3__48in_placeE
	.align		8
        /*0048*/ 	.dword	_ZN39_INTERNAL_51172e6d_4_k_cu_f6ed997e_40814cuda3std6ranges3__45__cpo4swapE
	.align		8
        /*0050*/ 	.dword	_ZN39_INTERNAL_51172e6d_4_k_cu_f6ed997e_40814cuda3std6ranges3__45__cpo9iter_moveE
	.align		8
        /*0058*/ 	.dword	_ZN39_INTERNAL_51172e6d_4_k_cu_f6ed997e_40814cute7productE
	.align		8
        /*0060*/ 	.dword	_ZN39_INTERNAL_51172e6d_4_k_cu_f6ed997e_40814cute1_E
	.align		8
        /*0068*/ 	.dword	$str$22
	.align		8
        /*0070*/ 	.dword	$str$23


//--------------------- .text._ZN7cutlass13device_kernelINS_4gemm6kernel13GemmUniversalIN4cute5tupleIJiiiiEEENS1_10collective13CollectiveMmaINS1_34MainloopSm90TmaGmmaWarpSpecializedILi8ENS5_IJNS4_1CILi2EEENSA_ILi1EEESC_EEENS1_35KernelTmaWarpSpecializedCooperativeEEENS5_IJNSA_ILi512EEENSA_ILi384EEENSA_ILi16EEEEEENS_10bfloat16_tENS5_IJlSC_lEEESK_SL_NS4_8TiledMMAINS4_8MMA_AtomIJNS4_4SM904GMMA28MMA_64x192x16_F32BF16BF16_SSILNSP_5MajorE0ELSR_0ELNSP_7ScaleInE1ELSS_1EEEEEENS4_6LayoutISD_NS5_IJSC_NSA_ILi0EEESW_EEEEENS5_IJNS4_10UnderscoreESZ_SZ_EEEEENS4_13SM90_TMA_LOADENS4_14ComposedLayoutINS4_7SwizzleILi1ELi4ELi3EEENS4_18smem_ptr_flag_bitsILi16EEENSV_INS5_IJNSA_ILi8EEESI_EEENS5_IJSI_SC_EEEEEEEvNS4_8identityENS4_23SM90_TMA_LOAD_MULTICASTES1C_vS1D_EENS_8epilogue10collective6detail29Sm90TmaWarpSpecializedAdapterINS1H_15DefaultEpilogueISK_SL_SL_NS1G_6thread17LinearCombinationISK_Li1EffLNS1L_9ScaleType4KindE0ELNS_15FloatRoundStyleE2ESK_EENS1_15EpilogueDefaultEEEEEvvEEEEvNT_6ParamsE --------------------------
	.section	.text._ZN7cutlass13device_kernelINS_4gemm6kernel13GemmUniversalIN4cute5tupleIJiiiiEEENS1_10collective13CollectiveMmaINS1_34MainloopSm90TmaGmmaWarpSpecializedILi8ENS5_IJNS4_1CILi2EEENSA_ILi1EEESC_EEENS1_35KernelTmaWarpSpecializedCooperativeEEENS5_IJNSA_ILi512EEENSA_ILi384EEENSA_ILi16EEEEEENS_10bfloat16_tENS5_IJlSC_lEEESK_SL_NS4_8TiledMMAINS4_8MMA_AtomIJNS4_4SM904GMMA28MMA_64x192x16_F32BF16BF16_SSILNSP_5MajorE0ELSR_0ELNSP_7ScaleInE1ELSS_1EEEEEENS4_6LayoutISD_NS5_IJSC_NSA_ILi0EEESW_EEEEENS5_IJNS4_10UnderscoreESZ_SZ_EEEEENS4_13SM90_TMA_LOADENS4_14ComposedLayoutINS4_7SwizzleILi1ELi4ELi3EEENS4_18smem_ptr_flag_bitsILi16EEENSV_INS5_IJNSA_ILi8EEESI_EEENS5_IJSI_SC_EEEEEEEvNS4_8identityENS4_23SM90_TMA_LOAD_MULTICASTES1C_vS1D_EENS_8epilogue10collective6detail29Sm90TmaWarpSpecializedAdapterINS1H_15DefaultEpilogueISK_SL_SL_NS1G_6thread17LinearCombinationISK_Li1EffLNS1L_9ScaleType4KindE0ELNS_15FloatRoundStyleE2ESK_EENS1_15EpilogueDefaultEEEEEvvEEEEvNT_6ParamsE,"ax",@progbits
	.align	128
.text._ZN7cutlass13device_kernelINS_4gemm6kernel13GemmUniversalIN4cute5tupleIJiiiiEEENS1_10collective13CollectiveMmaINS1_34MainloopSm90TmaGmmaWarpSpecializedILi8ENS5_IJNS4_1CILi2EEENSA_ILi1EEESC_EEENS1_35KernelTmaWarpSpecializedCooperativeEEENS5_IJNSA_ILi512EEENSA_ILi384EEENSA_ILi16EEEEEENS_10bfloat16_tENS5_IJlSC_lEEESK_SL_NS4_8TiledMMAINS4_8MMA_AtomIJNS4_4SM904GMMA28MMA_64x192x16_F32BF16BF16_SSILNSP_5MajorE0ELSR_0ELNSP_7ScaleInE1ELSS_1EEEEEENS4_6LayoutISD_NS5_IJSC_NSA_ILi0EEESW_EEEEENS5_IJNS4_10UnderscoreESZ_SZ_EEEEENS4_13SM90_TMA_LOADENS4_14ComposedLayoutINS4_7SwizzleILi1ELi4ELi3EEENS4_18smem_ptr_flag_bitsILi16EEENSV_INS5_IJNSA_ILi8EEESI_EEENS5_IJSI_SC_EEEEEEEvNS4_8identityENS4_23SM90_TMA_LOAD_MULTICASTES1C_vS1D_EENS_8epilogue10collective6detail29Sm90TmaWarpSpecializedAdapterINS1H_15DefaultEpilogueISK_SL_SL_NS1G_6thread17LinearCombinationISK_Li1EffLNS1L_9ScaleType4KindE0ELNS_15FloatRoundStyleE2ESK_EENS1_15EpilogueDefaultEEEEEvvEEEEvNT_6ParamsE:
        .type           _ZN7cutlass13device_kernelINS_4gemm6kernel13GemmUniversalIN4cute5tupleIJiiiiEEENS1_10collective13CollectiveMmaINS1_34MainloopSm90TmaGmmaWarpSpecializedILi8ENS5_IJNS4_1CILi2EEENSA_ILi1EEESC_EEENS1_35KernelTmaWarpSpecializedCooperativeEEENS5_IJNSA_ILi512EEENSA_ILi384EEENSA_ILi16EEEEEENS_10bfloat16_tENS5_IJlSC_lEEESK_SL_NS4_8TiledMMAINS4_8MMA_AtomIJNS4_4SM904GMMA28MMA_64x192x16_F32BF16BF16_SSILNSP_5MajorE0ELSR_0ELNSP_7ScaleInE1ELSS_1EEEEEENS4_6LayoutISD_NS5_IJSC_NSA_ILi0EEESW_EEEEENS5_IJNS4_10UnderscoreESZ_SZ_EEEEENS4_13SM90_TMA_LOADENS4_14ComposedLayoutINS4_7SwizzleILi1ELi4ELi3EEENS4_18smem_ptr_flag_bitsILi16EEENSV_INS5_IJNSA_ILi8EEESI_EEENS5_IJSI_SC_EEEEEEEvNS4_8identityENS4_23SM90_TMA_LOAD_MULTICASTES1C_vS1D_EENS_8epilogue10collective6detail29Sm90TmaWarpSpecializedAdapterINS1H_15DefaultEpilogueISK_SL_SL_NS1G_6thread17LinearCombinationISK_Li1EffLNS1L_9ScaleType4KindE0ELNS_15FloatRoundStyleE2ESK_EENS1_15EpilogueDefaultEEEEEvvEEEEvNT_6ParamsE,@function
        .size           _ZN7cutlass13device_kernelINS_4gemm6kernel13GemmUniversalIN4cute5tupleIJiiiiEEENS1_10collective13CollectiveMmaINS1_34MainloopSm90TmaGmmaWarpSpecializedILi8ENS5_IJNS4_1CILi2EEENSA_ILi1EEESC_EEENS1_35KernelTmaWarpSpecializedCooperativeEEENS5_IJNSA_ILi512EEENSA_ILi384EEENSA_ILi16EEEEEENS_10bfloat16_tENS5_IJlSC_lEEESK_SL_NS4_8TiledMMAINS4_8MMA_AtomIJNS4_4SM904GMMA28MMA_64x192x16_F32BF16BF16_SSILNSP_5MajorE0ELSR_0ELNSP_7ScaleInE1ELSS_1EEEEEENS4_6LayoutISD_NS5_IJSC_NSA_ILi0EEESW_EEEEENS5_IJNS4_10UnderscoreESZ_SZ_EEEEENS4_13SM90_TMA_LOADENS4_14ComposedLayoutINS4_7SwizzleILi1ELi4ELi3EEENS4_18smem_ptr_flag_bitsILi16EEENSV_INS5_IJNSA_ILi8EEESI_EEENS5_IJSI_SC_EEEEEEEvNS4_8identityENS4_23SM90_TMA_LOAD_MULTICASTES1C_vS1D_EENS_8epilogue10collective6detail29Sm90TmaWarpSpecializedAdapterINS1H_15DefaultEpilogueISK_SL_SL_NS1G_6thread17LinearCombinationISK_Li1EffLNS1L_9ScaleType4KindE0ELNS_15FloatRoundStyleE2ESK_EENS1_15EpilogueDefaultEEEEEvvEEEEvNT_6ParamsE,(.L_x_1608 - _ZN7cutlass13device_kernelINS_4gemm6kernel13GemmUniversalIN4cute5tupleIJiiiiEEENS1_10collective13CollectiveMmaINS1_34MainloopSm90TmaGmmaWarpSpecializedILi8ENS5_IJNS4_1CILi2EEENSA_ILi1EEESC_EEENS1_35KernelTmaWarpSpecializedCooperativeEEENS5_IJNSA_ILi512EEENSA_ILi384EEENSA_ILi16EEEEEENS_10bfloat16_tENS5_IJlSC_lEEESK_SL_NS4_8TiledMMAINS4_8MMA_AtomIJNS4_4SM904GMMA28MMA_64x192x16_F32BF16BF16_SSILNSP_5MajorE0ELSR_0ELNSP_7ScaleInE1ELSS_1EEEEEENS4_6LayoutISD_NS5_IJSC_NSA_ILi0EEESW_EEEEENS5_IJNS4_10UnderscoreESZ_SZ_EEEEENS4_13SM90_TMA_LOADENS4_14ComposedLayoutINS4_7SwizzleILi1ELi4ELi3EEENS4_18smem_ptr_flag_bitsILi16EEENSV_INS5_IJNSA_ILi8EEESI_EEENS5_IJSI_SC_EEEEEEEvNS4_8identityENS4_23SM90_TMA_LOAD_MULTICASTES1C_vS1D_EENS_8epilogue10collective6detail29Sm90TmaWarpSpecializedAdapterINS1H_15DefaultEpilogueISK_SL_SL_NS1G_6thread17LinearCombinationISK_Li1EffLNS1L_9ScaleType4KindE0ELNS_15FloatRoundStyleE2ESK_EENS1_15EpilogueDefaultEEEEEvvEEEEvNT_6ParamsE)
        .other          _ZN7cutlass13device_kernelINS_4gemm6kernel13GemmUniversalIN4cute5tupleIJiiiiEEENS1_10collective13CollectiveMmaINS1_34MainloopSm90TmaGmmaWarpSpecializedILi8ENS5_IJNS4_1CILi2EEENSA_ILi1EEESC_EEENS1_35KernelTmaWarpSpecializedCooperativeEEENS5_IJNSA_ILi512EEENSA_ILi384EEENSA_ILi16EEEEEENS_10bfloat16_tENS5_IJlSC_lEEESK_SL_NS4_8TiledMMAINS4_8MMA_AtomIJNS4_4SM904GMMA28MMA_64x192x16_F32BF16BF16_SSILNSP_5MajorE0ELSR_0ELNSP_7ScaleInE1ELSS_1EEEEEENS4_6LayoutISD_NS5_IJSC_NSA_ILi0EEESW_EEEEENS5_IJNS4_10UnderscoreESZ_SZ_EEEEENS4_13SM90_TMA_LOADENS4_14ComposedLayoutINS4_7SwizzleILi1ELi4ELi3EEENS4_18smem_ptr_flag_bitsILi16EEENSV_INS5_IJNSA_ILi8EEESI_EEENS5_IJSI_SC_EEEEEEEvNS4_8identityENS4_23SM90_TMA_LOAD_MULTICASTES1C_vS1D_EENS_8epilogue10collective6detail29Sm90TmaWarpSpecializedAdapterINS1H_15DefaultEpilogueISK_SL_SL_NS1G_6thread17LinearCombinationISK_Li1EffLNS1L_9ScaleType4KindE0ELNS_15FloatRoundStyleE2ESK_EENS1_15EpilogueDefaultEEEEEvvEEEEvNT_6ParamsE,@"STO_CUDA_ENTRY STV_DEFAULT"
_ZN7cutlass13device_kernelINS_4gemm6kernel13GemmUniversalIN4cute5tupleIJiiiiEEENS1_10collective13CollectiveMmaINS1_34MainloopSm90TmaGmmaWarpSpecializedILi8ENS5_IJNS4_1CILi2EEENSA_ILi1EEESC_EEENS1_35KernelTmaWarpSpecializedCooperativeEEENS5_IJNSA_ILi512EEENSA_ILi384EEENSA_ILi16EEEEEENS_10bfloat16_tENS5_IJlSC_lEEESK_SL_NS4_8TiledMMAINS4_8MMA_AtomIJNS4_4SM904GMMA28MMA_64x192x16_F32BF16BF16_SSILNSP_5MajorE0ELSR_0ELNSP_7ScaleInE1ELSS_1EEEEEENS4_6LayoutISD_NS5_IJSC_NSA_ILi0EEESW_EEEEENS5_IJNS4_10UnderscoreESZ_SZ_EEEEENS4_13SM90_TMA_LOADENS4_14ComposedLayoutINS4_7SwizzleILi1ELi4ELi3EEENS4_18smem_ptr_flag_bitsILi16EEENSV_INS5_IJNSA_ILi8EEESI_EEENS5_IJSI_SC_EEEEEEEvNS4_8identityENS4_23SM90_TMA_LOAD_MULTICASTES1C_vS1D_EENS_8epilogue10collective6detail29Sm90TmaWarpSpecializedAdapterINS1H_15DefaultEpilogueISK_SL_SL_NS1G_6thread17LinearCombinationISK_Li1EffLNS1L_9ScaleType4KindE0ELNS_15FloatRoundStyleE2ESK_EENS1_15EpilogueDefaultEEEEEvvEEEEvNT_6ParamsE:
[----:B------:R-:W0:Y:S02]  /*0000*/  LDC R1, c[0x0][0x28] ;  /* 0x00000a00ff017b82 */ /* 0x000e240000000800 */
[----:B0-----:R-:W-:Y:S01]  /*0010*/  VIADD R1, R1, 0xffffee88 ;  /* 0xffffee8801017836 */ /* 0x001fe20000000000 */
[----:B------:R-:W0:Y:S01]  /*0020*/  S2R R4, SR_TID.X ;  /* 0x0000000000047919 */ /* 0x000e220000002100 */
[----:B------:R-:W-:Y:S01]  /*0030*/  ELECT P0, URZ, PT ;  /* 0x00000000003f782f */ /* 0x000fe20003800000 */
[----:B------:R-:W-:Y:S01]  /*0040*/  BSSY B0, `(.L_x_0) ;  /* 0x0000015000007945 */ /* 0x000fe20003800000 */
[--C-:B0-----:R-:W-:Y:S02]  /*0050*/  SHF.R.U32.HI R0, RZ, 0x5, R4.reuse ;  /* 0x00000005ff007819 */ /* 0x101fe40000011604 */
[----:B------:R-:W-:-:S03]  /*0060*/  SHF.R.U32.HI R2, RZ, 0x7, R4 ;  /* 0x00000007ff027819 */ /* 0x000fc60000011604 */
[----:B------:R-:W0:Y:S04]  /*0070*/  SHFL.IDX PT, R3, R0, RZ, 0x1f ;  /* 0x00001fff00037589 */ /* 0x000e2800000e0000 */
[----:B------:R-:W1:Y:S01]  /*0080*/  SHFL.IDX PT, R2, R2, RZ, 0x1f ;  /* 0x00001fff02027589 */ /* 0x000e6200000e0000 */
[----:B0-----:R-:W-:Y:S02]  /*0090*/  R2UR UR9, R3 ;  /* 0x00000000030972ca */ /* 0x001fe400000e0000 */
[----:B-1----:R-:W-:-:S11]  /*00a0*/  R2UR UR5, R2 ;  /* 0x00000000020572ca */ /* 0x002fd600000e0000 */
[----:B------:R-:W-:Y:S02]  /*00b0*/  USHF.R.S32.HI UR4, URZ, 0x1f, UR9 ;  /* 0x0000001f3f047899 */ /* 0x000fe40008011409 */
[----:B------:R-:W-:Y:S02]  /*00c0*/  ISETP.NE.OR P0, PT, RZ, UR9, !P0 ;  /* 0x00000009ff007c0c */ /* 0x000fe4000c705670 */
[----:B------:R-:W-:-:S04]  /*00d0*/  ULEA.HI UR4, UR4, UR9, URZ, 0x2 ;  /* 0x0000000904047291 */ /* 0x000fc8000f8f103f */
[----:B------:R-:W-:-:S04]  /*00e0*/  ULOP3.LUT UR4, UR4, 0xfffffffc, URZ, 0xc0, !UPT ;  /* 0xfffffffc04047892 */ /* 0x000fc8000f8ec03f */
[----:B------:R-:W-:-:S03]  /*00f0*/  UIADD3 UR9, UR9, -UR4, URZ ;  /* 0x8000000409097290 */ /* 0x000fc6000fffe03f */
[----:B------:R-:W-:Y:S09]  /*0100*/  @P0 BRA `(.L_x_1) ;  /* 0x0000000000200947 */ /* 0x000ff20003800000 */
[----:B------:R-:W-:Y:S02]  /*0110*/  ULDC.64 UR6, c[0x0][0x198] ;  /* 0x0000660000067ab9 */ /* 0x000fe40000000a00 */
[----:B------:R-:W-:Y:S02]  /*0120*/  UIADD3 UR10, UP0, UR6, 0xf0, URZ ;  /* 0x000000f0060a7890 */ /* 0x000fe4000ff1e03f */
[----:B------:R-:W-:Y:S02]  /*0130*/  UIADD3 UR6, UP1, UR6, 0x1f0, URZ ;  /* 0x000001f006067890 */ /* 0x000fe4000ff3e03f */
[----:B------:R-:W-:Y:S02]  /*0140*/  UIADD3.X UR11, URZ, UR7, URZ, UP0, !UPT ;  /* 0x000000073f0b7290 */ /* 0x000fe400087fe43f */
[----:B------:R-:W-:-:S07]  /*0150*/  UIADD3.X UR7, URZ, UR7, URZ, UP1, !UPT ;  /* 0x000000073f077290 */ /* 0x000fce0008ffe43f */
[----:B------:R0:W-:Y:S02]  /*0160*/  UTMACCTL.PF [UR10] ;  /* 0x000000000a0079b9 */ /* 0x0001e40008040000 */
[----:B------:R0:W-:Y:S02]  /*0170*/  UTMACCTL.PF [UR6] ;  /* 0x00000000060079b9 */ /* 0x0001e40008040000 */
[----:B0-----:R-:W-:Y:S01]  /*0180*/  NOP ;  /* 0x0000000000007918 */ /* 0x001fe20000000000 */
.L_x_1:
[----:B------:R-:W-:Y:S05]  /*0190*/  BSYNC B0 ;  /* 0x0000000000007941 */ /* 0x000fea0003800000 */
.L_x_0:
[----:B------:R-:W0:Y:S01]  /*01a0*/  SHFL.IDX PT, R2, R0, RZ, 0x1f ;  /* 0x00001fff00027589 */ /* 0x000e2200000e0000 */
[----:B------:R-:W-:Y:S01]  /*01b0*/  UISETP.NE.AND UP0, UPT, UR9, 0x3, UPT ;  /* 0x000000030900788c */ /* 0x000fe2000bf05270 */
[----:B------:R-:W-:Y:S01]  /*01c0*/  ISETP.NE.AND P1, PT, RZ, UR5, PT ;  /* 0x00000005ff007c0c */ /* 0x000fe2000bf25270 */
[----:B------:R-:W-:Y:S02]  /*01d0*/  UIADD3 UR16, UR5, -0x1, URZ ;  /* 0xffffffff05107890 */ /* 0x000fe4000fffe03f */
[----:B------:R-:W-:Y:S02]  /*01e0*/  UISETP.EQ.OR UP0, UPT, UR9, URZ, !UP0 ;  /* 0x0000003f0900728c */ /* 0x000fe4000c702670 */
[----:B------:R-:W-:Y:S02]  /*01f0*/  UISETP.GE.U32.AND UP1, UPT, UR16, 0x2, UPT ;  /* 0x000000021000788c */ /* 0x000fe4000bf26070 */
[----:B------:R-:W-:-:S04]  /*0200*/  UISETP.EQ.AND UP0, UPT, UR5, URZ, UP0 ;  /* 0x0000003f0500728c */ /* 0x000fc80008702270 */
[----:B------:R-:W-:-:S04]  /*0210*/  USEL UR40, URZ, 0x1, !UP0 ;  /* 0x000000013f287887 */ /* 0x000fc8000c000000 */
[----:B------:R-:W-:Y:S01]  /*0220*/  USEL UR40, UR40, 0x2, UP1 ;  /* 0x0000000228287887 */ /* 0x000fe20008800000 */
[----:B0-----:R-:W-:-:S13]  /*0230*/  ISETP.NE.AND P0, PT, R2, RZ, PT ;  /* 0x000000ff0200720c */ /* 0x001fda0003f05270 */
[----:B------:R-:W-:Y:S05]  /*0240*/  @P0 BRA `(.L_x_2) ;  /* 0x0000000000840947 */ /* 0x000fea0003800000 */
[----:B------:R-:W-:Y:S01]  /*0250*/  ELECT P0, URZ, PT ;  /* 0x00000000003f782f */ /* 0x000fe20003800000 */
[----:B------:R-:W-:-:S12]  /*0260*/  BSSY B0, `(.L_x_2) ;  /* 0x000001f000007945 */ /* 0x000fd80003800000 */
[----:B------:R-:W-:Y:S05]  /*0270*/  @!P0 BRA `(.L_x_3) ;  /* 0x0000000000748947 */ /* 0x000fea0003800000 */
[----:B------:R-:W0:Y:S01]  /*0280*/  S2UR UR8, SR_CgaCtaId ;  /* 0x00000000000879c3 */ /* 0x000e220000008800 */
[----:B------:R-:W-:Y:S01]  /*0290*/  UMOV UR4, 0x400 ;  /* 0x0000040000047882 */ /* 0x000fe20000000000 */
[----:B------:R-:W-:Y:S01]  /*02a0*/  UMOV UR5, 0x1 ;  /* 0x0000000100057882 */ /* 0x000fe20000000000 */
[----:B------:R-:W-:Y:S02]  /*02b0*/  UMOV UR6, 0x4 ;  /* 0x0000000400067882 */ /* 0x000fe40000000000 */
[----:B------:R-:W-:-:S04]  /*02c0*/  UIADD3 UR6, -UR6, 0x100000, URZ ;  /* 0x0010000006067890 */ /* 0x000fc8000fffe13f */
[----:B------:R-:W-:Y:S02]  /*02d0*/  USHF.L.U32 UR7, UR6, 0xb, URZ ;  /* 0x0000000b06077899 */ /* 0x000fe4000800063f */
[----:B------:R-:W-:Y:S02]  /*02e0*/  USHF.L.U32 UR6, UR6, 0x1, URZ ;  /* 0x0000000106067899 */ /* 0x000fe4000800063f */
[----:B0-----:R-:W-:Y:S02]  /*02f0*/  ULEA UR8, UR8, UR4, 0x18 ;  /* 0x0000000408087291 */ /* 0x001fe4000f8ec03f */
[----:B------:R-:W-:-:S04]  /*0300*/  UIADD3 UR4, -UR5, 0x100000, URZ ;  /* 0x0010000005047890 */ /* 0x000fc8000fffe13f */
[----:B------:R-:W-:Y:S02]  /*0310*/  USHF.L.U32 UR5, UR4, 0xb, URZ ;  /* 0x0000000b04057899 */ /* 0x000fe4000800063f */
[----:B------:R-:W-:Y:S01]  /*0320*/  USHF.L.U32 UR4, UR4, 0x1, URZ ;  /* 0x0000000104047899 */ /* 0x000fe2000800063f */
[----:B------:R-:W0:Y:S11]  /*0330*/  FENCE.VIEW.ASYNC.S ;  /* 0x00000000000073c6 */ /* 0x000e360000000000 */
[----:B0-----:R0:W1:Y:S01]  /*0340*/  SYNCS.EXCH.64 URZ, [UR8], UR4 ;  /* 0x00000004083f75b2 */ /* 0x0010620008000100 */
[----:B------:R0:W2:Y:S01]  /*0350*/  SYNCS.EXCH.64 URZ, [UR8+0x40], UR6 ;  /* 0x00004006083f75b2 */ /* 0x0000a20008000100 */
[----:B------:R0:W3:Y:S01]  /*0360*/  SYNCS.EXCH.64 URZ, [UR8+0x8], UR4 ;  /* 0x00000804083f75b2 */ /* 0x0000e20008000100 */
[----:B------:R0:W4:Y:S01]  /*0370*/  SYNCS.EXCH.64 URZ, [UR8+0x48], UR6 ;  /* 0x00004806083f75b2 */ /* 0x0001220008000100 */
[----:B------:R0:W0:Y:S01]  /*0380*/  SYNCS.EXCH.64 URZ, [UR8+0x10], UR4 ;  /* 0x00001004083f75b2 */ /* 0x0000220008000100 */
        /* <DEDUP_REMOVED lines=11> */
[----:B------:R-:W-:Y:S01]  /*0440*/  NOP ;  /* 0x0000000000007918 */ /* 0x000fe20000000000 */
.L_x_3:
[----:B0-----:R-:W-:Y:S05]  /*0450*/  BSYNC B0 ;  /* 0x0000000000007941 */ /* 0x001fea0003800000 */
.L_x_2:
[----:B------:R-:W0:Y:S01]  /*0460*/  S2UR UR13, SR_CTAID.X ;  /* 0x00000000000d79c3 */ /* 0x000e220000002500 */
[----:B------:R-:W-:Y:S01]  /*0470*/  SHF.R.S32.HI R3, RZ, 0x1f, R4 ;  /* 0x0000001fff037819 */ /* 0x000fe20000011404 */
[----:B------:R5:W1:Y:S01]  /*0480*/  SHFL.IDX PT, R6, R0, RZ, 0x1f ;  /* 0x00001fff00067589 */ /* 0x000a6200000e0000 */
[----:B------:R-:W-:Y:S01]  /*0490*/  ULDC UR4, c[0x0][0x150] ;  /* 0x0000540000047ab9 */ /* 0x000fe20000000800 */
[----:B------:R-:W-:Y:S02]  /*04a0*/  ELECT P0, URZ, PT ;  /* 0x00000000003f782f */ /* 0x000fe40003800000 */
[----:B------:R-:W-:Y:S01]  /*04b0*/  LEA.HI R3, R3, R4, RZ, 0x7 ;  /* 0x0000000403037211 */ /* 0x000fe200078f38ff */
[----:B------:R-:W-:Y:S01]  /*04c0*/  ULDC UR5, c[0x0][0x154] ;  /* 0x0000550000057ab9 */ /* 0x000fe20000000800 */
[----:B------:R-:W-:Y:S01]  /*04d0*/  SHF.R.S32.HI R7, RZ, 0x1f, R2 ;  /* 0x0000001fff077819 */ /* 0x000fe20000011402 */
[----:B------:R-:W2:Y:S01]  /*04e0*/  S2UR UR10, SR_CTAID.Y ;  /* 0x00000000000a79c3 */ /* 0x000ea20000002600 */
[----:B------:R-:W-:Y:S01]  /*04f0*/  LOP3.LUT R3, R3, 0xffffff80, RZ, 0xc0, !PT ;  /* 0xffffff8003037812 */ /* 0x000fe200078ec0ff */
[----:B------:R-:W-:Y:S01]  /*0500*/  ULDC UR8, c[0x0][0x144] ;  /* 0x0000510000087ab9 */ /* 0x000fe20000000800 */
[----:B------:R-:W-:Y:S01]  /*0510*/  LEA.HI R7, R7, R2, RZ, 0x2 ;  /* 0x0000000207077211 */ /* 0x000fe200078f10ff */
[----:B------:R-:W-:Y:S01]  /*0520*/  NOP ;  /* 0x0000000000007918 */ /* 0x000fe20000000000 */
[----:B------:R-:W-:Y:S01]  /*0530*/  NOP ;  /* 0x0000000000007918 */ /* 0x000fe20000000000 */
[----:B------:R-:W-:Y:S01]  /*0540*/  IMAD.IADD R3, R4, 0x1, -R3 ;  /* 0x0000000104037824 */ /* 0x000fe200078e0a03 */
[----:B------:R-:W-:Y:S01]  /*0550*/  LOP3.LUT R7, R7, 0x3ffffffc, RZ, 0xc0, !PT ;  /* 0x3ffffffc07077812 */ /* 0x000fe200078ec0ff */
[----:B------:R-:W-:-:S03]  /*0560*/  ULDC UR11, c[0x0][0x148] ;  /* 0x00005200000b7ab9 */ /* 0x000fc60000000800 */
[----:B------:R-:W-:Y:S01]  /*0570*/  SHF.R.S32.HI R4, RZ, 0x1f, R3 ;  /* 0x0000001fff047819 */ /* 0x000fe20000011403 */
[----:B------:R-:W-:-:S03]  /*0580*/  IMAD.IADD R2, R2, 0x1, -R7 ;  /* 0x0000000102027824 */ /* 0x000fc600078e0a07 */
[----:B------:R-:W-:Y:S02]  /*0590*/  LEA.HI R4, R4, R3, RZ, 0x3 ;  /* 0x0000000304047211 */ /* 0x000fe400078f18ff */
[----:B0-----:R-:W-:Y:S02]  /*05a0*/  I2FP.F32.U32 R5, UR13 ;  /* 0x0000000d00057c45 */ /* 0x001fe40008201000 */
[--C-:B-----5:R-:W-:Y:S02]  /*05b0*/  SHF.R.S32.HI R0, RZ, 0x3, R4.reuse ;  /* 0x00000003ff007819 */ /* 0x120fe40000011404 */
[----:B-1----:R-:W-:Y:S01]  /*05c0*/  ISETP.NE.OR P0, PT, R6, RZ, !P0 ;  /* 0x000000ff0600720c */ /* 0x002fe20004705670 */
[----:B------:R-:W-:Y:S01]  /*05d0*/  FMUL R8, R5, UR4 ;  /* 0x0000000405087c20 */ /* 0x000fe20008400000 */
[----:B------:R-:W-:-:S04]  /*05e0*/  SHF.R.S32.HI R5, RZ, 0x1f, R4 ;  /* 0x0000001fff057819 */ /* 0x000fc80000011404 */
[----:B------:R-:W-:Y:S01]  /*05f0*/  LEA.HI R5, R5, R0, RZ, 0x2 ;  /* 0x0000000005057211 */ /* 0x000fe200078f10ff */
[----:B------:R-:W0:Y:S03]  /*0600*/  F2I.U32.TRUNC.NTZ R8, R8 ;  /* 0x0000000800087305 */ /* 0x000e26000020f000 */
[----:B------:R-:W-:-:S03]  /*0610*/  LOP3.LUT R5, R5, 0xfffffffc, RZ, 0xc0, !PT ;  /* 0xfffffffc05057812 */ /* 0x000fc600078ec0ff */
[----:B------:R-:W-:Y:S01]  /*0620*/  VOTEU.ALL UP0, P0 ;  /* 0x00000000003f7886 */ /* 0x000fe20000000000 */
[----:B------:R-:W-:Y:S01]  /*0630*/  VOTEU.ALL UP1, P0 ;  /* 0x00000000003f7886 */ /* 0x000fe20000020000 */
[----:B------:R-:W-:Y:S01]  /*0640*/  IMAD.IADD R5, R0, 0x1, -R5 ;  /* 0x0000000100057824 */ /* 0x000fe200078e0a05 */
[----:B--2---:R-:W-:Y:S02]  /*0650*/  I2FP.F32.U32 R0, UR10 ;  /* 0x0000000a00007c45 */ /* 0x004fe40008201000 */
[----:B------:R-:W1:Y:S01]  /*0660*/  @!UP0 S2UR UR7, SR_CgaCtaId ;  /* 0x00000000000789c3 */ /* 0x000e620000008800 */
[----:B------:R-:W-:Y:S01]  /*0670*/  IMAD R2, R2, 0x4, R5 ;  /* 0x0000000402027824 */ /* 0x000fe200078e0205 */
[----:B------:R-:W-:Y:S01]  /*0680*/  @!UP0 UMOV UR6, 0x400 ;  /* 0x0000040000068882 */ /* 0x000fe20000000000 */
[----:B------:R-:W-:Y:S01]  /*0690*/  FMUL R4, R0, UR5 ;  /* 0x0000000500047c20 */ /* 0x000fe20008400000 */
[----:B0-----:R-:W-:Y:S02]  /*06a0*/  R2UR UR4, R8 ;  /* 0x00000000080472ca */ /* 0x001fe400000e0000 */
[----:B------:R-:W-:-:S03]  /*06b0*/  LEA.HI R0, R2, R2, RZ, 0x1 ;  /* 0x0000000202007211 */ /* 0x000fc600078f08ff */
[----:B------:R-:W0:Y:S01]  /*06c0*/  F2I.U32.TRUNC.NTZ R4, R4 ;  /* 0x0000000400047305 */ /* 0x000e22000020f000 */
[----:B------:R-:W-:-:S05]  /*06d0*/  LOP3.LUT R5, R0, 0xfffffffe, RZ, 0xc0, !PT ;  /* 0xfffffffe00057812 */ /* 0x000fca00078ec0ff */
[----:B------:R-:W-:Y:S02]  /*06e0*/  IMAD.IADD R5, R2, 0x1, -R5 ;  /* 0x0000000102057824 */ /* 0x000fe400078e0a05 */
[----:B------:R-:W-:-:S04]  /*06f0*/  UIADD3 UR4, -UR4, URZ, URZ ;  /* 0x0000003f04047290 */ /* 0x000fc8000fffe13f */
[----:B------:R-:W-:Y:S01]  /*0700*/  UIMAD UR8, UR8, UR4, UR13 ;  /* 0x00000004080872a4 */ /* 0x000fe2000f8e020d */
[----:B0-----:R-:W-:Y:S02]  /*0710*/  R2UR UR12, R4 ;  /* 0x00000000040c72ca */ /* 0x001fe400000e0000 */
[----:B------:R-:W-:Y:S01]  /*0720*/  UMOV UR4, 0x20 ;  /* 0x0000002000047882 */ /* 0x000fe20000000000 */
[----:B-1----:R-:W-:Y:S02]  /*0730*/  @!UP0 ULEA UR6, UR7, UR6, 0x18 ;  /* 0x0000000607068291 */ /* 0x002fe4000f8ec03f */
[----:B------:R-:W-:Y:S01]  /*0740*/  ISETP.NE.AND P3, PT, R5, UR8, PT ;  /* 0x0000000805007c0c */ /* 0x000fe2000bf65270 */
[----:B------:R-:W-:-:S04]  /*0750*/  @!UP0 UIADD3 UR4, -UR4, 0x100000, URZ ;  /* 0x0010000004048890 */ /* 0x000fc8000fffe13f */
[----:B------:R-:W-:Y:S02]  /*0760*/  @!UP0 USHF.L.U32 UR5, UR4, 0xb, URZ ;  /* 0x0000000b04058899 */ /* 0x000fe4000800063f */
[----:B------:R-:W-:Y:S01]  /*0770*/  @!UP0 USHF.L.U32 UR4, UR4, 0x1, URZ ;  /* 0x0000000104048899 */ /* 0x000fe2000800063f */
[C---:B------:R-:W-:Y:S01]  /*0780*/  IMAD.SHL.U32 R5, R2.reuse, 0x4, RZ ;  /* 0x0000000402057824 */ /* 0x040fe200078e00ff */
[----:B------:R-:W-:Y:S01]  /*0790*/  VOTEU.ALL UP0, P0 ;  /* 0x00000000003f7886 */ /* 0x000fe20000000000 */
[----:B------:R-:W0:Y:S01]  /*07a0*/  LDC R4, c[0x0][0x140] ;  /* 0x00005000ff047b82 */ /* 0x000e220000000800 */
[----:B------:R-:W-:Y:S02]  /*07b0*/  LOP3.LUT P0, RZ, R3, 0x7, RZ, 0xc0, !PT ;  /* 0x0000000703ff7812 */ /* 0x000fe4000780c0ff */
[----:B------:R-:W-:Y:S01]  /*07c0*/  LOP3.LUT R9, R2, 0xc, R5, 0x78, !PT ;  /* 0x0000000c02097812 */ /* 0x000fe200078e7805 */
[----:B------:R-:W-:-:S03]  /*07d0*/  UIADD3 UR12, -UR12, URZ, URZ ;  /* 0x0000003f0c0c7290 */ /* 0x000fc6000fffe13f */
[C---:B------:R-:W-:Y:S01]  /*07e0*/  ISETP.LT.U32.AND P0, PT, R9.reuse, 0x2, !P0 ;  /* 0x000000020900780c */ /* 0x040fe20004701070 */
[----:B------:R1:W-:Y:S04]  /*07f0*/  STL [R1+0x904], R9 ;  /* 0x0009040901007387 */ /* 0x0003e80000100800 */
[----:B------:R-:W2:Y:S02]  /*0800*/  FENCE.VIEW.ASYNC.S ;  /* 0x00000000000073c6 */ /* 0x000ea40000000000 */
[----:B--2---:R-:W2:Y:S01]  /*0810*/  @!UP0 SYNCS.EXCH.64 URZ, [UR6+0x90], UR4 ;  /* 0x00009004063f85b2 */ /* 0x004ea20008000100 */
[----:B------:R-:W-:Y:S02]  /*0820*/  @P3 LEA.HI R0, R9, R9, RZ, 0x1 ;  /* 0x0000000909003211 */ /* 0x000fe400078f08ff */
[----:B------:R-:W-:-:S02]  /*0830*/  SEL R3, RZ, 0x1, !P0 ;  /* 0x00000001ff037807 */ /* 0x000fc40004000000 */
[----:B------:R-:W-:Y:S02]  /*0840*/  @P3 SHF.R.S32.HI R0, RZ, 0x1, R0 ;  /* 0x00000001ff003819 */ /* 0x000fe40000011400 */
[----:B0-----:R-:W-:Y:S01]  /*0850*/  ISETP.EQ.U32.AND P2, PT, R4, 0x1, PT ;  /* 0x000000010400780c */ /* 0x001fe20003f42070 */
[----:B------:R0:W1:Y:S01]  /*0860*/  @!UP1 SYNCS.EXCH.64 URZ, [UR6+0x98], UR4 ;  /* 0x00009804063f95b2 */ /* 0x0000620008000100 */
[----:B------:R-:W-:Y:S01]  /*0870*/  NOP ;  /* 0x0000000000007918 */ /* 0x000fe20000000000 */
[----:B0-----:R-:W-:-:S06]  /*0880*/  UIMAD UR4, UR11, UR12, UR10 ;  /* 0x0000000c0b0472a4 */ /* 0x001fcc000f8e020a */
[----:B------:R-:W-:Y:S01]  /*0890*/  @P3 ISETP.NE.AND P4, PT, R0, UR4, PT ;  /* 0x0000000400003c0c */ /* 0x000fe2000bf85270 */
[----:B------:R-:W-:-:S03]  /*08a0*/  IMAD.MOV.U32 R0, RZ, RZ, 0x1 ;  /* 0x00000001ff007424 */ /* 0x000fc600078e00ff */
[----:B------:R-:W-:-:S04]  /*08b0*/  @P3 SEL R0, RZ, 0x1, P4 ;  /* 0x00000001ff003807 */ /* 0x000fc80002000000 */
[----:B------:R-:W-:-:S05]  /*08c0*/  LOP3.LUT R0, R0, R3, RZ, 0xc0, !PT ;  /* 0x0000000300007212 */ /* 0x000fca00078ec0ff */
[----:B------:R0:W-:Y:S01]  /*08d0*/  STL [R1+0x900], R0 ;  /* 0x0009000001007387 */ /* 0x0001e20000100800 */
[----:B--2---:R-:W-:Y:S05]  /*08e0*/  @!P2 BRA `(.L_x_4) ;  /* 0x000000000008a947 */ /* 0x004fea0003800000 */
[----:B-1-34-:R-:W-:Y:S01]  /*08f0*/  UCGABAR_ARV ;  /* 0x00000000000079c7 */ /* 0x01afe20008000000 */
[----:B------:R-:W-:Y:S05]  /*0900*/  BRA `(.L_x_5) ;  /* 0x0000000000047947 */ /* 0x000fea0003800000 */
.L_x_4:
[----:B-1-34-:R-:W-:Y:S01]  /*0910*/  NOP ;  /* 0x0000000000007918 */ /* 0x01afe20000000000 */
.L_x_5:
[----:B------:R-:W-:Y:S01]  /*0920*/  ULDC UR4, c[0x0][0x65c] ;  /* 0x0001970000047ab9 */ /* 0x000fe20000000800 */
[----:B------:R-:W-:Y:S01]  /*0930*/  UMOV UR5, URZ ;  /* 0x0000003f00057c82 */ /* 0x000fe20008000000 */
[----:B------:R-:W-:-:S03]  /*0940*/  UISETP.NE.AND UP0, UPT, UR4, 0x1, UPT ;  /* 0x000000010400788c */ /* 0x000fc6000bf05270 */
[----:B------:R-:W-:Y:S01]  /*0950*/  UMOV UR4, UR13 ;  /* 0x0000000d00047c82 */ /* 0x000fe20008000000 */
[----:B------:R-:W-:Y:S02]  /*0960*/  UP2UR UR46, UPR, URZ, 0x1 ;  /* 0x000000013f2e7883 */ /* 0x000fe40008000000 */
[----:B------:R-:W-:Y:S02]  /*0970*/  PLOP3.LUT P0, PT, PT, PT, UP0, 0x80, 0x0 ;  /* 0x000000000000781c */ /* 0x000fe40003f0f008 */
[----:B------:R-:W-:Y:S02]  /*0980*/  PLOP3.LUT P3, PT, PT, PT, UP0, 0x80, 0x0 ;  /* 0x000000000000781c */ /* 0x000fe40003f6f008 */
[----:B------:R-:W-:Y:S01]  /*0990*/  PLOP3.LUT P5, PT, PT, PT, UP0, 0x80, 0x0 ;  /* 0x000000000000781c */ /* 0x000fe20003faf008 */
[----:B------:R-:W-:Y:S01]  /*09a0*/  @UP0 ULDC UR14, c[0x0][0x10] ;  /* 0x00000400000e0ab9 */ /* 0x000fe20000000800 */
[----:B------:R-:W-:Y:S01]  /*09b0*/  @UP0 UMOV UR6, UR10 ;  /* 0x0000000a00060c82 */ /* 0x000fe20008000000 */
[----:B------:R-:W-:Y:S01]  /*09c0*/  @UP0 UMOV UR7, URZ ;  /* 0x0000003f00070c82 */ /* 0x000fe20008000000 */
[----:B------:R-:W-:Y:S01]  /*09d0*/  PLOP3.LUT P4, PT, PT, PT, UP0, 0x80, 0x0 ;  /* 0x000000000000781c */ /* 0x000fe20003f8f008 */
[----:B------:R-:W-:-:S03]  /*09e0*/  @UP0 UIMAD.WIDE.U32 UR14, UR13, UR14, UR6 ;  /* 0x0000000e0d0e02a5 */ /* 0x000fc6000f8e0006 */
[----:B------:R-:W-:Y:S01]  /*09f0*/  @!UP0 ULDC UR7, c[0x0][0xc] ;  /* 0x0000030000078ab9 */ /* 0x000fe20000000800 */
[----:B------:R-:W-:Y:S01]  /*0a00*/  @UP0 UMOV UR6, URZ ;  /* 0x0000003f00060c82 */ /* 0x000fe20008000000 */
[----:B------:R-:W-:Y:S01]  /*0a10*/  @!UP0 UIMAD.WIDE.U32 UR4, UR10, UR7, UR4 ;  /* 0x000000070a0482a5 */ /* 0x000fe2000f8e0004 */
[----:B------:R-:W-:Y:S01]  /*0a20*/  IMAD.U32 R2, RZ, RZ, UR14 ;  /* 0x0000000eff027e24 */ /* 0x000fe2000f8e00ff */
[----:B------:R-:W-:Y:S02]  /*0a30*/  @UP0 UIADD3 UR6, UR15, UR6, URZ ;  /* 0x000000060f060290 */ /* 0x000fe4000fffe03f */
[----:B------:R-:W-:Y:S02]  /*0a40*/  IMAD.U32 R3, RZ, RZ, UR15 ;  /* 0x0000000fff037e24 */ /* 0x000fe4000f8e00ff */
[----:B------:R-:W-:Y:S02]  /*0a50*/  @P0 IMAD.MOV.U32 R7, RZ, RZ, R2 ;  /* 0x000000ffff070224 */ /* 0x000fe400078e0002 */
[----:B------:R-:W-:-:S02]  /*0a60*/  IMAD.U32 R5, RZ, RZ, UR5 ;  /* 0x00000005ff057e24 */ /* 0x000fc4000f8e00ff */
[----:B------:R-:W-:Y:S02]  /*0a70*/  IMAD.U32 R2, RZ, RZ, UR4 ;  /* 0x00000004ff027e24 */ /* 0x000fe4000f8e00ff */
[----:B------:R-:W-:Y:S02]  /*0a80*/  @P3 IMAD.U32 R6, RZ, RZ, UR6 ;  /* 0x00000006ff063e24 */ /* 0x000fe4000f8e00ff */
[----:B------:R-:W-:Y:S02]  /*0a90*/  @!P5 IMAD.MOV.U32 R6, RZ, RZ, R5 ;  /* 0x000000ffff06d224 */ /* 0x000fe400078e0005 */
[----:B------:R-:W-:Y:S02]  /*0aa0*/  @!P4 IMAD.MOV.U32 R7, RZ, RZ, R2 ;  /* 0x000000ffff07c224 */ /* 0x000fe400078e0002 */
[----:B------:R-:W-:Y:S01]  /*0ab0*/  IMAD.U32 R3, RZ, RZ, UR5 ;  /* 0x00000005ff037e24 */ /* 0x000fe2000f8e00ff */
[----:B------:R1:W-:Y:S01]  /*0ac0*/  STL [R1+0x910], R6 ;  /* 0x0009100601007387 */ /* 0x0003e20000100800 */
[----:B------:R-:W-:-:S03]  /*0ad0*/  IMAD.U32 R4, RZ, RZ, UR4 ;  /* 0x00000004ff047e24 */ /* 0x000fc6000f8e00ff */
[----:B------:R1:W-:Y:S01]  /*0ae0*/  STL [R1+0x914], R7 ;  /* 0x0009140701007387 */ /* 0x0003e20000100800 */
[----:B------:R-:W-:Y:S05]  /*0af0*/  @!P2 BRA `(.L_x_6) ;  /* 0x00000000000ca947 */ /* 0x000fea0003800000 */
[----:B------:R-:W-:Y:S01]  /*0b00*/  UCGABAR_WAIT ;  /* 0x0000000000007dc7 */ /* 0x000fe20008000000 */
[----:B------:R-:W-:Y:S01]  /*0b10*/  CCTL.IVALL ;  /* 0x00000000ff00798f */ /* 0x000fe20002000000 */
[----:B------:R-:W-:Y:S05]  /*0b20*/  BRA `(.L_x_7) ;  /* 0x0000000000047947 */ /* 0x000fea0003800000 */
.L_x_6:
[----:B------:R-:W-:Y:S06]  /*0b30*/  BAR.SYNC.DEFER_BLOCKING 0x0 ;  /* 0x0000000000007b1d */ /* 0x000fec0000010000 */
.L_x_7:
[----:B------:R-:W-:Y:S05]  /*0b40*/  @!P1 BRA `(.L_x_8) ;  /* 0x000003f000449947 */ /* 0x000fea0003800000 */
[----:B------:R-:W-:-:S06]  /*0b50*/  UISETP.GT.U32.AND UP0, UPT, UR16, 0x1, UPT ;  /* 0x000000011000788c */ /* 0x000fcc000bf04070 */
[----:B------:R-:W-:-:S13]  /*0b60*/  PLOP3.LUT P0, PT, PT, PT, UP0, 0x80, 0x0 ;  /* 0x000000000000781c */ /* 0x000fda0003f0f008 */
[----:B------:R-:W-:Y:S05]  /*0b70*/  @P0 EXIT ;  /* 0x000000000000094d */ /* 0x000fea0003800000 */
[----:B------:R-:W-:Y:S01]  /*0b80*/  ULDC.64 UR4, c[0x0][0x650] ;  /* 0x0001940000047ab9 */ /* 0x000fe20000000a00 */
[----:B------:R-:W-:Y:S01]  /*0b90*/  UMOV UR41, 0xffffffff ;  /* 0xffffffff00297882 */ /* 0x000fe20000000000 */
[----:B------:R-:W-:Y:S01]  /*0ba0*/  ISETP.GE.U32.AND P0, PT, R7, UR4, PT ;  /* 0x0000000407007c0c */ /* 0x000fe2000bf06070 */
[----:B------:R-:W-:Y:S01]  /*0bb0*/  UMOV UR42, 0xffffffff ;  /* 0xffffffff002a7882 */ /* 0x000fe20000000000 */
[----:B------:R-:W-:Y:S01]  /*0bc0*/  UMOV UR43, 0xffffffff ;  /* 0xffffffff002b7882 */ /* 0x000fe20000000000 */
[----:B0-----:R-:W-:Y:S02]  /*0bd0*/  PRMT R0, RZ, 0x7610, R0 ;  /* 0x00007610ff007816 */ /* 0x001fe40000000000 */
[----:B------:R-:W-:-:S13]  /*0be0*/  ISETP.GE.U32.AND.EX P0, PT, R6, UR5, PT, P0 ;  /* 0x0000000506007c0c */ /* 0x000fda000bf06100 */
[----:B------:R-:W-:Y:S05]  /*0bf0*/  @P0 BRA `(.L_x_9) ;  /* 0x0000000400480947 */ /* 0x000fea0003800000 */
[----:B------:R-:W-:Y:S01]  /*0c00*/  ULDC.64 UR16, c[0x0][0x628] ;  /* 0x00018a0000107ab9 */ /* 0x000fe20000000a00 */
[C---:B------:R-:W-:Y:S01]  /*0c10*/  R2UR UR19, R7.reuse ;  /* 0x00000000071372ca */ /* 0x040fe200000e0000 */
[----:B------:R-:W-:Y:S01]  /*0c20*/  ULDC UR18, c[0x0][0x630] ;  /* 0x00018c0000127ab9 */ /* 0x000fe20000000800 */
[----:B------:R-:W-:Y:S02]  /*0c30*/  ISETP.NE.U32.AND P0, PT, RZ, UR16, PT ;  /* 0x00000010ff007c0c */ /* 0x000fe4000bf05070 */
[----:B------:R-:W-:Y:S02]  /*0c40*/  R2UR UR4, R7 ;  /* 0x00000000070472ca */ /* 0x000fe400000e0000 */
[----:B------:R-:W-:Y:S02]  /*0c50*/  ISETP.NE.AND.EX P0, PT, RZ, UR17, PT, P0 ;  /* 0x00000011ff007c0c */ /* 0x000fe4000bf05300 */
[----:B------:R-:W-:-:S11]  /*0c60*/  R2UR UR5, R6 ;  /* 0x00000000060572ca */ /* 0x000fd600000e0000 */
[----:B------:R-:W-:Y:S05]  /*0c70*/  @!P0 BRA `(.L_x_10) ;  /* 0x0000000000308947 */ /* 0x000fea0003800000 */
[----:B------:R-:W-:Y:S01]  /*0c80*/  R2UR UR4, R7 ;  /* 0x00000000070472ca */ /* 0x000fe200000e0000 */
[----:B------:R-:W-:Y:S01]  /*0c90*/  ULDC UR9, c[0x0][0x634] ;  /* 0x00018d0000097ab9 */ /* 0x000fe20000000800 */
[----:B------:R-:W-:-:S11]  /*0ca0*/  R2UR UR13, R6 ;  /* 0x00000000060d72ca */ /* 0x000fd600000e0000 */
[----:B------:R-:W-:-:S04]  /*0cb0*/  UIADD3 UR9, UP0, UR4, UR9, URZ ;  /* 0x0000000904097290 */ /* 0x000fc8000ff1e03f */
[----:B------:R-:W-:-:S04]  /*0cc0*/  UIADD3.X UR13, URZ, UR13, URZ, UP0, !UPT ;  /* 0x0000000d3f0d7290 */ /* 0x000fc800087fe43f */
[----:B------:R-:W-:-:S04]  /*0cd0*/  UIMAD.WIDE.U32 UR4, UR13, UR16, URZ ;  /* 0x000000100d0472a5 */ /* 0x000fc8000f8e003f */
[----:B------:R-:W-:Y:S02]  /*0ce0*/  UIMAD.WIDE.U32 UR6, UP0, UR9, UR17, UR4 ;  /* 0x00000011090672a5 */ /* 0x000fe4000f800004 */
[----:B------:R-:W-:Y:S02]  /*0cf0*/  UIMAD.WIDE.U32 UR4, UR9, UR16, URZ ;  /* 0x00000010090472a5 */ /* 0x000fe4000f8e003f */
[----:B------:R-:W-:Y:S02]  /*0d00*/  UIADD3.X UR15, URZ, URZ, URZ, UP0, !UPT ;  /* 0x0000003f3f0f7290 */ /* 0x000fe400087fe43f */
[----:B------:R-:W-:Y:S01]  /*0d10*/  UIADD3 URZ, UP0, UR5, UR6, URZ ;  /* 0x00000006053f7290 */ /* 0x000fe2000ff1e03f */
[----:B------:R-:W-:-:S03]  /*0d20*/  UMOV UR14, UR7 ;  /* 0x00000007000e7c82 */ /* 0x000fc60008000000 */
[----:B------:R-:W-:-:S12]  /*0d30*/  UIMAD.WIDE.U32.X UR4, UR13, UR17, UR14, UP0 ;  /* 0x000000110d0472a5 */ /* 0x000fd800080e040e */
.L_x_10:
[----:B------:R-:W-:Y:S01]  /*0d40*/  USHF.R.U64 UR43, UR4, UR18, UR5 ;  /* 0x00000012042b7299 */ /* 0x000fe20008001205 */
[----:B------:R-:W-:Y:S01]  /*0d50*/  R2UR UR7, R6 ;  /* 0x00000000060772ca */ /* 0x000fe200000e0000 */
[----:B------:R-:W-:Y:S02]  /*0d60*/  USHF.R.U32.HI UR4, URZ, UR18, UR5 ;  /* 0x000000123f047299 */ /* 0x000fe40008011605 */
[----:B------:R-:W-:Y:S01]  /*0d70*/  UIADD3 UR5, UP0, URZ, -UR43, URZ ;  /* 0x8000002b3f057290 */ /* 0x000fe2000ff1e03f */
[----:B------:R-:W-:Y:S01]  /*0d80*/  ULDC.64 UR14, c[0x0][0x620] ;  /* 0x00018800000e7ab9 */ /* 0x000fe20000000a00 */
[----:B------:R-:W-:Y:S02]  /*0d90*/  UMOV UR6, UR19 ;  /* 0x0000001300067c82 */ /* 0x000fe40008000000 */
[----:B------:R-:W-:Y:S01]  /*0da0*/  UIADD3.X UR4, URZ, ~UR4, URZ, UP0, !UPT ;  /* 0x800000043f047290 */ /* 0x000fe200087fe43f */
[----:B------:R-:W-:Y:S01]  /*0db0*/  ULDC UR9, c[0x0][0x618] ;  /* 0x0001860000097ab9 */ /* 0x000fe20000000800 */
[----:B------:R-:W-:-:S02]  /*0dc0*/  UIMAD UR12, UR11, UR12, UR10 ;  /* 0x0000000c0b0c72a4 */ /* 0x000fc4000f8e020a */
[----:B------:R-:W-:Y:S02]  /*0dd0*/  UIMAD UR4, UR4, UR14, URZ ;  /* 0x0000000e040472a4 */ /* 0x000fe4000f8e023f */
[----:B------:R-:W-:Y:S02]  /*0de0*/  UIMAD.WIDE.U32 UR6, UR5, UR14, UR6 ;  /* 0x0000000e050672a5 */ /* 0x000fe4000f8e0006 */
[----:B------:R-:W-:Y:S01]  /*0df0*/  UIMAD UR4, UR5, UR15, UR4 ;  /* 0x0000000f050472a4 */ /* 0x000fe2000f8e0204 */
[----:B------:R-:W-:Y:S01]  /*0e00*/  ULDC UR10, c[0x0][0x608] ;  /* 0x00018200000a7ab9 */ /* 0x000fe20000000800 */
[----:B------:R-:W-:Y:S02]  /*0e10*/  ULDC UR18, c[0x0][0x658] ;  /* 0x0001960000127ab9 */ /* 0x000fe40000000800 */
[----:B------:R-:W-:Y:S01]  /*0e20*/  UIADD3 UR7, UR7, UR4, URZ ;  /* 0x0000000407077290 */ /* 0x000fe2000fffe03f */
[----:B------:R-:W-:Y:S02]  /*0e30*/  UMOV UR11, 0xffffffff ;  /* 0xffffffff000b7882 */ /* 0x000fe40000000000 */
[----:B------:R-:W-:Y:S01]  /*0e40*/  ULDC.64 UR4, c[0x0][0x640] ;  /* 0x0001900000047ab9 */ /* 0x000fe20000000a00 */
[----:B------:R-:W-:Y:S01]  /*0e50*/  USHF.R.U64 UR16, UR6, UR9, UR7 ;  /* 0x0000000906107299 */ /* 0x000fe20008001207 */
[----:B------:R-:W-:Y:S01]  /*0e60*/  ISETP.NE.U32.AND P0, PT, RZ, UR4, PT ;  /* 0x00000004ff007c0c */ /* 0x000fe2000bf05070 */
[----:B------:R-:W-:-:S02]  /*0e70*/  USHF.R.U32.HI UR7, URZ, UR9, UR7 ;  /* 0x000000093f077299 */ /* 0x000fc40008011607 */
[----:B------:R-:W-:Y:S01]  /*0e80*/  USHF.L.U32 UR6, UR11, UR18, URZ ;  /* 0x000000120b067299 */ /* 0x000fe2000800063f */
[----:B------:R-:W-:Y:S01]  /*0e90*/  ISETP.NE.AND.EX P0, PT, RZ, UR5, PT, P0 ;  /* 0x00000005ff007c0c */ /* 0x000fe2000bf05300 */
[----:B------:R-:W-:Y:S02]  /*0ea0*/  USHF.R.U64 UR22, UR16, UR10, UR7 ;  /* 0x0000000a10167299 */ /* 0x000fe40008001207 */
[----:B------:R-:W-:Y:S02]  /*0eb0*/  USHF.R.U32.HI UR7, URZ, UR10, UR7 ;  /* 0x0000000a3f077299 */ /* 0x000fe40008011607 */
[----:B------:R-:W-:Y:S02]  /*0ec0*/  UISETP.NE.AND UP1, UPT, UR46, URZ, UPT ;  /* 0x0000003f2e00728c */ /* 0x000fe4000bf25270 */
[----:B------:R-:W-:Y:S01]  /*0ed0*/  USHF.R.U64 UR23, UR22, UR18, UR7 ;  /* 0x0000001216177299 */ /* 0x000fe20008001207 */
[----:B------:R-:W-:Y:S01]  /*0ee0*/  ULDC UR17, c[0x0][0x600] ;  /* 0x0001800000117ab9 */ /* 0x000fe20000000800 */
[----:B------:R-:W-:-:S02]  /*0ef0*/  ULOP3.LUT UR13, URZ, UR6, URZ, 0x33, !UPT ;  /* 0x000000063f0d7292 */ /* 0x000fc4000f8e333f */
[----:B------:R-:W-:Y:S02]  /*0f00*/  UIADD3 UR15, UR17, -0x1, URZ ;  /* 0xffffffff110f7890 */ /* 0x000fe4000fffe03f */
[----:B------:R-:W-:Y:S02]  /*0f10*/  USEL UR12, UR8, UR12, !UP1 ;  /* 0x0000000c080c7287 */ /* 0x000fe4000c800000 */
[----:B------:R-:W-:Y:S01]  /*0f20*/  USHF.R.U32.HI UR7, URZ, UR18, UR7 ;  /* 0x000000123f077299 */ /* 0x000fe20008011607 */
[----:B------:R-:W-:Y:S01]  /*0f30*/  ULDC UR19, c[0x0][0x648] ;  /* 0x0001920000137ab9 */ /* 0x000fe20000000800 */
[----:B------:R-:W-:Y:S01]  /*0f40*/  ULDC UR20, c[0x0][0x638] ;  /* 0x00018e0000147ab9 */ /* 0x000fe20000000800 */
[----:B------:R-:W-:Y:S01]  /*0f50*/  UMOV UR21, 0x1 ;  /* 0x0000000100157882 */ /* 0x000fe20000000000 */
[----:B------:R-:W-:Y:S01]  /*0f60*/  UMOV UR6, UR23 ;  /* 0x0000001700067c82 */ /* 0x000fe20008000000 */
[----:B------:R-:W-:Y:S07]  /*0f70*/  @!P0 BRA `(.L_x_11) ;  /* 0x0000000000308947 */ /* 0x000fee0003800000 */
[----:B------:R-:W-:Y:S02]  /*0f80*/  ULDC UR10, c[0x0][0x64c] ;  /* 0x00019300000a7ab9 */ /* 0x000fe40000000800 */
        /* <DEDUP_REMOVED lines=8> */
[----:B------:R-:W-:-:S07]  /*1010*/  UIMAD.WIDE.U32.X UR4, UR14, UR5, UR10, UP0 ;  /* 0x000000050e0472a5 */ /* 0x000fce00080e040a */
[----:B------:R-:W-:Y:S01]  /*1020*/  UMOV UR6, UR4 ;  /* 0x0000000400067c82 */ /* 0x000fe20008000000 */
[----:B------:R-:W-:-:S05]  /*1030*/  UMOV UR7, UR5 ;  /* 0x0000000500077c82 */ /* 0x000fca0008000000 */
.L_x_11:
[----:B------:R-:W-:Y:S01]  /*1040*/  USHF.R.U64 UR5, UR6, UR19, UR7 ;  /* 0x0000001306057299 */ /* 0x000fe20008001207 */
[----:B------:R-:W-:Y:S01]  /*1050*/  IMAD.MOV.U32 R0, RZ, RZ, 0x1 ;  /* 0x00000001ff007424 */ /* 0x000fe200078e00ff */
[----:B------:R-:W-:Y:S02]  /*1060*/  USHF.L.U32 UR4, UR21, UR18, URZ ;  /* 0x0000001215047299 */ /* 0x000fe4000800063f */
[----:B------:R-:W-:Y:S02]  /*1070*/  ULOP3.LUT UR13, UR22, UR13, URZ, 0xc0, !UPT ;  /* 0x0000000d160d7292 */ /* 0x000fe4000f8ec03f */
[----:B------:R-:W-:Y:S02]  /*1080*/  UIADD3 UR6, -UR5, URZ, URZ ;  /* 0x0000003f05067290 */ /* 0x000fe4000fffe13f */
[----:B------:R-:W-:Y:S02]  /*1090*/  UIMAD UR13, UR4, UR5, UR13 ;  /* 0x00000005040d72a4 */ /* 0x000fe4000f8e020d */
[----:B------:R-:W-:-:S02]  /*10a0*/  ULOP3.LUT UR15, UR16, UR15, URZ, 0xc0, !UPT ;  /* 0x0000000f100f7292 */ /* 0x000fc4000f8ec03f */
[----:B------:R-:W-:Y:S01]  /*10b0*/  UIMAD UR4, UR6, UR20, UR23 ;  /* 0x00000014060472a4 */ /* 0x000fe2000f8e0217 */
[----:B------:R-:W-:Y:S01]  /*10c0*/  ULDC UR5, c[0x0][0x610] ;  /* 0x0001840000057ab9 */ /* 0x000fe20000000800 */
[----:B------:R-:W-:Y:S02]  /*10d0*/  UISETP.NE.AND UP0, UPT, UR46, URZ, UPT ;  /* 0x0000003f2e00728c */ /* 0x000fe4000bf05270 */
[----:B------:R-:W-:Y:S02]  /*10e0*/  UIMAD UR12, UR13, UR5, UR12 ;  /* 0x000000050d0c72a4 */ /* 0x000fe4000f8e020c */
[----:B------:R-:W-:-:S04]  /*10f0*/  UIMAD UR4, UR4, UR17, UR15 ;  /* 0x00000011040472a4 */ /* 0x000fc8000f8e020f */
[----:B------:R-:W-:Y:S02]  /*1100*/  USEL UR42, UR4, UR12, !UP0 ;  /* 0x0000000c042a7287 */ /* 0x000fe4000c000000 */
[----:B------:R-:W-:-:S12]  /*1110*/  USEL UR41, UR12, UR4, !UP0 ;  /* 0x000000040c297287 */ /* 0x000fd8000c000000 */
.L_x_9:
[----:B------:R-:W-:-:S08]  /*1120*/  NOP ;  /* 0x0000000000007918 */ /* 0x000fd00000000000 */
[----:B------:R-:W0:Y:S02]  /*1130*/  USETMAXREG.TRY_ALLOC.CTAPOOL UP0, 0xf0 ;  /* 0x000000f0000079c8 */ /* 0x000e240008000600 */
[----:B0-----:R-:W-:-:S13]  /*1140*/  PLOP3.LUT P0, PT, PT, PT, UP0, 0x80, 0x0 ;  /* 0x000000000000781c */ /* 0x001fda0003f0f008 */
[----:B------:R-:W-:Y:S05]  /*1150*/  @!P0 BRA `(.L_x_9) ;  /* 0xfffffffc00f08947 */ /* 0x000fea000383ffff */
[----:B------:R-:W-:Y:S01]  /*1160*/  ULDC.64 UR4, c[0x0][0x598] ;  /* 0x0001660000047ab9 */ /* 0x000fe20000000a00 */
[----:B------:R-:W-:Y:S01]  /*1170*/  ULDC.64 UR36, c[0x0][0x208] ;  /* 0x0000820000247ab9 */ /* 0x000fe20000000a00 */
[----:B------:R-:W-:-:S04]  /*1180*/  ISETP.NE.U32.AND P0, PT, RZ, UR4, PT ;  /* 0x00000004ff007c0c */ /* 0x000fc8000bf05070 */
[----:B------:R-:W-:-:S13]  /*1190*/  ISETP.NE.AND.EX P0, PT, RZ, UR5, PT, P0 ;  /* 0x00000005ff007c0c */ /* 0x000fda000bf05300 */
[----:B------:R-:W-:Y:S05]  /*11a0*/  @!P0 BRA `(.L_x_12) ;  /* 0x00000000001c8947 */ /* 0x000fea0003800000 */
[----:B------:R-:W0:Y:S02]  /*11b0*/  LDC.64 R2, c[0x0][0x598] ;  /* 0x00016600ff027b82 */ /* 0x000e240000000a00 */
[----:B0-----:R-:W2:Y:S02]  /*11c0*/  LDG.E.64 R2, desc[UR36][R2.64] ;  /* 0x0000002402027981 */ /* 0x001ea4000c1e1b00 */
[----:B--2---:R-:W-:-:S04]  /*11d0*/  ISETP.NE.U32.AND P0, PT, R2, RZ, PT ;  /* 0x000000ff0200720c */ /* 0x004fc80003f05070 */
[----:B------:R-:W-:-:S13]  /*11e0*/  ISETP.NE.AND.EX P0, PT, R3, RZ, PT, P0 ;  /* 0x000000ff0300720c */ /* 0x000fda0003f05300 */
[----:B------:R-:W-:Y:S05]  /*11f0*/  @!P0 BRA `(.L_x_12) ;  /* 0x0000000000088947 */ /* 0x000fea0003800000 */
[----:B------:R0:W5:Y:S01]  /*1200*/  LD.E R2, desc[UR36][R2.64] ;  /* 0x0000002402027980 */ /* 0x000162000c101900 */
[----:B------:R-:W-:Y:S05]  /*1210*/  BRA `(.L_x_13) ;  /* 0x0000000000247947 */ /* 0x000fea0003800000 */
.L_x_12:
[----:B------:R-:W-:Y:S02]  /*1220*/  ULDC.64 UR4, c[0x0][0x588] ;  /* 0x0001620000047ab9 */ /* 0x000fe40000000a00 */
[----:B------:R-:W-:-:S04]  /*1230*/  ISETP.NE.U32.AND P0, PT, RZ, UR4, PT ;  /* 0x00000004ff007c0c */ /* 0x000fc8000bf05070 */
[----:B------:R-:W-:-:S13]  /*1240*/  ISETP.NE.AND.EX P0, PT, RZ, UR5, PT, P0 ;  /* 0x00000005ff007c0c */ /* 0x000fda000bf05300 */
[----:B------:R-:W-:Y:S05]  /*1250*/  @!P0 BRA `(.L_x_14) ;  /* 0x00000000000c8947 */ /* 0x000fea0003800000 */
[----:B------:R-:W0:Y:S02]  /*1260*/  LDC.64 R2, c[0x0][0x588] ;  /* 0x00016200ff027b82 */ /* 0x000e240000000a00 */
[----:B0-----:R2:W5:Y:S01]  /*1270*/  LDG.E R2, desc[UR36][R2.64] ;  /* 0x0000002402027981 */ /* 0x001562000c1e1900 */
[----:B------:R-:W-:Y:S05]  /*1280*/  BRA `(.L_x_13) ;  /* 0x0000000000087947 */ /* 0x000fea0003800000 */
.L_x_14:
[----:B------:R-:W-:Y:S02]  /*1290*/  ULDC UR4, c[0x0][0x580] ;  /* 0x0001600000047ab9 */ /* 0x000fe40000000800 */
[----:B------:R-:W-:-:S07]  /*12a0*/  IMAD.U32 R2, RZ, RZ, UR4 ;  /* 0x00000004ff027e24 */ /* 0x000fce000f8e00ff */
.L_x_13:
[----:B------:R-:W-:Y:S02]  /*12b0*/  ULDC.64 UR4, c[0x0][0x5a0] ;  /* 0x0001680000047ab9 */ /* 0x000fe40000000a00 */
[----:B------:R-:W-:-:S04]  /*12c0*/  ISETP.NE.U32.AND P0, PT, RZ, UR4, PT ;  /* 0x00000004ff007c0c */ /* 0x000fc8000bf05070 */
[----:B------:R-:W-:-:S13]  /*12d0*/  ISETP.NE.AND.EX P0, PT, RZ, UR5, PT, P0 ;  /* 0x00000005ff007c0c */ /* 0x000fda000bf05300 */
[----:B------:R-:W-:Y:S05]  /*12e0*/  @!P0 BRA `(.L_x_15) ;  /* 0x00000000001c8947 */ /* 0x000fea0003800000 */
[----:B------:R-:W3:Y:S02]  /*12f0*/  LDC.64 R4, c[0x0][0x5a0] ;  /* 0x00016800ff047b82 */ /* 0x000ee40000000a00 */
[----:B---3--:R-:W3:Y:S02]  /*1300*/  LDG.E.64 R4, desc[UR36][R4.64] ;  /* 0x0000002404047981 */ /* 0x008ee4000c1e1b00 */
[----:B---3--:R-:W-:-:S04]  /*1310*/  ISETP.NE.U32.AND P0, PT, R4, RZ, PT ;  /* 0x000000ff0400720c */ /* 0x008fc80003f05070 */
[----:B------:R-:W-:-:S13]  /*1320*/  ISETP.NE.AND.EX P0, PT, R5, RZ, PT, P0 ;  /* 0x000000ff0500720c */ /* 0x000fda0003f05300 */
[----:B------:R-:W-:Y:S05]  /*1330*/  @!P0 BRA `(.L_x_15) ;  /* 0x0000000000088947 */ /* 0x000fea0003800000 */
[----:B------:R3:W5:Y:S01]  /*1340*/  LD.E R16, desc[UR36][R4.64] ;  /* 0x0000002404107980 */ /* 0x000762000c101900 */
[----:B------:R-:W-:Y:S05]  /*1350*/  BRA `(.L_x_16) ;  /* 0x0000000000247947 */ /* 0x000fea0003800000 */
.L_x_15:
[----:B------:R-:W-:Y:S02]  /*1360*/  ULDC.64 UR4, c[0x0][0x590] ;  /* 0x0001640000047ab9 */ /* 0x000fe40000000a00 */
[----:B------:R-:W-:-:S04]  /*1370*/  ISETP.NE.U32.AND P0, PT, RZ, UR4, PT ;  /* 0x00000004ff007c0c */ /* 0x000fc8000bf05070 */
[----:B------:R-:W-:-:S13]  /*1380*/  ISETP.NE.AND.EX P0, PT, RZ, UR5, PT, P0 ;  /* 0x00000005ff007c0c */ /* 0x000fda000bf05300 */
[----:B------:R-:W-:Y:S05]  /*1390*/  @!P0 BRA `(.L_x_17) ;  /* 0x00000000000c8947 */ /* 0x000fea0003800000 */
[----:B------:R-:W3:Y:S02]  /*13a0*/  LDC.64 R16, c[0x0][0x590] ;  /* 0x00016400ff107b82 */ /* 0x000ee40000000a00 */
[----:B---3--:R4:W5:Y:S01]  /*13b0*/  LDG.E R16, desc[UR36][R16.64] ;  /* 0x0000002410107981 */ /* 0x008962000c1e1900 */
[----:B------:R-:W-:Y:S05]  /*13c0*/  BRA `(.L_x_16) ;  /* 0x0000000000087947 */ /* 0x000fea0003800000 */
.L_x_17:
[----:B------:R-:W-:Y:S02]  /*13d0*/  ULDC UR4, c[0x0][0x584] ;  /* 0x0001610000047ab9 */ /* 0x000fe40000000800 */
[----:B------:R-:W-:-:S07]  /*13e0*/  IMAD.U32 R16, RZ, RZ, UR4 ;  /* 0x00000004ff107e24 */ /* 0x000fce000f8e00ff */
.L_x_16:
[----:B------:R-:W-:-:S13]  /*13f0*/  LOP3.LUT P0, RZ, R0, 0xff, RZ, 0xc0, !PT ;  /* 0x000000ff00ff7812 */ /* 0x000fda000780c0ff */
[----:B------:R-:W-:Y:S05]  /*1400*/  @!P0 EXIT ;  /* 0x000000000000894d */ /* 0x000fea0003800000 */
[----:B------:R-:W-:Y:S01]  /*1410*/  ULDC UR4, c[0x0][0x28c] ;  /* 0x0000a30000047ab9 */ /* 0x000fe20000000800 */
[----:B------:R-:W-:Y:S01]  /*1420*/  UMOV UR38, URZ ;  /* 0x0000003f00267c82 */ /* 0x000fe20008000000 */
[----:B------:R-:W-:Y:S01]  /*1430*/  UIADD3 UR4, UR4, 0xf, URZ ;  /* 0x0000000f04047890 */ /* 0x000fe2000fffe03f */
[----:B------:R-:W-:-:S03]  /*1440*/  UMOV UR39, URZ ;  /* 0x0000003f00277c82 */ /* 0x000fc60008000000 */
[----:B------:R-:W-:-:S04]  /*1450*/  USHF.R.S32.HI UR5, URZ, 0x1f, UR4 ;  /* 0x0000001f3f057899 */ /* 0x000fc80008011404 */
[----:B------:R-:W-:-:S04]  /*1460*/  ULEA.HI UR5, UR5, UR4, URZ, 0x4 ;  /* 0x0000000405057291 */ /* 0x000fc8000f8f203f */
[----:B------:R-:W-:-:S12]  /*1470*/  USHF.R.S32.HI UR44, URZ, 0x4, UR5 ;  /* 0x000000043f2c7899 */ /* 0x000fd80008011405 */
.L_x_1565:
[----:B------:R-:W0:Y:S01]  /*1480*/  S2R R0, SR_TID.X ;  /* 0x0000000000007919 */ /* 0x000e220000002100 */
[----:B------:R-:W1:Y:S01]  /*1490*/  S2UR UR6, SR_CgaCtaId ;  /* 0x00000000000679c3 */ /* 0x000e620000008800 */
[----:B------:R-:W-:Y:S02]  /*14a0*/  UMOV UR45, 0x400 ;  /* 0x00000400002d7882 */ /* 0x000fe40000000000 */
[----:B-1----:R-:W-:Y:S01]  /*14b0*/  ULEA UR45, UR6, UR45, 0x18 ;  /* 0x0000002d062d7291 */ /* 0x002fe2000f8ec03f */
[----:B0-----:R-:W-:-:S04]  /*14c0*/  LOP3.LUT R0, R0, 0x80, RZ, 0xc0, !PT ;  /* 0x0000008000007812 */ /* 0x001fc800078ec0ff */
[----:B------:R-:W-:-:S06]  /*14d0*/  SHF.R.U32.HI R0, RZ, 0x7, R0 ;  /* 0x00000007ff007819 */ /* 0x000fcc0000011600 */
[----:B------:R-:W0:Y:S02]  /*14e0*/  SHFL.IDX PT, R0, R0, RZ, 0x1f ;  /* 0x00001fff00007589 */ /* 0x000e2400000e0000 */
[----:B0-----:R-:W-:-:S13]  /*14f0*/  R2UR UR4, R0 ;  /* 0x00000000000472ca */ /* 0x001fda00000e0000 */
[----:B------:R-:W-:-:S04]  /*1500*/  ULEA.HI UR5, UR4, UR4, URZ, 0x1 ;  /* 0x0000000404057291 */ /* 0x000fc8000f8f083f */
[----:B------:R-:W-:-:S04]  /*1510*/  ULOP3.LUT UR5, UR5, 0x1ffffe, URZ, 0xc0, !UPT ;  /* 0x001ffffe05057892 */ /* 0x000fc8000f8ec03f */
[----:B------:R-:W-:-:S03]  /*1520*/  UIADD3 UR5, UR4, -UR5, URZ ;  /* 0x8000000504057290 */ /* 0x000fc6000fffe03f */
[----:B------:R-:W-:Y:S01]  /*1530*/  ULDC UR4, c[0x0][0x28c] ;  /* 0x0000a30000047ab9 */ /* 0x000fe20000000800 */
[----:B------:R-:W-:Y:S01]  /*1540*/  ULEA UR5, UR5, UR45, 0xb ;  /* 0x0000002d05057291 */ /* 0x000fe2000f8e583f */
[----:B------:R-:W-:-:S03]  /*1550*/  ISETP.LT.AND P0, PT, RZ, UR4, PT ;  /* 0x00000004ff007c0c */ /* 0x000fc6000bf01270 */
[----:B------:R-:W-:-:S04]  /*1560*/  UIADD3 UR5, UR5, 0x180, URZ ;  /* 0x0000018005057890 */ /* 0x000fc8000fffe03f */
[----:B------:R-:W-:-:S04]  /*1570*/  USHF.R.U32.HI UR5, URZ, 0x4, UR5 ;  /* 0x000000043f057899 */ /* 0x000fc80008011605 */
[----:B------:R-:W-:Y:S02]  /*1580*/  ULOP3.LUT UR47, UR5, 0x3fff, URZ, 0xc0, !UPT ;  /* 0x00003fff052f7892 */ /* 0x000fe4000f8ec03f */
[----:B---34-:R-:W-:Y:S10]  /*1590*/  @P0 BRA `(.L_x_18) ;  /* 0x0000000000400947 */ /* 0x018ff40003800000 */
[----:B------:R-:W-:Y:S01]  /*15a0*/  MOV R0, 0x0 ;  /* 0x0000000000007802 */ /* 0x000fe20000000f00 */
[----:B------:R-:W-:Y:S01]  /*15b0*/  ULDC.64 UR4, c[0x4][0x68] ;  /* 0x01001a0000047ab9 */ /* 0x000fe20000000a00 */
[----:B------:R-:W-:Y:S01]  /*15c0*/  ULDC.64 UR6, c[0x4][0x8] ;  /* 0x0100020000067ab9 */ /* 0x000fe20000000a00 */
[----:B---3--:R-:W-:Y:S01]  /*15d0*/  IMAD.U32 R4, RZ, RZ, UR4 ;  /* 0x00000004ff047e24 */ /* 0x008fe2000f8e00ff */
[----:B------:R0:W1:Y:S01]  /*15e0*/  LDC.64 R14, c[0x4][R0] ;  /* 0x01000000000e7b82 */ /* 0x0000620000000a00 */
[----:B------:R-:W-:Y:S01]  /*15f0*/  IMAD.U32 R5, RZ, RZ, UR5 ;  /* 0x00000005ff057e24 */ /* 0x000fe2000f8e00ff */
[----:B------:R-:W-:Y:S01]  /*1600*/  ULDC.64 UR4, c[0x4][0x70] ;  /* 0x01001c0000047ab9 */ /* 0x000fe20000000a00 */
[----:B------:R-:W-:Y:S02]  /*1610*/  IMAD.U32 R10, RZ, RZ, UR6 ;  /* 0x00000006ff0a7e24 */ /* 0x000fe4000f8e00ff */
[----:B------:R-:W-:Y:S02]  /*1620*/  IMAD.U32 R6, RZ, RZ, UR4 ;  /* 0x00000004ff067e24 */ /* 0x000fe4000f8e00ff */
[----:B------:R-:W-:-:S02]  /*1630*/  IMAD.U32 R7, RZ, RZ, UR5 ;  /* 0x00000005ff077e24 */ /* 0x000fc4000f8e00ff */
[----:B------:R-:W-:Y:S02]  /*1640*/  IMAD.U32 R11, RZ, RZ, UR7 ;  /* 0x00000007ff0b7e24 */ /* 0x000fe4000f8e00ff */
[----:B------:R-:W-:Y:S02]  /*1650*/  IMAD.MOV.U32 R8, RZ, RZ, 0x1e1 ;  /* 0x000001e1ff087424 */ /* 0x000fe400078e00ff */
[----:B------:R-:W-:Y:S02]  /*1660*/  IMAD.MOV.U32 R12, RZ, RZ, 0x1 ;  /* 0x00000001ff0c7424 */ /* 0x000fe400078e00ff */
[----:B0-----:R-:W-:-:S07]  /*1670*/  IMAD.MOV.U32 R13, RZ, RZ, RZ ;  /* 0x000000ffff0d7224 */ /* 0x001fce00078e00ff */
[----:B------:R-:W-:-:S07]  /*1680*/  LEPC R20, `(.L_x_18) ;  /* 0x000000001014794e */ /* 0x000fce0000000000 */
[----:B-12-45:R-:W-:Y:S05]  /*1690*/  CALL.ABS.NOINC R14 ;  /* 0x000000000e007343 */ /* 0x036fea0003c00000 */
.L_x_18:
[----:B------:R-:W-:-:S06]  /*16a0*/  ULOP3.LUT UR4, UR40, 0x1, URZ, 0xfc, !UPT ;  /* 0x0000000128047892 */ /* 0x000fcc000f8efc3f */
[----:B------:R-:W-:-:S05]  /*16b0*/  IMAD.U32 R0, RZ, RZ, UR4 ;  /* 0x00000004ff007e24 */ /* 0x000fca000f8e00ff */
[----:B------:R-:W-:-:S13]  /*16c0*/  ISETP.NE.AND P0, PT, R0, 0x3, PT ;  /* 0x000000030000780c */ /* 0x000fda0003f05270 */
[----:B------:R-:W-:Y:S05]  /*16d0*/  @!P0 BRA `(.L_x_19) ;  /* 0x0000000000048947 */ /* 0x000fea0003800000 */
[----:B------:R-:W-:Y:S01]  /*16e0*/  BPT.TRAP 0x1 ;  /* 0x000000040000795c */ /* 0x000fe20000300000 */
.L_x_19:
[----:B--2---:R-:W-:Y:S02]  /*16f0*/  IMAD.U32 R3, RZ, RZ, UR39 ;  /* 0x00000027ff037e24 */ /* 0x004fe4000f8e00ff */
[----:B------:R-:W-:-:S03]  /*1700*/  IMAD.U32 R0, RZ, RZ, UR38 ;  /* 0x00000026ff007e24 */ /* 0x000fc6000f8e00ff */
[----:B------:R-:W-:Y:S02]  /*1710*/  LEA R3, R3, UR45, 0x3 ;  /* 0x0000002d03037c11 */ /* 0x000fe4000f8e18ff */
[----:B------:R-:W-:-:S04]  /*1720*/  SHF.L.U32 R0, R0, 0x1f, RZ ;  /* 0x0000001f00007819 */ /* 0x000fc800000006ff */
[----:B------:R0:W1:Y:S01]  /*1730*/  SYNCS.PHASECHK.TRANS64.TRYWAIT P1, [R3+URZ], R0 ;  /* 0x00000000030075a7 */ /* 0x000062000802017f */
[----:B------:R-:W-:Y:S05]  /*1740*/  @!P0 BRA `(.L_x_20) ;  /* 0x0000000000048947 */ /* 0x000fea0003800000 */
[----:B------:R-:W-:Y:S01]  /*1750*/  BPT.TRAP 0x1 ;  /* 0x000000040000795c */ /* 0x000fe20000300000 */
.L_x_20:
[----:B-1----:R-:W-:Y:S05]  /*1760*/  @P1 BRA `(.L_x_21) ;  /* 0x0000000000081947 */ /* 0x002fea0003800000 */
[----:B------:R-:W1:Y:S02]  /*1770*/  SYNCS.PHASECHK.TRANS64.TRYWAIT P1, [R3+URZ], R0 ;  /* 0x00000000030075a7 */ /* 0x000e64000802017f */
[----:B-1----:R-:W-:Y:S05]  /*1780*/  @!P1 BRA `(.L_x_22) ;  /* 0x000003fc00909947 */ /* 0x002fea0003800000 */
.L_x_21:
[----:B------:R-:W-:-:S04]  /*1790*/  UISETP.LT.AND UP0, UPT, UR44, 0x1, UPT ;  /* 0x000000012c00788c */ /* 0x000fc8000bf01270 */
[----:B------:R-:W-:-:S06]  /*17a0*/  USEL UR4, UR44, 0x1, UP0 ;  /* 0x000000012c047887 */ /* 0x000fcc0008000000 */
[----:B------:R-:W-:Y:S01]  /*17b0*/  IMAD.U32 R6, RZ, RZ, UR4 ;  /* 0x00000004ff067e24 */ /* 0x000fe2000f8e00ff */
[----:B------:R-:W-:Y:S05]  /*17c0*/  WARPSYNC.ALL ;  /* 0x0000000000007948 */ /* 0x000fea0003800000 */
[----:B------:R-:W-:-:S04]  /*17d0*/  IADD3 R6, -R6, UR44, RZ ;  /* 0x0000002c06067c10 */ /* 0x000fc8000fffe1ff */
[----:B------:R-:W-:Y:S01]  /*17e0*/  ISETP.GE.AND P1, PT, R6, 0x1, PT ;  /* 0x000000010600780c */ /* 0x000fe20003f26270 */
[----:B------:R-:W-:Y:S01]  /*17f0*/  UIADD3 UR4, UR45, 0x20180, URZ ;  /* 0x000201802d047890 */ /* 0x000fe2000fffe03f */
[----:B------:R-:W-:Y:S01]  /*1800*/  WARPGROUP.ARRIVE ;  /* 0x00000000000079c5 */ /* 0x000fe20000000000 */
[----:B------:R-:W-:Y:S02]  /*1810*/  ULOP3.LUT UR12, UR47, 0x10000, URZ, 0xfc, !UPT ;  /* 0x000100002f0c7892 */ /* 0x000fe4000f8efc3f */
[----:B------:R-:W-:Y:S02]  /*1820*/  USHF.R.U32.HI UR4, URZ, 0x4, UR4 ;  /* 0x000000043f047899 */ /* 0x000fe40008011604 */
[----:B------:R-:W-:Y:S02]  /*1830*/  ULEA UR14, UR39, UR12, 0xa ;  /* 0x0000000c270e7291 */ /* 0x000fe4000f8e503f */
[----:B------:R-:W-:Y:S01]  /*1840*/  ULOP3.LUT UR4, UR4, 0x3fff, URZ, 0xc0, !UPT ;  /* 0x00003fff04047892 */ /* 0x000fe2000f8ec03f */
[----:B------:R-:W-:Y:S01]  /*1850*/  UMOV UR5, 0xc0000010 ;  /* 0xc000001000057882 */ /* 0x000fe20000000000 */
[----:B------:R-:W-:-:S02]  /*1860*/  UMOV UR7, 0xc0000010 ;  /* 0xc000001000077882 */ /* 0x000fc40000000000 */
[----:B------:R-:W-:Y:S01]  /*1870*/  ULOP3.LUT UR13, UR4, 0x10000, URZ, 0xfc, !UPT ;  /* 0x00010000040d7892 */ /* 0x000fe2000f8efc3f */
[----:B------:R-:W-:Y:S02]  /*1880*/  UMOV UR9, UR5 ;  /* 0x0000000500097c82 */ /* 0x000fe40008000000 */
[----:B------:R-:W-:Y:S01]  /*1890*/  UMOV UR4, UR14 ;  /* 0x0000000e00047c82 */ /* 0x000fe20008000000 */
[----:B------:R-:W-:Y:S01]  /*18a0*/  UIMAD UR6, UR39, 0x300, UR13 ;  /* 0x00000300270678a4 */ /* 0x000fe2000f8e020d */
[----:B------:R-:W-:Y:S01]  /*18b0*/  UMOV UR8, UR4 ;  /* 0x0000000400087c82 */ /* 0x000fe20008000000 */
[----:B------:R-:W-:Y:S02]  /*18c0*/  UMOV UR11, 0xc0000010 ;  /* 0xc0000010000b7882 */ /* 0x000fe40000000000 */
[----:B------:R-:W-:-:S05]  /*18d0*/  UIADD3 UR10, UR6, 0x180, URZ ;  /* 0x00000180060a7890 */ /* 0x000fca000fffe03f */
[----:B------:R-:W-:Y:S03]  /*18e0*/  HGMMA.64x192x16.F32.BF16 R24, gdesc[UR4], RZ, !UPT, gsb0 ;  /* 0x02e00000041879f0 */ /* 0x000fe6000c0018ff */
[----:B------:R-:W-:Y:S02]  /*18f0*/  WARPGROUP.DEPBAR.LE gsb0, 0x0 ;  /* 0x00008000000079c5 */ /* 0x000fe40000010000 */
[----:B------:R-:W-:Y:S04]  /*1900*/  STL.64 [R1+0x780], R24 ;  /* 0x0007801801007387 */ /* 0x000fe80000100a00 */
        /* <DEDUP_REMOVED lines=46> */
[----:B------:R2:W-:Y:S02]  /*1bf0*/  STL.64 [R1+0x8f8], R118 ;  /* 0x0008f87601007387 */ /* 0x0005e40000100a00 */
[----:B--2---:R-:W-:-:S06]  /*1c00*/  WARPGROUP.ARRIVE ;  /* 0x00000000000079c5 */ /* 0x004fcc0000000000 */
[----:B------:R-:W-:Y:S01]  /*1c10*/  HGMMA.64x192x16.F32.BF16 R24, gdesc[UR8], RZ, !UPT, gsb0 ;  /* 0x02e00000081879f0 */ /* 0x000fe2000c0018ff */
[----:B------:R-:W-:Y:S01]  /*1c20*/  UIADD3 UR8, UR14, 0x100, URZ ;  /* 0x000001000e087890 */ /* 0x000fe2000fffe03f */
[----:B------:R-:W-:Y:S02]  /*1c30*/  UMOV UR9, 0xc0000010 ;  /* 0xc000001000097882 */ /* 0x000fe40000000000 */
[----:B------:R-:W-:-:S04]  /*1c40*/  UMOV UR5, UR9 ;  /* 0x0000000900057c82 */ /* 0x000fc80008000000 */
[----:B------:R-:W-:Y:S01]  /*1c50*/  UMOV UR4, UR8 ;  /* 0x0000000800047c82 */ /* 0x000fe20008000000 */
        /* <DEDUP_REMOVED lines=50> */
[----:B------:R-:W-:Y:S03]  /*1f80*/  HGMMA.64x192x16.F32.BF16 R24, gdesc[UR8], RZ, !UPT, gsb0 ;  /* 0x02e00000081879f0 */ /* 0x000fe6000c0018ff */
[----:B------:R-:W-:Y:S02]  /*1f90*/  WARPGROUP.DEPBAR.LE gsb0, 0x0 ;  /* 0x00008000000079c5 */ /* 0x000fe40000010000 */
[----:B------:R-:W-:Y:S04]  /*1fa0*/  STL.64 [R1], R24 ;  /* 0x0000001801007387 */ /* 0x000fe80000100a00 */
        /* <DEDUP_REMOVED lines=105> */
[----:B------:R-:W-:Y:S01]  /*2640*/  WARPGROUP.ARRIVE ;  /* 0x00000000000079c5 */ /* 0x000fe20000000000 */
[----:B------:R-:W-:Y:S04]  /*2650*/  STL.64 [R1+0x480], R24 ;  /* 0x0004801801007387 */ /* 0x000fe80000100a00 */
[----:B------:R-:W-:Y:S10]  /*2660*/  STL.64 [R1+0x488], R26 ;  /* 0x0004881a01007387 */ /* 0x000ff40000100a00 */
[----:B------:R-:W-:Y:S01]  /*2670*/  HGMMA.64x192x16.F32.BF16 R120, gdesc[UR8], RZ, !UPT, gsb0 ;  /* 0x02e00000087879f0 */ /* 0x000fe2000c0018ff */
[----:B------:R-:W-:Y:S01]  /*2680*/  UIADD3 UR8, UR14, 0x300, URZ ;  /* 0x000003000e087890 */ /* 0x000fe2000fffe03f */
[----:B------:R-:W-:Y:S01]  /*2690*/  STL.64 [R1+0x490], R28 ;  /* 0x0004901c01007387 */ /* 0x000fe20000100a00 */
[----:B------:R-:W-:-:S02]  /*26a0*/  UMOV UR9, 0xc0000010 ;  /* 0xc000001000097882 */ /* 0x000fc40000000000 */
[----:B------:R-:W-:Y:S01]  /*26b0*/  UMOV UR5, UR9 ;  /* 0x0000000900057c82 */ /* 0x000fe20008000000 */
[----:B------:R-:W-:Y:S02]  /*26c0*/  STL.64 [R1+0x498], R30 ;  /* 0x0004981e01007387 */ /* 0x000fe40000100a00 */
[----:B------:R-:W-:Y:S02]  /*26d0*/  UMOV UR4, UR8 ;  /* 0x0000000800047c82 */ /* 0x000fe40008000000 */
        /* <DEDUP_REMOVED lines=43> */
[----:B------:R2:W-:Y:S01]  /*2990*/  STL.64 [R1+0x5f8], R118 ;  /* 0x0005f87601007387 */ /* 0x0005e20000100a00 */
[----:B------:R-:W-:-:S02]  /*29a0*/  WARPGROUP.DEPBAR.LE gsb0, 0x0 ;  /* 0x00008000000079c5 */ /* 0x000fc40000010000 */
[----:B--2---:R-:W-:Y:S01]  /*29b0*/  WARPGROUP.ARRIVE ;  /* 0x00000000000079c5 */ /* 0x004fe20000000000 */
[----:B------:R-:W-:Y:S04]  /*29c0*/  STL.64 [R1+0xa40], R214 ;  /* 0x000a40d601007387 */ /* 0x000fe80000100a00 */
[----:B------:R-:W-:Y:S01]  /*29d0*/  STL.64 [R1+0xa38], R212 ;  /* 0x000a38d401007387 */ /* 0x000fe20000100a00 */
[----:B------:R-:W-:Y:S03]  /*29e0*/  HGMMA.64x192x16.F32.BF16 R24, gdesc[UR8], RZ, !UPT, gsb0 ;  /* 0x02e00000081879f0 */ /* 0x000fe6000c0018ff */
        /* <DEDUP_REMOVED lines=37> */
[----:B--2---:R-:W-:-:S06]  /*2c40*/  WARPGROUP.ARRIVE ;  /* 0x00000000000079c5 */ /* 0x004fcc0000000000 */
        /* <DEDUP_REMOVED lines=39> */
[----:B------:R2:W-:Y:S04]  /*2ec0*/  STL.64 [R1+0x428], R214 ;  /* 0x000428d601007387 */ /* 0x0005e80000100a00 */
        /* <DEDUP_REMOVED lines=10> */
[----:B--2---:R0:W5:Y:S04]  /*2f70*/  LDL.LU.64 R214, [R1+0xa40] ;  /* 0x000a400001d67983 */ /* 0x0041680000300a00 */
[----:B------:R0:W5:Y:S04]  /*2f80*/  LDL.LU.64 R212, [R1+0xa38] ;  /* 0x000a380001d47983 */ /* 0x0001680000300a00 */
        /* <DEDUP_REMOVED lines=35> */
[----:B------:R0:W5:Y:S01]  /*31c0*/  LDL.LU.64 R140, [R1+0x918] ;  /* 0x00091800018c7983 */ /* 0x0001620000300a00 */
[----:B------:R-:W-:Y:S05]  /*31d0*/  @!P1 BRA `(.L_x_23) ;  /* 0x0000004800bc9947 */ /* 0x000fea0003800000 */
[----:B------:R-:W-:Y:S01]  /*31e0*/  UIADD3 UR4, UR39, 0x1, URZ ;  /* 0x0000000127047890 */ /* 0x000fe2000fffe03f */
[----:B01----:R-:W-:Y:S02]  /*31f0*/  IMAD.MOV.U32 R3, RZ, RZ, R6 ;  /* 0x000000ffff037224 */ /* 0x003fe400078e0006 */
[----:B------:R-:W-:Y:S01]  /*3200*/  IMAD.U32 R0, RZ, RZ, UR39 ;  /* 0x00000027ff007e24 */ /* 0x000fe2000f8e00ff */
[----:B------:R-:W-:-:S04]  /*3210*/  UISETP.NE.AND UP0, UPT, UR4, 0x8, UPT ;  /* 0x000000080400788c */ /* 0x000fc8000bf05270 */
[----:B------:R-:W-:Y:S02]  /*3220*/  USEL UR5, URZ, 0x1, UP0 ;  /* 0x000000013f057887 */ /* 0x000fe40008000000 */
[----:B------:R-:W-:Y:S02]  /*3230*/  USEL UR14, UR4, URZ, UP0 ;  /* 0x0000003f040e7287 */ /* 0x000fe40008000000 */
[----:B------:R-:W-:-:S06]  /*3240*/  ULOP3.LUT UR5, UR38, UR5, URZ, 0x3c, !UPT ;  /* 0x0000000526057292 */ /* 0x000fcc000f8e3c3f */
[----:B---3--:R-:W-:-:S07]  /*3250*/  IMAD.U32 R4, RZ, RZ, UR5 ;  /* 0x00000005ff047e24 */ /* 0x008fce000f8e00ff */
.L_x_30:
[----:B---3--:R-:W-:Y:S05]  /*3260*/  @!P0 BRA `(.L_x_24) ;  /* 0x0000000000048947 */ /* 0x008fea0003800000 */
[----:B------:R-:W-:Y:S01]  /*3270*/  BPT.TRAP 0x1 ;  /* 0x000000040000795c */ /* 0x000fe20000300000 */
.L_x_24:
[----:B------:R-:W-:Y:S01]  /*3280*/  ULEA UR4, UR14, UR45, 0x3 ;  /* 0x0000002d0e047291 */ /* 0x000fe2000f8e183f */
[----:B------:R-:W-:-:S08]  /*3290*/  SHF.L.U32 R5, R4, 0x1f, RZ ;  /* 0x0000001f04057819 */ /* 0x000fd000000006ff */
[----:B------:R0:W1:Y:S01]  /*32a0*/  SYNCS.PHASECHK.TRANS64.TRYWAIT P1, [UR4], R5 ;  /* 0x00000005ff0075a7 */ /* 0x0000620008020144 */
[----:B------:R-:W-:Y:S05]  /*32b0*/  @!P0 BRA `(.L_x_25) ;  /* 0x0000000000048947 */ /* 0x000fea0003800000 */
[----:B------:R-:W-:Y:S01]  /*32c0*/  BPT.TRAP 0x1 ;  /* 0x000000040000795c */ /* 0x000fe20000300000 */
.L_x_25:
[----:B-1----:R-:W-:Y:S05]  /*32d0*/  @P1 BRA `(.L_x_26) ;  /* 0x0000000000081947 */ /* 0x002fea0003800000 */
[----:B------:R-:W1:Y:S02]  /*32e0*/  SYNCS.PHASECHK.TRANS64.TRYWAIT P1, [UR4], R5 ;  /* 0x00000005ff0075a7 */ /* 0x000e640008020144 */
[----:B-1----:R-:W-:Y:S05]  /*32f0*/  @!P1 BRA `(.L_x_27) ;  /* 0x000003e000c89947 */ /* 0x002fea0003800000 */
.L_x_26:
[----:B-----5:R-:W-:Y:S04]  /*3300*/  STL.64 [R1+0xcf0], R214 ;  /* 0x000cf0d601007387 */ /* 0x020fe80000100a00 */
        /* <DEDUP_REMOVED lines=37> */
[----:B--2---:R-:W2:Y:S04]  /*3560*/  LDL.LU.64 R140, [R1+0x600] ;  /* 0x00060000018c7983 */ /* 0x004ea80000300a00 */
[----:B------:R-:W3:Y:S04]  /*3570*/  LDL.LU.64 R142, [R1+0x608] ;  /* 0x00060800018e7983 */ /* 0x000ee80000300a00 */
[----:B------:R-:W4:Y:S04]  /*3580*/  LDL.LU.64 R144, [R1+0x610] ;  /* 0x0006100001907983 */ /* 0x000f280000300a00 */
[----:B------:R-:W2:Y:S04]  /*3590*/  LDL.LU.64 R146, [R1+0x618] ;  /* 0x0006180001927983 */ /* 0x000ea80000300a00 */
        /* <DEDUP_REMOVED lines=34> */
[----:B---3--:R-:W-:Y:S04]  /*37c0*/  STL.64 [R1+0xe70], R214 ;  /* 0x000e70d601007387 */ /* 0x008fe80000100a00 */
[----:B--2---:R-:W-:Y:S04]  /*37d0*/  STL.64 [R1+0xe68], R212 ;  /* 0x000e68d401007387 */ /* 0x004fe80000100a00 */
[----:B----4-:R-:W-:Y:S04]  /*37e0*/  STL.64 [R1+0xe60], R210 ;  /* 0x000e60d201007387 */ /* 0x010fe80000100a00 */
        /* <DEDUP_REMOVED lines=45> */
[----:B--2---:R-:W2:Y:S04]  /*3ac0*/  LDL.LU.64 R120, [R1] ;  /* 0x0000000001787983 */ /* 0x004ea80000300a00 */
        /* <DEDUP_REMOVED lines=47> */
[----:B----4-:R-:W-:Y:S04]  /*3dc0*/  STL.64 [R1+0xff0], R214 ;  /* 0x000ff0d601007387 */ /* 0x010fe80000100a00 */
[----:B---3--:R-:W-:Y:S04]  /*3dd0*/  STL.64 [R1+0xfe8], R212 ;  /* 0x000fe8d401007387 */ /* 0x008fe80000100a00 */
[----:B--2---:R-:W-:Y:S04]  /*3de0*/  STL.64 [R1+0xfe0], R210 ;  /* 0x000fe0d201007387 */ /* 0x004fe80000100a00 */
        /* <DEDUP_REMOVED lines=142> */
[----:B------:R-:W2:Y:S04]  /*46d0*/  LDL.LU.64 R122, [R1+0x788] ;  /* 0x00078800017a7983 */ /* 0x000ea80000300a00 */
        /* <DEDUP_REMOVED lines=45> */
[----:B------:R-:W2:Y:S01]  /*49b0*/  LDL.LU.64 R214, [R1+0x8f8] ;  /* 0x0008f80001d67983 */ /* 0x000ea20000300a00 */
[----:B------:R-:W-:-:S02]  /*49c0*/  ULEA UR15, UR14, UR12, 0xa ;  /* 0x0000000c0e0f7291 */ /* 0x000fc4000f8e503f */
[----:B------:R-:W-:Y:S01]  /*49d0*/  UIMAD UR6, UR14, 0x300, UR13 ;  /* 0x000003000e0678a4 */ /* 0x000fe2000f8e020d */
[----:B------:R-:W3:Y:S01]  /*49e0*/  LDL.LU.64 R216, [R1+0x730] ;  /* 0x0007300001d87983 */ /* 0x000ee20000300a00 */
[----:B------:R-:W-:Y:S01]  /*49f0*/  UMOV UR5, 0xc0000010 ;  /* 0xc000001000057882 */ /* 0x000fe20000000000 */
[----:B------:R-:W-:Y:S02]  /*4a00*/  UMOV UR7, 0xc0000010 ;  /* 0xc000001000077882 */ /* 0x000fe40000000000 */
[----:B------:R-:W-:Y:S01]  /*4a10*/  UMOV UR4, UR15 ;  /* 0x0000000f00047c82 */ /* 0x000fe20008000000 */
[----:B------:R-:W3:Y:S04]  /*4a20*/  LDL.LU.64 R218, [R1+0x738] ;  /* 0x0007380001da7983 */ /* 0x000ee80000300a00 */
        /* <DEDUP_REMOVED lines=56> */
[----:B----4-:R-:W4:Y:S04]  /*4db0*/  LDL.LU.64 R24, [R1+0x480] ;  /* 0x0004800001187983 */ /* 0x010f280000300a00 */
[----:B------:R-:W4:Y:S04]  /*4dc0*/  LDL.LU.64 R26, [R1+0x488] ;  /* 0x00048800011a7983 */ /* 0x000f280000300a00 */
        /* <DEDUP_REMOVED lines=11> */
[----:B------:R-:W4:Y:S01]  /*4e80*/  LDL.LU.64 R50, [R1+0x4e8] ;  /* 0x0004e80001327983 */ /* 0x000f220000300a00 */
[----:B--2---:R-:W-:-:S03]  /*4e90*/  WARPGROUP.ARRIVE ;  /* 0x00000000000079c5 */ /* 0x004fc60000000000 */
[----:B------:R-:W4:Y:S04]  /*4ea0*/  LDL.LU.64 R52, [R1+0x4f0] ;  /* 0x0004f00001347983 */ /* 0x000f280000300a00 */
[----:B------:R-:W4:Y:S01]  /*4eb0*/  LDL.LU.64 R54, [R1+0x4f8] ;  /* 0x0004f80001367983 */ /* 0x000f220000300a00 */
[----:B------:R-:W-:Y:S03]  /*4ec0*/  HGMMA.64x192x16.F32.BF16 R120, gdesc[UR4], R120, gsb0 ;  /* 0x02e00000047879f0 */ /* 0x000fe60008001878 */
        /* <DEDUP_REMOVED lines=32> */
[----:B------:R-:W-:-:S03]  /*50d0*/  WARPGROUP.DEPBAR.LE gsb0, 0x0 ;  /* 0x00008000000079c5 */ /* 0x000fc60000010000 */
        /* <DEDUP_REMOVED lines=96> */
[----:B------:R-:W-:Y:S01]  /*56e0*/  UIADD3 UR10, UR6, 0x180, URZ ;  /* 0x00000180060a7890 */ /* 0x000fe2000fffe03f */
[----:B------:R-:W-:Y:S01]  /*56f0*/  UMOV UR8, UR4 ;  /* 0x0000000400087c82 */ /* 0x000fe20008000000 */
[----:B------:R-:W-:Y:S01]  /*5700*/  UMOV UR9, UR5 ;  /* 0x0000000500097c82 */ /* 0x000fe20008000000 */
[----:B------:R-:W-:Y:S01]  /*5710*/  UMOV UR11, 0xc0000010 ;  /* 0xc0000010000b7882 */ /* 0x000fe20000000000 */
[----:B--2---:R-:W-:-:S06]  /*5720*/  WARPGROUP.ARRIVE ;  /* 0x00000000000079c5 */ /* 0x004fcc0000000000 */
[----:B------:R-:W-:Y:S03]  /*5730*/  HGMMA.64x192x16.F32.BF16 R120, gdesc[UR8], R120, gsb0 ;  /* 0x02e00000087879f0 */ /* 0x000fe60008001878 */
        /* <DEDUP_REMOVED lines=98> */
[----:B------:R-:W-:Y:S01]  /*5d60*/  UMOV UR9, 0xc0000010 ;  /* 0xc000001000097882 */ /* 0x000fe20000000000 */
[----:B--2---:R-:W-:-:S07]  /*5d70*/  WARPGROUP.ARRIVE ;  /* 0x00000000000079c5 */ /* 0x004fce0000000000 */
[----:B------:R-:W-:Y:S03]  /*5d80*/  HGMMA.64x192x16.F32.BF16 R120, gdesc[UR8], R120, gsb0 ;  /* 0x02e00000087879f0 */ /* 0x000fe60008001878 */
        /* <DEDUP_REMOVED lines=49> */
[----:B--2---:R-:W3:Y:S04]  /*60a0*/  LDL.LU.64 R214, [R1+0xe70] ;  /* 0x000e700001d67983 */ /* 0x004ee80000300a00 */
        /* <DEDUP_REMOVED lines=36> */
[----:B------:R-:W3:Y:S01]  /*62f0*/  LDL.LU.64 R140, [R1+0xd48] ;  /* 0x000d4800018c7983 */ /* 0x000ee20000300a00 */
[----:B------:R-:W-:Y:S01]  /*6300*/  UMOV UR4, UR8 ;  /* 0x0000000800047c82 */ /* 0x000fe20008000000 */
[----:B------:R-:W-:-:S02]  /*6310*/  UMOV UR5, UR9 ;  /* 0x0000000900057c82 */ /* 0x000fc40008000000 */
        /* <DEDUP_REMOVED lines=10> */
[----:B---3--:R-:W-:-:S06]  /*63c0*/  WARPGROUP.ARRIVE ;  /* 0x00000000000079c5 */ /* 0x008fcc0000000000 */
        /* <DEDUP_REMOVED lines=50> */
[----:B---3--:R-:W2:Y:S04]  /*66f0*/  LDL.LU.64 R214, [R1+0xcf0] ;  /* 0x000cf00001d67983 */ /* 0x008ea80000300a00 */
        /* <DEDUP_REMOVED lines=38> */
[----:B----4-:R-:W-:Y:S01]  /*6960*/  WARPGROUP.ARRIVE ;  /* 0x00000000000079c5 */ /* 0x010fe20000000000 */
[----:B------:R-:W-:-:S07]  /*6970*/  UMOV UR5, 0xc0000010 ;  /* 0xc000001000057882 */ /* 0x000fce0000000000 */
[----:B------:R-:W-:Y:S01]  /*6980*/  HGMMA.64x192x16.F32.BF16 R24, gdesc[UR4], R24, gsb0 ;  /* 0x02e00000041879f0 */ /* 0x000fe20008001818 */
[----:B------:R-:W-:Y:S01]  /*6990*/  UMOV UR8, UR4 ;  /* 0x0000000400087c82 */ /* 0x000fe20008000000 */
        /* <DEDUP_REMOVED lines=24> */
[----:B------:R-:W-:Y:S01]  /*6b20*/  STL.64 [R1+0x530], R68 ;  /* 0x0005304401007387 */ /* 0x000fe20000100a00 */
[----:B--2---:R-:W-:-:S03]  /*6b30*/  WARPGROUP.ARRIVE ;  /* 0x00000000000079c5 */ /* 0x004fc60000000000 */
[----:B------:R-:W-:Y:S03]  /*6b40*/  STL.64 [R1+0x538], R70 ;  /* 0x0005384601007387 */ /* 0x000fe60000100a00 */
[----:B------:R-:W-:Y:S01]  /*6b50*/  HGMMA.64x192x16.F32.BF16 R120, gdesc[UR8], R120, gsb0 ;  /* 0x02e00000087879f0 */ /* 0x000fe20008001878 */
        /* <DEDUP_REMOVED lines=111> */
[----:B---3--:R-:W3:Y:S04]  /*7250*/  LDL.LU.64 R140, [R1+0x300] ;  /* 0x00030000018c7983 */ /* 0x008ee80000300a00 */
        /* <DEDUP_REMOVED lines=47> */
[----:B------:R-:W-:Y:S01]  /*7550*/  UIADD3 UR8, UR15, 0x300, URZ ;  /* 0x000003000f087890 */ /* 0x000fe2000fffe03f */
[----:B--2---:R-:W-:Y:S01]  /*7560*/  WARPGROUP.ARRIVE ;  /* 0x00000000000079c5 */ /* 0x004fe20000000000 */
[----:B------:R-:W-:-:S02]  /*7570*/  UMOV UR9, 0xc0000010 ;  /* 0xc000001000097882 */ /* 0x000fc40000000000 */
[----:B------:R-:W-:-:S03]  /*7580*/  UMOV UR5, UR9 ;  /* 0x0000000900057c82 */ /* 0x000fc60008000000 */
[----:B------:R-:W-:Y:S02]  /*7590*/  UMOV UR4, UR8 ;  /* 0x0000000800047c82 */ /* 0x000fe40008000000 */
[----:B------:R-:W-:Y:S03]  /*75a0*/  HGMMA.64x192x16.F32.BF16 R24, gdesc[UR8], R24, gsb0 ;  /* 0x02e00000081879f0 */ /* 0x000fe60008001818 */
[----:B------:R-:W-:Y:S02]  /*75b0*/  WARPGROUP.DEPBAR.LE gsb0, 0x0 ;  /* 0x00008000000079c5 */ /* 0x000fe40000010000 */
[----:B---3--:R-:W-:-:S15]  /*75c0*/  WARPGROUP.ARRIVE ;  /* 0x00000000000079c5 */ /* 0x008fde0000000000 */
        /* <DEDUP_REMOVED lines=89> */
[----:B------:R-:W-:Y:S01]  /*7b60*/  BPT.TRAP 0x1 ;  /* 0x000000040000795c */ /* 0x000fe20000300000 */
.L_x_28:
[----:B01----:R-:W2:Y:S04]  /*7b70*/  LDL R5, [R1+0x900] ;  /* 0x0009000001057983 */ /* 0x003ea80000100800 */
[----:B------:R-:W4:Y:S01]  /*7b80*/  LDL R7, [R1+0x904] ;  /* 0x0009040001077983 */ /* 0x000f220000100800 */
[----:B------:R-:W-:Y:S01]  /*7b90*/  UISETP.GT.U32.AND UP0, UPT, UR40, 0x1, UPT ;  /* 0x000000012800788c */ /* 0x000fe2000bf04070 */
[----:B--2---:R-:W-:-:S13]  /*7ba0*/  ISETP.NE.AND P1, PT, R5, RZ, PT ;  /* 0x000000ff0500720c */ /* 0x004fda0003f25270 */
[----:B------:R-:W-:-:S05]  /*7bb0*/  @P1 LEA R5, R0, UR45, 0x3 ;  /* 0x0000002d00051c11 */ /* 0x000fca000f8e18ff */
[----:B------:R-:W-:-:S05]  /*7bc0*/  @P1 VIADD R5, R5, 0x40 ;  /* 0x0000004005051836 */ /* 0x000fca0000000000 */
[----:B----4-:R-:W-:-:S04]  /*7bd0*/  @P1 PRMT R5, R7, 0x654, R5 ;  /* 0x0000065407051816 */ /* 0x010fc80000000005 */
[----:B------:R0:W-:Y:S01]  /*7be0*/  @P1 SYNCS.ARRIVE.TRANS64.RED.A1T0 RZ, [R5+URZ], RZ ;  /* 0x000000ff05ff19a7 */ /* 0x0001e2000810043f */
[----:B------:R-:W-:-:S13]  /*7bf0*/  PLOP3.LUT P1, PT, PT, PT, UP0, 0x80, 0x0 ;  /* 0x000000000000781c */ /* 0x000fda0003f2f008 */
[----:B0-----:R-:W-:Y:S05]  /*7c00*/  @P1 BRA `(.L_x_29) ;  /* 0x0000000000041947 */ /* 0x001fea0003800000 */
[----:B------:R-:W-:Y:S01]  /*7c10*/  BPT.TRAP 0x1 ;  /* 0x000000040000795c */ /* 0x000fe20000300000 */
.L_x_29:
[----:B------:R-:W-:Y:S01]  /*7c20*/  UIADD3 UR14, UR14, 0x1, URZ ;  /* 0x000000010e0e7890 */ /* 0x000fe2000fffe03f */
[C---:B------:R-:W-:Y:S01]  /*7c30*/  ISETP.GT.AND P2, PT, R3.reuse, 0x1, PT ;  /* 0x000000010300780c */ /* 0x040fe20003f44270 */
[----:B------:R-:W-:Y:S02]  /*7c40*/  VIADD R0, R0, 0x1 ;  /* 0x0000000100007836 */ /* 0x000fe40000000000 */
[----:B------:R-:W-:Y:S01]  /*7c50*/  UISETP.NE.AND UP0, UPT, UR14, 0x8, UPT ;  /* 0x000000080e00788c */ /* 0x000fe2000bf05270 */
[----:B------:R-:W-:Y:S02]  /*7c60*/  VIADD R3, R3, 0xffffffff ;  /* 0xffffffff03037836 */ /* 0x000fe40000000000 */
[C---:B------:R-:W-:Y:S01]  /*7c70*/  ISETP.NE.AND P1, PT, R0.reuse, 0x8, PT ;  /* 0x000000080000780c */ /* 0x040fe20003f25270 */
[----:B------:R-:W-:Y:S02]  /*7c80*/  USEL UR4, URZ, 0x1, UP0 ;  /* 0x000000013f047887 */ /* 0x000fe40008000000 */
[----:B------:R-:W-:Y:S01]  /*7c90*/  USEL UR14, UR14, URZ, UP0 ;  /* 0x0000003f0e0e7287 */ /* 0x000fe20008000000 */
[----:B------:R-:W-:-:S03]  /*7ca0*/  SEL R0, R0, RZ, P1 ;  /* 0x000000ff00007207 */ /* 0x000fc60000800000 */
[----:B------:R-:W-:Y:S01]  /*7cb0*/  LOP3.LUT R4, R4, UR4, RZ, 0x3c, !PT ;  /* 0x0000000404047c12 */ /* 0x000fe2000f8e3cff */
[----:B------:R-:W-:Y:S07]  /*7cc0*/  @P2 BRA `(.L_x_30) ;  /* 0xffffffb400642947 */ /* 0x000fee000383ffff */
.L_x_23:
[----:B01----:R-:W0:Y:S02]  /*7cd0*/  LDC R0, c[0x0][0x28c] ;  /* 0x0000a300ff007b82 */ /* 0x003e240000000800 */
[----:B0-----:R-:W-:-:S13]  /*7ce0*/  ISETP.GE.AND P1, PT, R0, 0x1, PT ;  /* 0x000000010000780c */ /* 0x001fda0003f26270 */
[----:B------:R-:W-:Y:S05]  /*7cf0*/  @!P1 BRA `(.L_x_31) ;  /* 0x0000000000449947 */ /* 0x000fea0003800000 */
[----:B------:R-:W-:Y:S05]  /*7d00*/  @!P0 BRA `(.L_x_32) ;  /* 0x0000000000048947 */ /* 0x000fea0003800000 */
[----:B------:R-:W-:Y:S01]  /*7d10*/  BPT.TRAP 0x1 ;  /* 0x000000040000795c */ /* 0x000fe20000300000 */
.L_x_32:
[----:B------:R-:W2:Y:S04]  /*7d20*/  LDL R0, [R1+0x900] ;  /* 0x0009000001007983 */ /* 0x000ea80000100800 */
[----:B------:R-:W3:Y:S01]  /*7d30*/  LDL R3, [R1+0x904] ;  /* 0x0009040001037983 */ /* 0x000ee20000100800 */
[----:B------:R-:W-:Y:S01]  /*7d40*/  UISETP.GT.U32.AND UP0, UPT, UR40, 0x1, UPT ;  /* 0x000000012800788c */ /* 0x000fe2000bf04070 */
[----:B--2---:R-:W-:Y:S01]  /*7d50*/  ISETP.NE.AND P0, PT, R0, RZ, PT ;  /* 0x000000ff0000720c */ /* 0x004fe20003f05270 */
[----:B---3--:R-:W-:-:S12]  /*7d60*/  IMAD.MOV.U32 R4, RZ, RZ, R3 ;  /* 0x000000ffff047224 */ /* 0x008fd800078e0003 */
[----:B------:R-:W-:-:S04]  /*7d70*/  @P0 VIADD R0, R6, UR39 ;  /* 0x0000002706000c36 */ /* 0x000fc80008000000 */
[----:B------:R-:W-:Y:S02]  /*7d80*/  @P0 IMAD.SHL.U32 R0, R0, 0x8, RZ ;  /* 0x0000000800000824 */ /* 0x000fe400078e00ff */
[----:B------:R-:W-:-:S03]  /*7d90*/  IMAD.U32 R3, RZ, RZ, UR45 ;  /* 0x0000002dff037e24 */ /* 0x000fc6000f8e00ff */
[----:B------:R-:W-:-:S04]  /*7da0*/  @P0 LOP3.LUT R0, R0, 0x38, RZ, 0xc0, !PT ;  /* 0x0000003800000812 */ /* 0x000fc800078ec0ff */
[----:B------:R-:W-:-:S04]  /*7db0*/  @P0 IADD3 R0, R3, 0x40, R0 ;  /* 0x0000004003000810 */ /* 0x000fc80007ffe000 */
[----:B------:R-:W-:-:S04]  /*7dc0*/  @P0 PRMT R0, R4, 0x654, R0 ;  /* 0x0000065404000816 */ /* 0x000fc80000000000 */
[----:B------:R0:W-:Y:S01]  /*7dd0*/  @P0 SYNCS.ARRIVE.TRANS64.RED.A1T0 RZ, [R0+URZ], RZ ;  /* 0x000000ff00ff09a7 */ /* 0x0001e2000810043f */
[----:B------:R-:W-:-:S13]  /*7de0*/  PLOP3.LUT P0, PT, PT, PT, UP0, 0x80, 0x0 ;  /* 0x000000000000781c */ /* 0x000fda0003f0f008 */
[----:B0-----:R-:W-:Y:S05]  /*7df0*/  @P0 BRA `(.L_x_31) ;  /* 0x0000000000040947 */ /* 0x001fea0003800000 */
[----:B------:R-:W-:Y:S01]  /*7e00*/  BPT.TRAP 0x1 ;  /* 0x000000040000795c */ /* 0x000fe20000300000 */
.L_x_31:
[----:B------:R-:W0:Y:S01]  /*7e10*/  S2R R6, SR_TID.X ;  /* 0x0000000000067919 */ /* 0x000e220000002100 */
[----:B------:R-:W-:Y:S01]  /*7e20*/  UIMAD UR42, UR42, 0x180, URZ ;  /* 0x000001802a2a78a4 */ /* 0x000fe2000f8e023f */
[----:B------:R-:W-:Y:S01]  /*7e30*/  ULDC UR8, c[0x0][0x288] ;  /* 0x0000a20000087ab9 */ /* 0x000fe20000000800 */
[----:B------:R-:W-:Y:S02]  /*7e40*/  UIADD3 UR39, UR44, UR39, URZ ;  /* 0x000000272c277290 */ /* 0x000fe4000fffe03f */
[----:B------:R-:W-:Y:S02]  /*7e50*/  UIMAD.WIDE UR6, UR41, 0x200, URZ ;  /* 0x00000200290678a5 */ /* 0x000fe4000f8e023f */
[----:B------:R-:W-:Y:S01]  /*7e60*/  IMAD.U32 R12, RZ, RZ, UR42 ;  /* 0x0000002aff0c7e24 */ /* 0x000fe2000f8e00ff */
[----:B------:R-:W-:Y:S02]  /*7e70*/  USHF.L.U32 UR41, UR41, 0x9, URZ ;  /* 0x0000000929297899 */ /* 0x000fe4000800063f */
[----:B------:R-:W-:Y:S01]  /*7e80*/  UISETP.GE.AND UP2, UPT, UR42, UR8, UPT ;  /* 0x000000082a00728c */ /* 0x000fe2000bf46270 */
[----:B------:R-:W-:Y:S01]  /*7e90*/  ULDC UR9, c[0x0][0x284] ;  /* 0x0000a10000097ab9 */ /* 0x000fe20000000800 */
[----:B------:R-:W-:-:S02]  /*7ea0*/  USHF.R.U32.HI UR4, URZ, 0x3, UR39 ;  /* 0x000000033f047899 */ /* 0x000fc40008011627 */
[----:B------:R-:W-:Y:S02]  /*7eb0*/  UISETP.GE.OR UP2, UPT, UR41, UR9, UP2 ;  /* 0x000000092900728c */ /* 0x000fe40009746670 */
[----:B------:R-:W-:Y:S02]  /*7ec0*/  ULOP3.LUT UR4, UR4, 0x1, URZ, 0xc0, !UPT ;  /* 0x0000000104047892 */ /* 0x000fe4000f8ec03f */
[----:B------:R-:W-:Y:S01]  /*7ed0*/  USHF.R.S32.HI UR12, URZ, 0x1f, UR43 ;  /* 0x0000001f3f0c7899 */ /* 0x000fe2000801142b */
[----:B------:R-:W-:Y:S01]  /*7ee0*/  ULDC.64 UR10, c[0x0][0x5d0] ;  /* 0x00017400000a7ab9 */ /* 0x000fe20000000a00 */
[----:B------:R-:W-:Y:S01]  /*7ef0*/  UISETP.GT.U32.AND UP1, UPT, UR39, 0x7, UPT ;  /* 0x000000072700788c */ /* 0x000fe2000bf24070 */
[----:B------:R-:W-:Y:S01]  /*7f00*/  PLOP3.LUT P0, PT, PT, PT, UP2, 0x80, 0x0 ;  /* 0x000000000000781c */ /* 0x000fe20003f0f028 */
[----:B------:R-:W-:Y:S02]  /*7f10*/  UISETP.NE.U32.AND UP0, UPT, UR4, 0x1, UPT ;  /* 0x000000010400788c */ /* 0x000fe4000bf05070 */
[----:B------:R-:W-:-:S02]  /*7f20*/  UIMAD UR5, UR12, UR10, URZ ;  /* 0x0000000a0c0572a4 */ /* 0x000fc4000f8e023f */
[----:B------:R-:W-:Y:S02]  /*7f30*/  UISETP.LT.U32.AND UP1, UPT, UR44, 0x8, UP1 ;  /* 0x000000082c00788c */ /* 0x000fe40008f21070 */
[----:B------:R-:W-:Y:S01]  /*7f40*/  UISETP.GT.U32.AND UP0, UPT, UR44, 0x7, !UP0 ;  /* 0x000000072c00788c */ /* 0x000fe2000c704070 */
[--C-:B0-----:R-:W-:Y:S01]  /*7f50*/  SHF.R.U32.HI R3, RZ, 0x7, R6.reuse ;  /* 0x00000007ff037819 */ /* 0x101fe20000011606 */
[C---:B------:R-:W-:Y:S01]  /*7f60*/  IMAD.SHL.U32 R13, R6.reuse, 0x2, RZ ;  /* 0x00000002060d7824 */ /* 0x040fe200078e00ff */
[----:B---3--:R-:W-:Y:S01]  /*7f70*/  SHF.R.U32.HI R4, RZ, 0x2, R6 ;  /* 0x00000002ff047819 */ /* 0x008fe20000011606 */
[----:B------:R-:W-:Y:S01]  /*7f80*/  UIMAD UR5, UR43, UR11, UR5 ;  /* 0x0000000b2b0572a4 */ /* 0x000fe2000f8e0205 */
[----:B------:R-:W-:Y:S01]  /*7f90*/  LOP3.LUT R5, R6, 0x60, RZ, 0xc0, !PT ;  /* 0x0000006006057812 */ /* 0x000fe200078ec0ff */
[----:B------:R-:W-:Y:S01]  /*7fa0*/  USEL UR4, URZ, 0x1, !UP0 ;  /* 0x000000013f047887 */ /* 0x000fe2000c000000 */
[----:B------:R-:W-:Y:S01]  /*7fb0*/  LOP3.LUT R3, R3, 0x1, RZ, 0xc0, !PT ;  /* 0x0000000103037812 */ /* 0x000fe200078ec0ff */
[----:B------:R-:W-:Y:S01]  /*7fc0*/  ULOP3.LUT UR39, UR39, 0x7, URZ, 0xc0, !UPT ;  /* 0x0000000727277892 */ /* 0x000fe2000f8ec03f */
[----:B------:R-:W-:-:S02]  /*7fd0*/  LOP3.LUT R4, R4, 0x7, RZ, 0xc0, !PT ;  /* 0x0000000704047812 */ /* 0x000fc400078ec0ff */
[----:B------:R-:W-:Y:S01]  /*7fe0*/  SHF.R.U32.HI R5, RZ, 0x1, R5 ;  /* 0x00000001ff057819 */ /* 0x000fe20000011605 */
[C---:B------:R-:W-:Y:S01]  /*7ff0*/  IMAD.SHL.U32 R10, R3.reuse, 0x40, RZ ;  /* 0x00000040030a7824 */ /* 0x040fe200078e00ff */
[----:B------:R-:W-:Y:S02]  /*8000*/  LOP3.LUT R12, R12, 0x6, R13, 0xf8, !PT ;  /* 0x000000060c0c7812 */ /* 0x000fe400078ef80d */
[--C-:B------:R-:W-:Y:S02]  /*8010*/  IADD3 R0, RZ, -R5, -R4.reuse ;  /* 0x80000005ff007210 */ /* 0x100fe40007ffe804 */
[----:B------:R-:W-:Y:S01]  /*8020*/  LOP3.LUT R10, R10, 0x40, R4, 0xe2, !PT ;  /* 0x000000400a0a7812 */ /* 0x000fe200078ee204 */
[----:B------:R-:W-:Y:S01]  /*8030*/  IMAD.MOV.U32 R4, RZ, RZ, -0x2 ;  /* 0xfffffffeff047424 */ /* 0x000fe200078e00ff */
[----:B------:R-:W-:Y:S01]  /*8040*/  SHF.R.S32.HI R13, RZ, 0x1f, R12 ;  /* 0x0000001fff0d7819 */ /* 0x000fe2000001140c */
[----:B------:R-:W-:Y:S01]  /*8050*/  IMAD R0, R3, -0x40, R0 ;  /* 0xffffffc003007824 */ /* 0x000fe200078e0200 */
[----:B------:R-:W-:Y:S01]  /*8060*/  LOP3.LUT R3, R6, 0x3, RZ, 0xc0, !PT ;  /* 0x0000000306037812 */ /* 0x000fe200078ec0ff */
[----:B------:R-:W-:Y:S01]  /*8070*/  IMAD.U32 R6, RZ, RZ, UR9 ;  /* 0x00000009ff067e24 */ /* 0x000fe2000f8e00ff */
[----:B------:R-:W-:-:S03]  /*8080*/  LOP3.LUT R10, R10, UR6, R5, 0xfe, !PT ;  /* 0x000000060a0a7c12 */ /* 0x000fc6000f8efe05 */
[----:B------:R-:W-:Y:S01]  /*8090*/  IMAD R3, R3, R4, UR8 ;  /* 0x0000000803037e24 */ /* 0x000fe2000f8e0204 */
[----:B------:R-:W-:Y:S01]  /*80a0*/  USEL UR8, URZ, 0x1, !UP1 ;  /* 0x000000013f087887 */ /* 0x000fe2000c800000 */
[----:B------:R-:W-:Y:S01]  /*80b0*/  IMAD.U32 R4, RZ, RZ, UR10 ;  /* 0x0000000aff047e24 */ /* 0x000fe2000f8e00ff */
[----:B------:R-:W-:Y:S01]  /*80c0*/  IADD3 R0, R6, -UR41, R0 ;  /* 0x8000002906007c10 */ /* 0x000fe2000fffe000 */
[----:B------:R-:W-:Y:S01]  /*80d0*/  VIADD R3, R3, -UR42 ;  /* 0x8000002a03037c36 */ /* 0x000fe20008000000 */
[----:B------:R-:W-:Y:S01]  /*80e0*/  ULOP3.LUT UR38, UR4, UR38, UR8, 0x96, !UPT ;  /* 0x0000002604267292 */ /* 0x000fe2000f8e9608 */
[----:B------:R-:W-:Y:S01]  /*80f0*/  IMAD.WIDE.U32 R4, R4, UR43, R12 ;  /* 0x0000002b04047c25 */ /* 0x000fe2000f8e000c */
[----:B------:R-:W-:-:S03]  /*8100*/  UMOV UR41, 0xffffffff ;  /* 0xffffffff00297882 */ /* 0x000fc60000000000 */
[----:B------:R-:W-:Y:S01]  /*8110*/  VIADD R5, R5, UR5 ;  /* 0x0000000505057c36 */ /* 0x000fe20008000000 */
[----:B------:R-:W-:Y:S06]  /*8120*/  @P0 BRA `(.L_x_33) ;  /* 0x0000037000ec0947 */ /* 0x000fec0003800000 */
[----:B-----5:R-:W-:Y:S01]  /*8130*/  FSETP.NEU.AND P0, PT, R16, RZ, PT ;  /* 0x000000ff1000720b */ /* 0x020fe20003f0d000 */
[----:B------:R-:W-:Y:S01]  /*8140*/  ULDC.64 UR8, c[0x0][0x5c8] ;  /* 0x0001720000087ab9 */ /* 0x000fe20000000a00 */
[----:B------:R-:W-:Y:S01]  /*8150*/  ISETP.GT.AND P5, PT, R3, RZ, PT ;  /* 0x000000ff0300720c */ /* 0x000fe20003fa4270 */
[----:B------:R-:W-:Y:S01]  /*8160*/  UIMAD UR4, UR7, UR8, URZ ;  /* 0x00000008070472a4 */ /* 0x000fe2000f8e023f */
[----:B------:R-:W-:Y:S01]  /*8170*/  IMAD.U32 R20, RZ, RZ, UR9 ;  /* 0x00000009ff147e24 */ /* 0x000fe2000f8e00ff */
[----:B------:R-:W-:Y:S01]  /*8180*/  BSSY B0, `(.L_x_33) ;  /* 0x0003735000007945 */ /* 0x000fe20003800000 */
[----:B------:R-:W-:Y:S01]  /*8190*/  IMAD.WIDE.U32 R4, R10, UR8, R4 ;  /* 0x000000080a047c25 */ /* 0x000fe2000f8e0004 */
[----:B------:R-:W-:-:S03]  /*81a0*/  ISETP.GT.AND P1, PT, R0, RZ, P5 ;  /* 0x000000ff0000720c */ /* 0x000fc60002f24270 */
[----:B------:R-:W-:-:S04]  /*81b0*/  IMAD R20, R10, R20, UR4 ;  /* 0x000000040a147e24 */ /* 0x000fc8000f8e0214 */
[----:B------:R-:W-:Y:S01]  /*81c0*/  IMAD.IADD R20, R5, 0x1, R20 ;  /* 0x0000000105147824 */ /* 0x000fe200078e0214 */
[----:B------:R-:W-:Y:S06]  /*81d0*/  @!P0 BRA `(.L_x_34) ;  /* 0x0000026000288947 */ /* 0x000fec0003800000 */
[----:B------:R-:W0:Y:S01]  /*81e0*/  LDC.64 R222, c[0x0][0x5b8] ;  /* 0x00016e00ffde7b82 */ /* 0x000e220000000a00 */
[----:B------:R-:W2:Y:S01]  /*81f0*/  LDL.LU R21, [R1+0x780] ;  /* 0x0007800001157983 */ /* 0x000ea20000300800 */
[----:B------:R-:W-:-:S06]  /*8200*/  ULDC.64 UR4, c[0x0][0x5c0] ;  /* 0x0001700000047ab9 */ /* 0x000fcc0000000a00 */
[----:B------:R-:W1:Y:S08]  /*8210*/  LDC.64 R8, c[0x0][0x5b0] ;  /* 0x00016c00ff087b82 */ /* 0x000e700000000a00 */
[----:B------:R-:W3:Y:S01]  /*8220*/  LDC.64 R218, c[0x0][0x5a8] ;  /* 0x00016a00ffda7b82 */ /* 0x000ee20000000a00 */
[C---:B0-----:R-:W-:Y:S02]  /*8230*/  IMAD R5, R222.reuse, UR12, RZ ;  /* 0x0000000cde057c24 */ /* 0x041fe4000f8e02ff */
[----:B------:R-:W-:-:S04]  /*8240*/  IMAD.WIDE.U32 R224, R222, UR43, R12 ;  /* 0x0000002bdee07c25 */ /* 0x000fc8000f8e000c */
[----:B------:R-:W-:Y:S02]  /*8250*/  IMAD R223, R223, UR43, R5 ;  /* 0x0000002bdfdf7c24 */ /* 0x000fe4000f8e0205 */
[----:B-1----:R-:W-:Y:S02]  /*8260*/  IMAD R19, R8, UR7, RZ ;  /* 0x0000000708137c24 */ /* 0x002fe4000f8e02ff */
[----:B------:R-:W-:Y:S02]  /*8270*/  IMAD.IADD R221, R225, 0x1, R223 ;  /* 0x00000001e1dd7824 */ /* 0x000fe400078e02df */
[----:B------:R-:W-:Y:S02]  /*8280*/  IMAD.MOV.U32 R220, RZ, RZ, R224 ;  /* 0x000000ffffdc7224 */ /* 0x000fe400078e00e0 */
[C---:B------:R-:W-:Y:S02]  /*8290*/  IMAD R19, R10.reuse, R9, R19 ;  /* 0x000000090a137224 */ /* 0x040fe400078e0213 */
[----:B------:R-:W-:-:S04]  /*82a0*/  IMAD.WIDE.U32 R6, R10, R8, R220 ;  /* 0x000000080a067225 */ /* 0x000fc800078e00dc */
[----:B------:R-:W-:Y:S01]  /*82b0*/  IMAD.IADD R5, R7, 0x1, R19 ;  /* 0x0000000107057824 */ /* 0x000fe200078e0213 */
[----:B---3--:R-:W-:-:S04]  /*82c0*/  LEA R14, P0, R6, R218, 0x1 ;  /* 0x000000da060e7211 */ /* 0x008fc800078008ff */
[----:B------:R-:W-:-:S05]  /*82d0*/  LEA.HI.X R15, R6, R219, R5, 0x1, P0 ;  /* 0x000000db060f7211 */ /* 0x000fca00000f0c05 */
[----:B------:R-:W3:Y:S01]  /*82e0*/  @P1 LDG.E.LTC128B.U16 R11, desc[UR36][R14.64] ;  /* 0x000000240e0b1981 */ /* 0x000ee2000c1e1520 */
[C---:B------:R-:W-:Y:S01]  /*82f0*/  LEA R226, P0, R4.reuse, UR4, 0x1 ;  /* 0x0000000404e27c11 */ /* 0x040fe2000f8008ff */
[----:B------:R-:W-:Y:S01]  /*8300*/  BSSY B1, `(.L_x_35) ;  /* 0x0000013000017945 */ /* 0x000fe20003800000 */
[----:B------:R-:W-:Y:S02]  /*8310*/  ISETP.GT.AND P2, PT, R3, 0x1, PT ;  /* 0x000000010300780c */ /* 0x000fe40003f44270 */
[----:B------:R-:W-:Y:S02]  /*8320*/  LEA.HI.X R227, R4, UR5, R20, 0x1, P0 ;  /* 0x0000000504e37c11 */ /* 0x000fe400080f0c14 */
[----:B----4-:R-:W-:-:S09]  /*8330*/  LOP3.LUT R17, R17, 0xfffffffd, RZ, 0xc0, !PT ;  /* 0xfffffffd11117812 */ /* 0x010fd200078ec0ff */
[----:B------:R-:W-:Y:S01]  /*8340*/  @P2 LOP3.LUT R17, R17, 0x2, RZ, 0xfc, !PT ;  /* 0x0000000211112812 */ /* 0x000fe200078efcff */
[----:B---3--:R-:W-:-:S04]  /*8350*/  IMAD.U32 R5, R11, 0x10000, RZ ;  /* 0x000100000b057824 */ /* 0x008fc800078e00ff */
[----:B------:R-:W-:-:S04]  /*8360*/  FMUL R5, R5, R16 ;  /* 0x0000001005057220 */ /* 0x000fc80000400000 */
[----:B--2---:R-:W-:-:S05]  /*8370*/  FFMA R5, R21, R2, R5 ;  /* 0x0000000215057223 */ /* 0x004fca0000000005 */
[----:B------:R-:W-:-:S05]  /*8380*/  F2FP.BF16.F32.PACK_AB R4, RZ, R5 ;  /* 0x00000005ff04723e */ /* 0x000fca00000010ff */
[----:B------:R0:W-:Y:S02]  /*8390*/  @P1 STG.E.U16 desc[UR36][R226.64], R4 ;  /* 0x00000004e2001986 */ /* 0x0001e4000c101524 */
[----:B0-----:R-:W-:-:S04]  /*83a0*/  IMAD.WIDE.U32 R4, R10, R8, R12 ;  /* 0x000000080a047225 */ /* 0x001fc800078e000c */
[----:B------:R-:W-:Y:S02]  /*83b0*/  IMAD.IADD R5, R19, 0x1, R5 ;  /* 0x0000000113057824 */ /* 0x000fe400078e0205 */
[----:B------:R-:W-:-:S04]  /*83c0*/  IMAD.WIDE.U32 R4, R222, UR43, R4 ;  /* 0x0000002bde047c25 */ /* 0x000fc8000f8e0004 */
[----:B------:R-:W-:Y:S01]  /*83d0*/  IMAD.IADD R5, R223, 0x1, R5 ;  /* 0x00000001df057824 */ /* 0x000fe200078e0205 */
[----:B------:R-:W-:-:S04]  /*83e0*/  LEA R216, P0, R4, R218, 0x1 ;  /* 0x000000da04d87211 */ /* 0x000fc800078008ff */
[----:B------:R-:W-:Y:S02]  /*83f0*/  LEA.HI.X R217, R4, R219, R5, 0x1, P0 ;  /* 0x000000db04d97211 */ /* 0x000fe400000f0c05 */
[----:B------:R-:W-:-:S13]  /*8400*/  ISETP.GT.AND P0, PT, R0, RZ, P2 ;  /* 0x000000ff0000720c */ /* 0x000fda0001704270 */
[----:B------:R-:W-:Y:S05]  /*8410*/  @!P0 BRA `(.L_x_36) ;  /* 0x0000000000048947 */ /* 0x000fea0003800000 */
[----:B------:R0:W5:Y:S02]  /*8420*/  LDG.E.LTC128B.U16 R11, desc[UR36][R216.64+0x2] ;  /* 0x00000224d80b7981 */ /* 0x000164000c1e1520 */
.L_x_36:
[----:B------:R-:W-:Y:S05]  /*8430*/  BSYNC B1 ;  /* 0x0000000000017941 */ /* 0x000fea0003800000 */
.L_x_35:
[----:B------:R-:W2:Y:S01]  /*8440*/  LDL.LU R5, [R1+0x784] ;  /* 0x0007840001057983 */ /* 0x000ea20000300800 */
[----:B-----5:R-:W-:Y:S01]  /*8450*/  IMAD.U32 R4, R11, 0x10000, RZ ;  /* 0x000100000b047824 */ /* 0x020fe200078e00ff */
[C---:B------:R-:W-:Y:S01]  /*8460*/  SHF.L.U64.HI R229, R8.reuse, 0x3, R9 ;  /* 0x0000000308e57819 */ /* 0x040fe20000010209 */
[----:B------:R-:W-:Y:S01]  /*8470*/  IMAD.SHL.U32 R228, R8, 0x8, RZ ;  /* 0x0000000808e47824 */ /* 0x000fe200078e00ff */
[----:B------:R-:W3:Y:S01]  /*8480*/  LDL.LU R14, [R1+0x788] ;  /* 0x00078800010e7983 */ /* 0x000ee20000300800 */
[----:B------:R-:W-:-:S04]  /*8490*/  FMUL R4, R4, R16 ;  /* 0x0000001004047220 */ /* 0x000fc80000400000 */
[----:B--2---:R-:W-:Y:S01]  /*84a0*/  FFMA R4, R5, R2, R4 ;  /* 0x0000000205047223 */ /* 0x004fe20000000004 */
[----:B------:R-:W-:-:S04]  /*84b0*/  @P0 IMAD.MOV.U32 R5, RZ, RZ, R227 ;  /* 0x000000ffff050224 */ /* 0x000fc800078e00e3 */
[----:B------:R-:W-:-:S04]  /*84c0*/  F2FP.BF16.F32.PACK_AB R4, RZ, R4 ;  /* 0x00000004ff04723e */ /* 0x000fc800000010ff */
[----:B------:R-:W-:Y:S01]  /*84d0*/  PRMT R6, R4, 0x7610, R6 ;  /* 0x0000761004067816 */ /* 0x000fe20000000006 */
[----:B------:R-:W-:-:S05]  /*84e0*/  @P0 IMAD.MOV.U32 R4, RZ, RZ, R226 ;  /* 0x000000ffff040224 */ /* 0x000fca00078e00e2 */
[----:B------:R1:W-:Y:S01]  /*84f0*/  @P0 STG.E.U16 desc[UR36][R4.64+0x2], R6 ;  /* 0x0000020604000986 */ /* 0x0003e2000c101524 */
[----:B------:R-:W-:Y:S01]  /*8500*/  ISETP.GT.AND P0, PT, R0, 0x8, P5 ;  /* 0x000000080000780c */ /* 0x000fe20002f04270 */
[----:B-1----:R-:W-:-:S04]  /*8510*/  IMAD.WIDE.U32 R4, R10, R8, R228 ;  /* 0x000000080a047225 */ /* 0x002fc800078e00e4 */
[----:B------:R-:W-:Y:S01]  /*8520*/  IMAD.IADD R19, R19, 0x1, R5 ;  /* 0x0000000113137824 */ /* 0x000fe200078e0205 */
[----:B------:R-:W-:-:S05]  /*8530*/  IADD3 R5, P1, R224, R4, RZ ;  /* 0x00000004e0057210 */ /* 0x000fca0007f3e0ff */
[----:B------:R-:W-:Y:S01]  /*8540*/  IMAD.X R7, R19, 0x1, R221, P1 ;  /* 0x0000000113077824 */ /* 0x000fe200008e06dd */
[----:B------:R-:W-:-:S04]  /*8550*/  LEA R6, P1, R5, R218, 0x1 ;  /* 0x000000da05067211 */ /* 0x000fc800078208ff */
[----:B------:R-:W-:-:S05]  /*8560*/  LEA.HI.X R7, R5, R219, R7, 0x1, P1 ;  /* 0x000000db05077211 */ /* 0x000fca00008f0c07 */
[----:B------:R1:W2:Y:S01]  /*8570*/  @P0 LDG.E.LTC128B.U16 R11, desc[UR36][R6.64] ;  /* 0x00000024060b0981 */ /* 0x0002a2000c1e1520 */
[----:B------:R-:W-:Y:S01]  /*8580*/  IADD3 R4, P1, R12, R4, RZ ;  /* 0x000000040c047210 */ /* 0x000fe20007f3e0ff */
[----:B------:R-:W-:Y:S01]  /*8590*/  IMAD.U32 R15, RZ, RZ, UR8 ;  /* 0x00000008ff0f7e24 */ /* 0x000fe2000f8e00ff */
[----:B------:R-:W-:Y:S01]  /*85a0*/  ISETP.GT.AND P2, PT, R0, 0x8, P2 ;  /* 0x000000080000780c */ /* 0x000fe20001744270 */
[----:B------:R-:W-:Y:S02]  /*85b0*/  BSSY B1, `(.L_x_37) ;  /* 0x0000015000017945 */ /* 0x000fe40003800000 */
[----:B------:R-:W-:Y:S02]  /*85c0*/  IMAD.X R5, R13, 0x1, R19, P1 ;  /* 0x000000010d057824 */ /* 0x000fe400008e0613 */
[----:B------:R-:W-:-:S04]  /*85d0*/  IMAD.WIDE.U32 R4, R222, UR43, R4 ;  /* 0x0000002bde047c25 */ /* 0x000fc8000f8e0004 */
[----:B------:R-:W-:Y:S01]  /*85e0*/  IMAD.IADD R5, R223, 0x1, R5 ;  /* 0x00000001df057824 */ /* 0x000fe200078e0205 */
[----:B-1----:R-:W-:-:S04]  /*85f0*/  LEA R6, P1, R4, R218, 0x1 ;  /* 0x000000da04067211 */ /* 0x002fc800078208ff */
[----:B------:R-:W-:Y:S01]  /*8600*/  LEA.HI.X R7, R4, R219, R5, 0x1, P1 ;  /* 0x000000db04077211 */ /* 0x000fe200008f0c05 */
[----:B------:R-:W-:-:S04]  /*8610*/  IMAD.U32 R4, RZ, RZ, UR8 ;  /* 0x00000008ff047e24 */ /* 0x000fc8000f8e00ff */
[----:B------:R-:W-:-:S05]  /*8620*/  IMAD.SHL.U32 R20, R4, 0x10, RZ ;  /* 0x0000001004147824 */ /* 0x000fca00078e00ff */
[----:B------:R-:W-:Y:S01]  /*8630*/  IADD3 R4, P1, R20, R226, RZ ;  /* 0x000000e214047210 */ /* 0x000fe20007f3e0ff */
[----:B--2---:R-:W-:-:S04]  /*8640*/  IMAD.U32 R5, R11, 0x10000, RZ ;  /* 0x000100000b057824 */ /* 0x004fc800078e00ff */
[----:B------:R-:W-:-:S04]  /*8650*/  FMUL R5, R5, R16 ;  /* 0x0000001005057220 */ /* 0x000fc80000400000 */
[----:B---3--:R-:W-:Y:S01]  /*8660*/  FFMA R5, R14, R2, R5 ;  /* 0x000000020e057223 */ /* 0x008fe20000000005 */
[----:B------:R-:W-:-:S04]  /*8670*/  IMAD.U32 R14, RZ, RZ, UR9 ;  /* 0x00000009ff0e7e24 */ /* 0x000fc8000f8e00ff */
[----:B------:R-:W-:Y:S02]  /*8680*/  F2FP.BF16.F32.PACK_AB R5, RZ, R5 ;  /* 0x00000005ff05723e */ /* 0x000fe400000010ff */
[--C-:B------:R-:W-:Y:S02]  /*8690*/  SHF.L.U64.HI R19, R15, 0x4, R14.reuse ;  /* 0x000000040f137819 */ /* 0x100fe4000001020e */
[----:B------:R-:W-:-:S03]  /*86a0*/  PRMT R14, R5, 0x7610, R14 ;  /* 0x00007610050e7816 */ /* 0x000fc6000000000e */
[----:B------:R-:W-:Y:S01]  /*86b0*/  IMAD.X R5, R19, 0x1, R227, P1 ;  /* 0x0000000113057824 */ /* 0x000fe200008e06e3 */
[----:B------:R1:W-:Y:S04]  /*86c0*/  STL [R1+0x90c], R19 ;  /* 0x00090c1301007387 */ /* 0x0003e80000100800 */
[----:B------:R1:W-:Y:S01]  /*86d0*/  @P0 STG.E.U16 desc[UR36][R4.64], R14 ;  /* 0x0000000e04000986 */ /* 0x0003e2000c101524 */
[----:B------:R-:W-:Y:S05]  /*86e0*/  @!P2 BRA `(.L_x_38) ;  /* 0x000000000004a947 */ /* 0x000fea0003800000 */
[----:B------:R2:W5:Y:S02]  /*86f0*/  LDG.E.LTC128B.U16 R11, desc[UR36][R6.64+0x2] ;  /* 0x00000224060b7981 */ /* 0x000564000c1e1520 */
.L_x_38:
[----:B------:R-:W-:Y:S05]  /*8700*/  BSYNC B1 ;  /* 0x0000000000017941 */ /* 0x000fea0003800000 */
.L_x_37:
[----:B------:R-:W3:Y:S01]  /*8710*/  LDL.LU R15, [R1+0x78c] ;  /* 0x00078c00010f7983 */ /* 0x000ee20000300800 */
[----:B-1---5:R-:W-:Y:S01]  /*8720*/  IMAD.U32 R14, R11, 0x10000, RZ ;  /* 0x000100000b0e7824 */ /* 0x022fe200078e00ff */
[----:B------:R-:W-:Y:S01]  /*8730*/  ISETP.GT.AND P4, PT, R3, 0x8, PT ;  /* 0x000000080300780c */ /* 0x000fe20003f84270 */
[----:B------:R-:W-:Y:S01]  /*8740*/  BSSY B1, `(.L_x_39) ;  /* 0x000000a000017945 */ /* 0x000fe20003800000 */
[----:B------:R-:W-:Y:S01]  /*8750*/  LOP3.LUT R17, R17, 0xfffffffb, RZ, 0xc0, !PT ;  /* 0xfffffffb11117812 */ /* 0x000fe200078ec0ff */
[----:B------:R-:W-:Y:S01]  /*8760*/  FMUL R14, R14, R16 ;  /* 0x000000100e0e7220 */ /* 0x000fe20000400000 */
[----:B------:R-:W-:-:S09]  /*8770*/  ISETP.GT.AND P0, PT, R0, RZ, P4 ;  /* 0x000000ff0000720c */ /* 0x000fd20002704270 */
[----:B------:R-:W-:Y:S01]  /*8780*/  @P4 LOP3.LUT R17, R17, 0x4, RZ, 0xfc, !PT ;  /* 0x0000000411114812 */ /* 0x000fe200078efcff */
[----:B---3--:R-:W-:-:S05]  /*8790*/  FFMA R14, R15, R2, R14 ;  /* 0x000000020f0e7223 */ /* 0x008fca000000000e */
[----:B------:R-:W-:-:S05]  /*87a0*/  F2FP.BF16.F32.PACK_AB R14, RZ, R14 ;  /* 0x0000000eff0e723e */ /* 0x000fca00000010ff */
[----:B------:R1:W-:Y:S01]  /*87b0*/  @P2 STG.E.U16 desc[UR36][R4.64+0x2], R14 ;  /* 0x0000020e04002986 */ /* 0x0003e2000c101524 */
[----:B------:R-:W-:Y:S05]  /*87c0*/  @!P0 BRA `(.L_x_40) ;  /* 0x0000000000048947 */ /* 0x000fea0003800000 */
[----:B------:R3:W5:Y:S02]  /*87d0*/  LDG.E.LTC128B.U16 R11, desc[UR36][R216.64+0x10] ;  /* 0x00001024d80b7981 */ /* 0x000764000c1e1520 */
.L_x_40:
[----:B------:R-:W-:Y:S05]  /*87e0*/  BSYNC B1 ;  /* 0x0000000000017941 */ /* 0x000fea0003800000 */
.L_x_39:
[----:B------:R-:W4:Y:S01]  /*87f0*/  LDL.LU R15, [R1+0x790] ;  /* 0x00079000010f7983 */ /* 0x000f220000300800 */
[----:B-1---5:R-:W-:Y:S01]  /*8800*/  IMAD.U32 R14, R11, 0x10000, RZ ;  /* 0x000100000b0e7824 */ /* 0x022fe200078e00ff */
[----:B------:R-:W-:Y:S01]  /*8810*/  ISETP.GT.AND P3, PT, R3, 0x9, PT ;  /* 0x000000090300780c */ /* 0x000fe20003f64270 */
[----:B------:R-:W-:Y:S01]  /*8820*/  BSSY B1, `(.L_x_41) ;  /* 0x000000d000017945 */ /* 0x000fe20003800000 */
[----:B------:R-:W-:Y:S01]  /*8830*/  LOP3.LUT R17, R17, 0xfffffff7, RZ, 0xc0, !PT ;  /* 0xfffffff711117812 */ /* 0x000fe200078ec0ff */
[----:B------:R-:W-:Y:S01]  /*8840*/  FMUL R14, R14, R16 ;  /* 0x000000100e0e7220 */ /* 0x000fe20000400000 */
[----:B------:R-:W-:-:S09]  /*8850*/  ISETP.GT.AND P1, PT, R0, RZ, P3 ;  /* 0x000000ff0000720c */ /* 0x000fd20001f24270 */
[----:B------:R-:W-:Y:S01]  /*8860*/  @P3 LOP3.LUT R17, R17, 0x8, RZ, 0xfc, !PT ;  /* 0x0000000811113812 */ /* 0x000fe200078efcff */
[----:B----4-:R-:W-:Y:S01]  /*8870*/  FFMA R14, R15, R2, R14 ;  /* 0x000000020f0e7223 */ /* 0x010fe2000000000e */
[----:B------:R-:W-:-:S04]  /*8880*/  @P0 IMAD.MOV.U32 R15, RZ, RZ, R227 ;  /* 0x000000ffff0f0224 */ /* 0x000fc800078e00e3 */
[----:B------:R-:W-:-:S04]  /*8890*/  F2FP.BF16.F32.PACK_AB R14, RZ, R14 ;  /* 0x0000000eff0e723e */ /* 0x000fc800000010ff */
[----:B------:R-:W-:Y:S01]  /*88a0*/  PRMT R19, R14, 0x7610, R19 ;  /* 0x000076100e137816 */ /* 0x000fe20000000013 */
[----:B------:R-:W-:-:S05]  /*88b0*/  @P0 IMAD.MOV.U32 R14, RZ, RZ, R226 ;  /* 0x000000ffff0e0224 */ /* 0x000fca00078e00e2 */
[----:B------:R1:W-:Y:S01]  /*88c0*/  @P0 STG.E.U16 desc[UR36][R14.64+0x10], R19 ;  /* 0x000010130e000986 */ /* 0x0003e2000c101524 */
[----:B------:R-:W-:Y:S05]  /*88d0*/  @!P1 BRA `(.L_x_42) ;  /* 0x0000000000049947 */ /* 0x000fea0003800000 */
[----:B------:R4:W5:Y:S02]  /*88e0*/  LDG.E.LTC128B.U16 R11, desc[UR36][R216.64+0x12] ;  /* 0x00001224d80b7981 */ /* 0x000964000c1e1520 */
.L_x_42:
[----:B------:R-:W-:Y:S05]  /*88f0*/  BSYNC B1 ;  /* 0x0000000000017941 */ /* 0x000fea0003800000 */
.L_x_41:
[----:B-1----:R-:W2:Y:S01]  /*8900*/  LDL.LU R15, [R1+0x794] ;  /* 0x00079400010f7983 */ /* 0x002ea20000300800 */
[----:B-----5:R-:W-:Y:S01]  /*8910*/  IMAD.U32 R14, R11, 0x10000, RZ ;  /* 0x000100000b0e7824 */ /* 0x020fe200078e00ff */
[----:B------:R-:W-:Y:S01]  /*8920*/  ISETP.GT.AND P2, PT, R0, 0x8, P4 ;  /* 0x000000080000780c */ /* 0x000fe20002744270 */
[----:B------:R-:W-:Y:S02]  /*8930*/  BSSY B1, `(.L_x_43) ;  /* 0x000000a000017945 */ /* 0x000fe40003800000 */
[----:B------:R-:W-:-:S04]  /*8940*/  FMUL R14, R14, R16 ;  /* 0x000000100e0e7220 */ /* 0x000fc80000400000 */
[----:B--2---:R-:W-:Y:S01]  /*8950*/  FFMA R14, R15, R2, R14 ;  /* 0x000000020f0e7223 */ /* 0x004fe2000000000e */
[----:B------:R-:W-:-:S04]  /*8960*/  @P1 IMAD.MOV.U32 R15, RZ, RZ, R227 ;  /* 0x000000ffff0f1224 */ /* 0x000fc800078e00e3 */
[----:B------:R-:W-:-:S04]  /*8970*/  F2FP.BF16.F32.PACK_AB R14, RZ, R14 ;  /* 0x0000000eff0e723e */ /* 0x000fc800000010ff */
[----:B------:R-:W-:Y:S01]  /*8980*/  PRMT R19, R14, 0x7610, R19 ;  /* 0x000076100e137816 */ /* 0x000fe20000000013 */
[----:B------:R-:W-:-:S05]  /*8990*/  @P1 IMAD.MOV.U32 R14, RZ, RZ, R226 ;  /* 0x000000ffff0e1224 */ /* 0x000fca00078e00e2 */
[----:B------:R1:W-:Y:S01]  /*89a0*/  @P1 STG.E.U16 desc[UR36][R14.64+0x12], R19 ;  /* 0x000012130e001986 */ /* 0x0003e2000c101524 */
[----:B------:R-:W-:Y:S05]  /*89b0*/  @!P2 BRA `(.L_x_44) ;  /* 0x000000000004a947 */ /* 0x000fea0003800000 */
[----:B------:R2:W5:Y:S02]  /*89c0*/  LDG.E.LTC128B.U16 R11, desc[UR36][R6.64+0x10] ;  /* 0x00001024060b7981 */ /* 0x000564000c1e1520 */
.L_x_44:
[----:B------:R-:W-:Y:S05]  /*89d0*/  BSYNC B1 ;  /* 0x0000000000017941 */ /* 0x000fea0003800000 */
.L_x_43:
[----:B-1----:R-:W3:Y:S01]  /*89e0*/  LDL.LU R15, [R1+0x798] ;  /* 0x00079800010f7983 */ /* 0x002ee20000300800 */
[----:B-----5:R-:W-:Y:S01]  /*89f0*/  IMAD.U32 R14, R11, 0x10000, RZ ;  /* 0x000100000b0e7824 */ /* 0x020fe200078e00ff */
[----:B------:R-:W-:Y:S01]  /*8a00*/  ISETP.GT.AND P0, PT, R0, 0x8, P3 ;  /* 0x000000080000780c */ /* 0x000fe20001f04270 */
[----:B------:R-:W-:Y:S02]  /*8a10*/  BSSY B1, `(.L_x_45) ;  /* 0x0000007000017945 */ /* 0x000fe40003800000 */
[----:B------:R-:W-:-:S04]  /*8a20*/  FMUL R14, R14, R16 ;  /* 0x000000100e0e7220 */ /* 0x000fc80000400000 */
[----:B---3--:R-:W-:-:S05]  /*8a30*/  FFMA R14, R15, R2, R14 ;  /* 0x000000020f0e7223 */ /* 0x008fca000000000e */
[----:B------:R-:W-:-:S05]  /*8a40*/  F2FP.BF16.F32.PACK_AB R14, RZ, R14 ;  /* 0x0000000eff0e723e */ /* 0x000fca00000010ff */
[----:B------:R1:W-:Y:S01]  /*8a50*/  @P2 STG.E.U16 desc[UR36][R4.64+0x10], R14 ;  /* 0x0000100e04002986 */ /* 0x0003e2000c101524 */
[----:B------:R-:W-:Y:S05]  /*8a60*/  @!P0 BRA `(.L_x_46) ;  /* 0x0000000000048947 */ /* 0x000fea0003800000 */
[----:B------:R3:W5:Y:S02]  /*8a70*/  LDG.E.LTC128B.U16 R11, desc[UR36][R6.64+0x12] ;  /* 0x00001224060b7981 */ /* 0x000764000c1e1520 */
.L_x_46:
[----:B------:R-:W-:Y:S05]  /*8a80*/  BSYNC B1 ;  /* 0x0000000000017941 */ /* 0x000fea0003800000 */
.L_x_45:
[----:B------:R-:W2:Y:S01]  /*8a90*/  LDL.LU R15, [R1+0x79c] ;  /* 0x00079c00010f7983 */ /* 0x000ea20000300800 */
[----:B-1---5:R-:W-:Y:S01]  /*8aa0*/  IMAD.U32 R14, R11, 0x10000, RZ ;  /* 0x000100000b0e7824 */ /* 0x022fe200078e00ff */
[----:B------:R-:W-:Y:S01]  /*8ab0*/  ISETP.GT.AND P3, PT, R3, 0x10, PT ;  /* 0x000000100300780c */ /* 0x000fe20003f64270 */
[----:B------:R-:W-:Y:S01]  /*8ac0*/  BSSY B1, `(.L_x_47) ;  /* 0x000000a000017945 */ /* 0x000fe20003800000 */
[----:B------:R-:W-:Y:S01]  /*8ad0*/  LOP3.LUT R17, R17, 0xffffffef, RZ, 0xc0, !PT ;  /* 0xffffffef11117812 */ /* 0x000fe200078ec0ff */
[----:B------:R-:W-:Y:S01]  /*8ae0*/  FMUL R14, R14, R16 ;  /* 0x000000100e0e7220 */ /* 0x000fe20000400000 */
[----:B------:R-:W-:-:S09]  /*8af0*/  ISETP.GT.AND P1, PT, R0, RZ, P3 ;  /* 0x000000ff0000720c */ /* 0x000fd20001f24270 */
[----:B------:R-:W-:Y:S01]  /*8b00*/  @P3 LOP3.LUT R17, R17, 0x10, RZ, 0xfc, !PT ;  /* 0x0000001011113812 */ /* 0x000fe200078efcff */
[----:B--2---:R-:W-:-:S05]  /*8b10*/  FFMA R14, R15, R2, R14 ;  /* 0x000000020f0e7223 */ /* 0x004fca000000000e */
[----:B------:R-:W-:-:S05]  /*8b20*/  F2FP.BF16.F32.PACK_AB R14, RZ, R14 ;  /* 0x0000000eff0e723e */ /* 0x000fca00000010ff */
[----:B------:R1:W-:Y:S01]  /*8b30*/  @P0 STG.E.U16 desc[UR36][R4.64+0x12], R14 ;  /* 0x0000120e04000986 */ /* 0x0003e2000c101524 */
[----:B------:R-:W-:Y:S05]  /*8b40*/  @!P1 BRA `(.L_x_48) ;  /* 0x0000000000049947 */ /* 0x000fea0003800000 */
[----:B------:R2:W5:Y:S02]  /*8b50*/  LDG.E.LTC128B.U16 R11, desc[UR36][R216.64+0x20] ;  /* 0x00002024d80b7981 */ /* 0x000564000c1e1520 */
.L_x_48:
[----:B------:R-:W-:Y:S05]  /*8b60*/  BSYNC B1 ;  /* 0x0000000000017941 */ /* 0x000fea0003800000 */
.L_x_47:
        /* <DEDUP_REMOVED lines=8> */
[----:B---3--:R-:W-:Y:S01]  /*8bf0*/  FFMA R14, R15, R2, R14 ;  /* 0x000000020f0e7223 */ /* 0x008fe2000000000e */
[----:B------:R-:W-:-:S04]  /*8c00*/  @P1 IMAD.MOV.U32 R15, RZ, RZ, R227 ;  /* 0x000000ffff0f1224 */ /* 0x000fc800078e00e3 */
[----:B------:R-:W-:-:S04]  /*8c10*/  F2FP.BF16.F32.PACK_AB R14, RZ, R14 ;  /* 0x0000000eff0e723e */ /* 0x000fc800000010ff */
[----:B------:R-:W-:Y:S01]  /*8c20*/  PRMT R19, R14, 0x7610, R19 ;  /* 0x000076100e137816 */ /* 0x000fe20000000013 */
[----:B------:R-:W-:-:S05]  /*8c30*/  @P1 IMAD.MOV.U32 R14, RZ, RZ, R226 ;  /* 0x000000ffff0e1224 */ /* 0x000fca00078e00e2 */
[----:B------:R1:W-:Y:S01]  /*8c40*/  @P1 STG.E.U16 desc[UR36][R14.64+0x20], R19 ;  /* 0x000020130e001986 */ /* 0x0003e2000c101524 */
[----:B------:R-:W-:Y:S05]  /*8c50*/  @!P0 BRA `(.L_x_50) ;  /* 0x0000000000048947 */ /* 0x000fea0003800000 */
[----:B------:R3:W5:Y:S02]  /*8c60*/  LDG.E.LTC128B.U16 R11, desc[UR36][R216.64+0x22] ;  /* 0x00002224d80b7981 */ /* 0x000764000c1e1520 */
.L_x_50:
[----:B------:R-:W-:Y:S05]  /*8c70*/  BSYNC B1 ;  /* 0x0000000000017941 */ /* 0x000fea0003800000 */
.L_x_49:
[----:B-1----:R-:W2:Y:S01]  /*8c80*/  LDL.LU R15, [R1+0x7a4] ;  /* 0x0007a400010f7983 */ /* 0x002ea20000300800 */
[----:B-----5:R-:W-:Y:S01]  /*8c90*/  IMAD.U32 R14, R11, 0x10000, RZ ;  /* 0x000100000b0e7824 */ /* 0x020fe200078e00ff */
[----:B------:R-:W-:Y:S03]  /*8ca0*/  BSSY B1, `(.L_x_51) ;  /* 0x000000b000017945 */ /* 0x000fe60003800000 */
[----:B------:R-:W-:-:S04]  /*8cb0*/  FMUL R14, R14, R16 ;  /* 0x000000100e0e7220 */ /* 0x000fc80000400000 */
[----:B--2---:R-:W-:Y:S01]  /*8cc0*/  FFMA R14, R15, R2, R14 ;  /* 0x000000020f0e7223 */ /* 0x004fe2000000000e */
[----:B------:R-:W-:-:S04]  /*8cd0*/  @P0 IMAD.MOV.U32 R15, RZ, RZ, R227 ;  /* 0x000000ffff0f0224 */ /* 0x000fc800078e00e3 */
[----:B------:R-:W-:-:S04]  /*8ce0*/  F2FP.BF16.F32.PACK_AB R14, RZ, R14 ;  /* 0x0000000eff0e723e */ /* 0x000fc800000010ff */
[----:B------:R-:W-:Y:S01]  /*8cf0*/  PRMT R19, R14, 0x7610, R19 ;  /* 0x000076100e137816 */ /* 0x000fe20000000013 */
[----:B------:R-:W-:-:S05]  /*8d00*/  @P0 IMAD.MOV.U32 R14, RZ, RZ, R226 ;  /* 0x000000ffff0e0224 */ /* 0x000fca00078e00e2 */
[----:B------:R1:W-:Y:S01]  /*8d10*/  @P0 STG.E.U16 desc[UR36][R14.64+0x22], R19 ;  /* 0x000022130e000986 */ /* 0x0003e2000c101524 */
[----:B------:R-:W-:-:S13]  /*8d20*/  ISETP.GT.AND P0, PT, R0, 0x8, P3 ;  /* 0x000000080000780c */ /* 0x000fda0001f04270 */
[----:B-1----:R-:W-:Y:S05]  /*8d30*/  @!P0 BRA `(.L_x_52) ;  /* 0x0000000000048947 */ /* 0x002fea0003800000 */
[----:B------:R1:W5:Y:S02]  /*8d40*/  LDG.E.LTC128B.U16 R11, desc[UR36][R6.64+0x20] ;  /* 0x00002024060b7981 */ /* 0x000364000c1e1520 */
.L_x_52:
[----:B------:R-:W-:Y:S05]  /*8d50*/  BSYNC B1 ;  /* 0x0000000000017941 */ /* 0x000fea0003800000 */
.L_x_51:
[----:B------:R-:W2:Y:S01]  /*8d60*/  LDL.LU R15, [R1+0x7a8] ;  /* 0x0007a800010f7983 */ /* 0x000ea20000300800 */
[----:B-----5:R-:W-:Y:S01]  /*8d70*/  IMAD.U32 R14, R11, 0x10000, RZ ;  /* 0x000100000b0e7824 */ /* 0x020fe200078e00ff */
[----:B------:R-:W-:Y:S03]  /*8d80*/  BSSY B1, `(.L_x_53) ;  /* 0x0000008000017945 */ /* 0x000fe60003800000 */
[----:B------:R-:W-:-:S04]  /*8d90*/  FMUL R14, R14, R16 ;  /* 0x000000100e0e7220 */ /* 0x000fc80000400000 */
[----:B--2---:R-:W-:-:S05]  /*8da0*/  FFMA R14, R15, R2, R14 ;  /* 0x000000020f0e7223 */ /* 0x004fca000000000e */
[----:B------:R-:W-:-:S05]  /*8db0*/  F2FP.BF16.F32.PACK_AB R14, RZ, R14 ;  /* 0x0000000eff0e723e */ /* 0x000fca00000010ff */
[----:B------:R2:W-:Y:S01]  /*8dc0*/  @P0 STG.E.U16 desc[UR36][R4.64+0x20], R14 ;  /* 0x0000200e04000986 */ /* 0x0005e2000c101524 */
[----:B------:R-:W-:-:S13]  /*8dd0*/  ISETP.GT.AND P0, PT, R0, 0x8, P2 ;  /* 0x000000080000780c */ /* 0x000fda0001704270 */
[----:B--2---:R-:W-:Y:S05]  /*8de0*/  @!P0 BRA `(.L_x_54) ;  /* 0x0000000000048947 */ /* 0x004fea0003800000 */
[----:B------:R2:W5:Y:S02]  /*8df0*/  LDG.E.LTC128B.U16 R11, desc[UR36][R6.64+0x22] ;  /* 0x00002224060b7981 */ /* 0x000564000c1e1520 */
.L_x_54:
[----:B------:R-:W-:Y:S05]  /*8e00*/  BSYNC B1 ;  /* 0x0000000000017941 */ /* 0x000fea0003800000 */
.L_x_53:
[----:B------:R-:W3:Y:S01]  /*8e10*/  LDL.LU R15, [R1+0x7ac] ;  /* 0x0007ac00010f7983 */ /* 0x000ee20000300800 */
[----:B-----5:R-:W-:Y:S01]  /*8e20*/  IMAD.U32 R14, R11, 0x10000, RZ ;  /* 0x000100000b0e7824 */ /* 0x020fe200078e00ff */
[----:B------:R-:W-:Y:S01]  /*8e30*/  ISETP.GT.AND P2, PT, R3, 0x18, PT ;  /* 0x000000180300780c */ /* 0x000fe20003f44270 */
[----:B------:R-:W-:Y:S01]  /*8e40*/  BSSY B1, `(.L_x_55) ;  /* 0x000000a000017945 */ /* 0x000fe20003800000 */
[----:B------:R-:W-:Y:S01]  /*8e50*/  LOP3.LUT R18, R18, 0xfffffbff, RZ, 0xc0, !PT ;  /* 0xfffffbff12127812 */ /* 0x000fe200078ec0ff */
[----:B------:R-:W-:-:S10]  /*8e60*/  FMUL R14, R14, R16 ;  /* 0x000000100e0e7220 */ /* 0x000fd40000400000 */
[----:B------:R-:W-:Y:S01]  /*8e70*/  @P2 LOP3.LUT R18, R18, 0x400, RZ, 0xfc, !PT ;  /* 0x0000040012122812 */ /* 0x000fe200078efcff */
[----:B---3--:R-:W-:-:S05]  /*8e80*/  FFMA R14, R15, R2, R14 ;  /* 0x000000020f0e7223 */ /* 0x008fca000000000e */
[----:B------:R-:W-:-:S05]  /*8e90*/  F2FP.BF16.F32.PACK_AB R14, RZ, R14 ;  /* 0x0000000eff0e723e */ /* 0x000fca00000010ff */
[----:B------:R3:W-:Y:S01]  /*8ea0*/  @P0 STG.E.U16 desc[UR36][R4.64+0x22], R14 ;  /* 0x0000220e04000986 */ /* 0x0007e2000c101524 */
[----:B------:R-:W-:-:S13]  /*8eb0*/  ISETP.GT.AND P0, PT, R0, RZ, P2 ;  /* 0x000000ff0000720c */ /* 0x000fda0001704270 */
[----:B---3--:R-:W-:Y:S05]  /*8ec0*/  @!P0 BRA `(.L_x_56) ;  /* 0x0000000000048947 */ /* 0x008fea0003800000 */
[----:B------:R3:W5:Y:S02]  /*8ed0*/  LDG.E.LTC128B.U16 R11, desc[UR36][R216.64+0x30] ;  /* 0x00003024d80b7981 */ /* 0x000764000c1e1520 */
.L_x_56:
[----:B------:R-:W-:Y:S05]  /*8ee0*/  BSYNC B1 ;  /* 0x0000000000017941 */ /* 0x000fea0003800000 */
.L_x_55:
[----:B------:R-:W2:Y:S01]  /*8ef0*/  LDL.LU R15, [R1+0x7b0] ;  /* 0x0007b000010f7983 */ /* 0x000ea20000300800 */
[----:B-----5:R-:W-:Y:S01]  /*8f00*/  IMAD.U32 R14, R11, 0x10000, RZ ;  /* 0x000100000b0e7824 */ /* 0x020fe200078e00ff */
[----:B------:R-:W-:Y:S01]  /*8f10*/  ISETP.GT.AND P1, PT, R3, 0x19, PT ;  /* 0x000000190300780c */ /* 0x000fe20003f24270 */
[----:B------:R-:W-:Y:S01]  /*8f20*/  BSSY B1, `(.L_x_57) ;  /* 0x000000d000017945 */ /* 0x000fe20003800000 */
[----:B------:R-:W-:Y:S01]  /*8f30*/  LOP3.LUT R18, R18, 0xfffffdff, RZ, 0xc0, !PT ;  /* 0xfffffdff12127812 */ /* 0x000fe200078ec0ff */
[----:B------:R-:W-:-:S10]  /*8f40*/  FMUL R14, R14, R16 ;  /* 0x000000100e0e7220 */ /* 0x000fd40000400000 */
[----:B------:R-:W-:Y:S01]  /*8f50*/  @P1 LOP3.LUT R18, R18, 0x200, RZ, 0xfc, !PT ;  /* 0x0000020012121812 */ /* 0x000fe200078efcff */
[----:B--2---:R-:W-:Y:S01]  /*8f60*/  FFMA R14, R15, R2, R14 ;  /* 0x000000020f0e7223 */ /* 0x004fe2000000000e */
[----:B------:R-:W-:-:S04]  /*8f70*/  @P0 IMAD.MOV.U32 R15, RZ, RZ, R227 ;  /* 0x000000ffff0f0224 */ /* 0x000fc800078e00e3 */
[----:B------:R-:W-:-:S04]  /*8f80*/  F2FP.BF16.F32.PACK_AB R14, RZ, R14 ;  /* 0x0000000eff0e723e */ /* 0x000fc800000010ff */
[----:B------:R-:W-:Y:S01]  /*8f90*/  PRMT R19, R14, 0x7610, R19 ;  /* 0x000076100e137816 */ /* 0x000fe20000000013 */
[----:B------:R-:W-:-:S05]  /*8fa0*/  @P0 IMAD.MOV.U32 R14, RZ, RZ, R226 ;  /* 0x000000ffff0e0224 */ /* 0x000fca00078e00e2 */
[----:B------:R2:W-:Y:S01]  /*8fb0*/  @P0 STG.E.U16 desc[UR36][R14.64+0x30], R19 ;  /* 0x000030130e000986 */ /* 0x0005e2000c101524 */
[----:B------:R-:W-:-:S13]  /*8fc0*/  ISETP.GT.AND P0, PT, R0, RZ, P1 ;  /* 0x000000ff0000720c */ /* 0x000fda0000f04270 */
[----:B--2---:R-:W-:Y:S05]  /*8fd0*/  @!P0 BRA `(.L_x_58) ;  /* 0x0000000000048947 */ /* 0x004fea0003800000 */
[----:B------:R2:W5:Y:S02]  /*8fe0*/  LDG.E.LTC128B.U16 R11, desc[UR36][R216.64+0x32] ;  /* 0x00003224d80b7981 */ /* 0x000564000c1e1520 */
.L_x_58:
[----:B------:R-:W-:Y:S05]  /*8ff0*/  BSYNC B1 ;  /* 0x0000000000017941 */ /* 0x000fea0003800000 */
.L_x_57:
[----:B------:R-:W3:Y:S01]  /*9000*/  LDL.LU R15, [R1+0x7b4] ;  /* 0x0007b400010f7983 */ /* 0x000ee20000300800 */
[----:B-----5:R-:W-:Y:S01]  /*9010*/  IMAD.U32 R14, R11, 0x10000, RZ ;  /* 0x000100000b0e7824 */ /* 0x020fe200078e00ff */
[----:B------:R-:W-:Y:S03]  /*9020*/  BSSY B1, `(.L_x_59) ;  /* 0x000000b000017945 */ /* 0x000fe60003800000 */
[----:B------:R-:W-:-:S04]  /*9030*/  FMUL R14, R14, R16 ;  /* 0x000000100e0e7220 */ /* 0x000fc80000400000 */
[----:B---3--:R-:W-:Y:S01]  /*9040*/  FFMA R14, R15, R2, R14 ;  /* 0x000000020f0e7223 */ /* 0x008fe2000000000e */
[----:B------:R-:W-:-:S04]  /*9050*/  @P0 IMAD.MOV.U32 R15, RZ, RZ, R227 ;  /* 0x000000ffff0f0224 */ /* 0x000fc800078e00e3 */
[----:B------:R-:W-:-:S04]  /*9060*/  F2FP.BF16.F32.PACK_AB R14, RZ, R14 ;  /* 0x0000000eff0e723e */ /* 0x000fc800000010ff */
[----:B------:R-:W-:Y:S01]  /*9070*/  PRMT R19, R14, 0x7610, R19 ;  /* 0x000076100e137816 */ /* 0x000fe20000000013 */
[----:B------:R-:W-:-:S05]  /*9080*/  @P0 IMAD.MOV.U32 R14, RZ, RZ, R226 ;  /* 0x000000ffff0e0224 */ /* 0x000fca00078e00e2 */
[----:B------:R3:W-:Y:S01]  /*9090*/  @P0 STG.E.U16 desc[UR36][R14.64+0x32], R19 ;  /* 0x000032130e000986 */ /* 0x0007e2000c101524 */
[----:B------:R-:W-:-:S13]  /*90a0*/  ISETP.GT.AND P0, PT, R0, 0x8, P2 ;  /* 0x000000080000780c */ /* 0x000fda0001704270 */
[----:B---3--:R-:W-:Y:S05]  /*90b0*/  @!P0 BRA `(.L_x_60) ;  /* 0x0000000000048947 */ /* 0x008fea0003800000 */
[----:B------:R3:W5:Y:S02]  /*90c0*/  LDG.E.LTC128B.U16 R11, desc[UR36][R6.64+0x30] ;  /* 0x00003024060b7981 */ /* 0x000764000c1e1520 */
.L_x_60:
[----:B------:R-:W-:Y:S05]  /*90d0*/  BSYNC B1 ;  /* 0x0000000000017941 */ /* 0x000fea0003800000 */
.L_x_59:
        /* <DEDUP_REMOVED lines=10> */
.L_x_62:
[----:B------:R-:W-:Y:S05]  /*9180*/  BSYNC B1 ;  /* 0x0000000000017941 */ /* 0x000fea0003800000 */
.L_x_61:
        /* <DEDUP_REMOVED lines=13> */
.L_x_64:
[----:B------:R-:W-:Y:S05]  /*9260*/  BSYNC B1 ;  /* 0x0000000000017941 */ /* 0x000fea0003800000 */
.L_x_63:
        /* <DEDUP_REMOVED lines=16> */
.L_x_66:
[----:B------:R-:W-:Y:S05]  /*9370*/  BSYNC B1 ;  /* 0x0000000000017941 */ /* 0x000fea0003800000 */
.L_x_65:
        /* <DEDUP_REMOVED lines=13> */
.L_x_68:
[----:B------:R-:W-:Y:S05]  /*9450*/  BSYNC B1 ;  /* 0x0000000000017941 */ /* 0x000fea0003800000 */
.L_x_67:
        /* <DEDUP_REMOVED lines=10> */
.L_x_70:
[----:B------:R-:W-:Y:S05]  /*9500*/  BSYNC B1 ;  /* 0x0000000000017941 */ /* 0x000fea0003800000 */
.L_x_69:
        /* <DEDUP_REMOVED lines=13> */
.L_x_72:
[----:B------:R-:W-:Y:S05]  /*95e0*/  BSYNC B1 ;  /* 0x0000000000017941 */ /* 0x000fea0003800000 */
.L_x_71:
        /* <DEDUP_REMOVED lines=16> */
.L_x_74:
[----:B------:R-:W-:Y:S05]  /*96f0*/  BSYNC B1 ;  /* 0x0000000000017941 */ /* 0x000fea0003800000 */
.L_x_73:
        /* <DEDUP_REMOVED lines=13> */
.L_x_76:
[----:B------:R-:W-:Y:S05]  /*97d0*/  BSYNC B1 ;  /* 0x0000000000017941 */ /* 0x000fea0003800000 */
.L_x_75:
        /* <DEDUP_REMOVED lines=10> */
.L_x_78:
[----:B------:R-:W-:Y:S05]  /*9880*/  BSYNC B1 ;  /* 0x0000000000017941 */ /* 0x000fea0003800000 */
.L_x_77:
        /* <DEDUP_REMOVED lines=13> */
.L_x_80:
[----:B------:R-:W-:Y:S05]  /*9960*/  BSYNC B1 ;  /* 0x0000000000017941 */ /* 0x000fea0003800000 */
.L_x_79:
        /* <DEDUP_REMOVED lines=16> */
.L_x_82:
[----:B------:R-:W-:Y:S05]  /*9a70*/  BSYNC B1 ;  /* 0x0000000000017941 */ /* 0x000fea0003800000 */
.L_x_81:
        /* <DEDUP_REMOVED lines=13> */
.L_x_84:
[----:B------:R-:W-:Y:S05]  /*9b50*/  BSYNC B1 ;  /* 0x0000000000017941 */ /* 0x000fea0003800000 */
.L_x_83:
        /* <DEDUP_REMOVED lines=10> */
.L_x_86:
[----:B------:R-:W-:Y:S05]  /*9c00*/  BSYNC B1 ;  /* 0x0000000000017941 */ /* 0x000fea0003800000 */
.L_x_85:
        /* <DEDUP_REMOVED lines=13> */
.L_x_88:
[----:B------:R-:W-:Y:S05]  /*9ce0*/  BSYNC B1 ;  /* 0x0000000000017941 */ /* 0x000fea0003800000 */
.L_x_87:
        /* <DEDUP_REMOVED lines=16> */
.L_x_90:
[----:B------:R-:W-:Y:S05]  /*9df0*/  BSYNC B1 ;  /* 0x0000000000017941 */ /* 0x000fea0003800000 */
.L_x_89:
        /* <DEDUP_REMOVED lines=13> */
.L_x_92:
[----:B------:R-:W-:Y:S05]  /*9ed0*/  BSYNC B1 ;  /* 0x0000000000017941 */ /* 0x000fea0003800000 */
.L_x_91:
        /* <DEDUP_REMOVED lines=10> */
.L_x_94:
[----:B------:R-:W-:Y:S05]  /*9f80*/  BSYNC B1 ;  /* 0x0000000000017941 */ /* 0x000fea0003800000 */
.L_x_93:
        /* <DEDUP_REMOVED lines=13> */
.L_x_96:
[----:B------:R-:W-:Y:S05]  /*a060*/  BSYNC B1 ;  /* 0x0000000000017941 */ /* 0x000fea0003800000 */
.L_x_95:
        /* <DEDUP_REMOVED lines=16> */
.L_x_98:
[----:B------:R-:W-:Y:S05]  /*a170*/  BSYNC B1 ;  /* 0x0000000000017941 */ /* 0x000fea0003800000 */
.L_x_97:
        /* <DEDUP_REMOVED lines=13> */
.L_x_100:
[----:B------:R-:W-:Y:S05]  /*a250*/  BSYNC B1 ;  /* 0x0000000000017941 */ /* 0x000fea0003800000 */
.L_x_99:
        /* <DEDUP_REMOVED lines=10> */
.L_x_102:
[----:B------:R-:W-:Y:S05]  /*a300*/  BSYNC B1 ;  /* 0x0000000000017941 */ /* 0x000fea0003800000 */
.L_x_101:
        /* <DEDUP_REMOVED lines=13> */
.L_x_104:
[----:B------:R-:W-:Y:S05]  /*a3e0*/  BSYNC B1 ;  /* 0x0000000000017941 */ /* 0x000fea0003800000 */
.L_x_103:
        /* <DEDUP_REMOVED lines=16> */
.L_x_106:
[----:B------:R-:W-:Y:S05]  /*a4f0*/  BSYNC B1 ;  /* 0x0000000000017941 */ /* 0x000fea0003800000 */
.L_x_105:
        /* <DEDUP_REMOVED lines=13> */
.L_x_108:
[----:B------:R-:W-:Y:S05]  /*a5d0*/  BSYNC B1 ;  /* 0x0000000000017941 */ /* 0x000fea0003800000 */
.L_x_107:
        /* <DEDUP_REMOVED lines=10> */
.L_x_110:
[----:B------:R-:W-:Y:S05]  /*a680*/  BSYNC B1 ;  /* 0x0000000000017941 */ /* 0x000fea0003800000 */
.L_x_109:
        /* <DEDUP_REMOVED lines=13> */
.L_x_112:
[----:B------:R-:W-:Y:S05]  /*a760*/  BSYNC B1 ;  /* 0x0000000000017941 */ /* 0x000fea0003800000 */
.L_x_111:
        /* <DEDUP_REMOVED lines=16> */
.L_x_114:
[----:B------:R-:W-:Y:S05]  /*a870*/  BSYNC B1 ;  /* 0x0000000000017941 */ /* 0x000fea0003800000 */
.L_x_113:
        /* <DEDUP_REMOVED lines=13> */
.L_x_116:
[----:B------:R-:W-:Y:S05]  /*a950*/  BSYNC B1 ;  /* 0x0000000000017941 */ /* 0x000fea0003800000 */
.L_x_115:
        /* <DEDUP_REMOVED lines=10> */
.L_x_118:
[----:B------:R-:W-:Y:S05]  /*aa00*/  BSYNC B1 ;  /* 0x0000000000017941 */ /* 0x000fea0003800000 */
.L_x_117:
        /* <DEDUP_REMOVED lines=13> */
.L_x_120:
[----:B------:R-:W-:Y:S05]  /*aae0*/  BSYNC B1 ;  /* 0x0000000000017941 */ /* 0x000fea0003800000 */
.L_x_119:
        /* <DEDUP_REMOVED lines=16> */
.L_x_122:
[----:B------:R-:W-:Y:S05]  /*abf0*/  BSYNC B1 ;  /* 0x0000000000017941 */ /* 0x000fea0003800000 */
.L_x_121:
        /* <DEDUP_REMOVED lines=13> */
.L_x_124:
[----:B------:R-:W-:Y:S05]  /*acd0*/  BSYNC B1 ;  /* 0x0000000000017941 */ /* 0x000fea0003800000 */
.L_x_123:
        /* <DEDUP_REMOVED lines=10> */
.L_x_126:
[----:B------:R-:W-:Y:S05]  /*ad80*/  BSYNC B1 ;  /* 0x0000000000017941 */ /* 0x000fea0003800000 */
.L_x_125:
        /* <DEDUP_REMOVED lines=13> */
.L_x_128:
[----:B------:R-:W-:Y:S05]  /*ae60*/  BSYNC B1 ;  /* 0x0000000000017941 */ /* 0x000fea0003800000 */
.L_x_127:
        /* <DEDUP_REMOVED lines=16> */
.L_x_130:
[----:B------:R-:W-:Y:S05]  /*af70*/  BSYNC B1 ;  /* 0x0000000000017941 */ /* 0x000fea0003800000 */
.L_x_129:
        /* <DEDUP_REMOVED lines=10> */
[----:B------:R-:W-:-:S05]  /*b020*/  IADD3 R234, P0, R10, 0x80, RZ ;  /* 0x000000800aea7810 */ /* 0x000fca0007f1e0ff */
[----:B------:R-:W-:Y:S01]  /*b030*/  IMAD.X R20, RZ, RZ, UR7, P0 ;  /* 0x00000007ff147e24 */ /* 0x000fe200080e06ff */
[----:B------:R-:W-:-:S13]  /*b040*/  ISETP.GT.AND P0, PT, R0, 0x8, P2 ;  /* 0x000000080000780c */ /* 0x000fda0001704270 */
[----:B---3--:R-:W-:Y:S05]  /*b050*/  @!P0 BRA `(.L_x_132) ;  /* 0x0000000000048947 */ /* 0x008fea0003800000 */
[----:B------:R3:W5:Y:S02]  /*b060*/  LDG.E.LTC128B.U16 R11, desc[UR36][R6.64+0xc0] ;  /* 0x0000c024060b7981 */ /* 0x000764000c1e1520 */
.L_x_132:
[----:B------:R-:W-:Y:S05]  /*b070*/  BSYNC B1 ;  /* 0x0000000000017941 */ /* 0x000fea0003800000 */
.L_x_131:
        /* <DEDUP_REMOVED lines=10> */
.L_x_134:
[----:B------:R-:W-:Y:S05]  /*b120*/  BSYNC B1 ;  /* 0x0000000000017941 */ /* 0x000fea0003800000 */
.L_x_133:
        /* <DEDUP_REMOVED lines=10> */
[----:B------:R-:W-:-:S05]  /*b1d0*/  IADD3 R232, P0, R10, 0x100, RZ ;  /* 0x000001000ae87810 */ /* 0x000fca0007f1e0ff */
[----:B------:R-:W-:Y:S01]  /*b1e0*/  IMAD.X R19, RZ, RZ, UR7, P0 ;  /* 0x00000007ff137e24 */ /* 0x000fe200080e06ff */
[----:B------:R-:W-:-:S13]  /*b1f0*/  ISETP.GT.AND P0, PT, R0, RZ, P2 ;  /* 0x000000ff0000720c */ /* 0x000fda0001704270 */
[----:B---3--:R-:W-:Y:S05]  /*b200*/  @!P0 BRA `(.L_x_136) ;  /* 0x0000000000048947 */ /* 0x008fea0003800000 */
[----:B------:R3:W5:Y:S02]  /*b210*/  LDG.E.LTC128B.U16 R11, desc[UR36][R216.64+0xd0] ;  /* 0x0000d024d80b7981 */ /* 0x000764000c1e1520 */
.L_x_136:
[----:B------:R-:W-:Y:S05]  /*b220*/  BSYNC B1 ;  /* 0x0000000000017941 */ /* 0x000fea0003800000 */
.L_x_135:
[----:B------:R-:W2:Y:S01]  /*b230*/  LDL.LU R15, [R1+0x850] ;  /* 0x00085000010f7983 */ /* 0x000ea20000300800 */
[----:B-----5:R-:W-:Y:S01]  /*b240*/  IMAD.U32 R14, R11, 0x10000, RZ ;  /* 0x000100000b0e7824 */ /* 0x020fe200078e00ff */
[----:B------:R-:W-:Y:S01]  /*b250*/  ISETP.GT.AND P1, PT, R3, 0x69, PT ;  /* 0x000000690300780c */ /* 0x000fe20003f24270 */
[----:B------:R-:W-:Y:S01]  /*b260*/  BSSY B1, `(.L_x_137) ;  /* 0x000000f000017945 */ /* 0x000fe20003800000 */
[----:B------:R0:W-:Y:S01]  /*b270*/  STL.S16 [R1+0x780], R11 ;  /* 0x0007800b01007387 */ /* 0x0001e20000100600 */
[----:B------:R-:W-:Y:S01]  /*b280*/  FMUL R14, R14, R16 ;  /* 0x000000100e0e7220 */ /* 0x000fe20000400000 */
[----:B------:R-:W-:-:S09]  /*b290*/  LOP3.LUT R17, R17, 0xffdfffff, RZ, 0xc0, !PT ;  /* 0xffdfffff11117812 */ /* 0x000fd200078ec0ff */
        /* <DEDUP_REMOVED lines=8> */
[----:B0-----:R-:W-:Y:S05]  /*b320*/  @!P0 BRA `(.L_x_138) ;  /* 0x0000000000088947 */ /* 0x001fea0003800000 */
[----:B------:R-:W2:Y:S04]  /*b330*/  LDG.E.LTC128B.U16 R11, desc[UR36][R216.64+0xd2] ;  /* 0x0000d224d80b7981 */ /* 0x000ea8000c1e1520 */
[----:B--2---:R0:W-:Y:S02]  /*b340*/  STL [R1+0x780], R11 ;  /* 0x0007800b01007387 */ /* 0x0041e40000100800 */
.L_x_138:
[----:B------:R-:W-:Y:S05]  /*b350*/  BSYNC B1 ;  /* 0x0000000000017941 */ /* 0x000fea0003800000 */
.L_x_137:
[----:B------:R-:W2:Y:S01]  /*b360*/  LDL.LU R14, [R1+0x854] ;  /* 0x00085400010e7983 */ /* 0x000ea20000300800 */
[----:B0-----:R-:W-:Y:S02]  /*b370*/  IMAD.U32 R11, R11, 0x10000, RZ ;  /* 0x000100000b0b7824 */ /* 0x001fe400078e00ff */
[----:B------:R-:W-:Y:S02]  /*b380*/  @P0 IMAD.MOV.U32 R15, RZ, RZ, R227 ;  /* 0x000000ffff0f0224 */ /* 0x000fe400078e00e3 */
[----:B------:R-:W-:Y:S01]  /*b390*/  FMUL R11, R11, R16 ;  /* 0x000000100b0b7220 */ /* 0x000fe20000400000 */
[----:B------:R-:W-:-:S04]  /*b3a0*/  IMAD R225, R20, R8, RZ ;  /* 0x0000000814e17224 */ /* 0x000fc800078e02ff */
[----:B------:R-:W-:Y:S02]  /*b3b0*/  IMAD R225, R234, R9, R225 ;  /* 0x00000009eae17224 */ /* 0x000fe400078e02e1 */
[----:B--2---:R-:W-:Y:S01]  /*b3c0*/  FFMA R11, R14, R2, R11 ;  /* 0x000000020e0b7223 */ /* 0x004fe2000000000b */
[----:B------:R-:W-:-:S04]  /*b3d0*/  @P0 IMAD.MOV.U32 R14, RZ, RZ, R226 ;  /* 0x000000ffff0e0224 */ /* 0x000fc800078e00e2 */
[----:B------:R-:W-:-:S05]  /*b3e0*/  F2FP.BF16.F32.PACK_AB R11, RZ, R11 ;  /* 0x0000000bff0b723e */ /* 0x000fca00000010ff */
[----:B------:R0:W-:Y:S02]  /*b3f0*/  @P0 STG.E.U16 desc[UR36][R14.64+0xd2], R11 ;  /* 0x0000d20b0e000986 */ /* 0x0001e4000c101524 */
[----:B0-----:R-:W-:-:S04]  /*b400*/  IMAD.WIDE.U32 R14, R234, R8, R220 ;  /* 0x00000008ea0e7225 */ /* 0x001fc800078e00dc */
[----:B------:R-:W-:Y:S01]  /*b410*/  IMAD.IADD R11, R15, 0x1, R225 ;  /* 0x000000010f0b7824 */ /* 0x000fe200078e02e1 */
[----:B------:R-:W-:-:S04]  /*b420*/  LEA R236, P0, R14, R218, 0x1 ;  /* 0x000000da0eec7211 */ /* 0x000fc800078008ff */
[----:B------:R-:W-:Y:S01]  /*b430*/  LEA.HI.X R237, R14, R219, R11, 0x1, P0 ;  /* 0x000000db0eed7211 */ /* 0x000fe200000f0c0b */
[-C--:B------:R-:W-:Y:S02]  /*b440*/  IMAD R11, R19, R8.reuse, RZ ;  /* 0x00000008130b7224 */ /* 0x080fe400078e02ff */
[----:B------:R-:W-:-:S04]  /*b450*/  IMAD.WIDE.U32 R14, R232, R8, R220 ;  /* 0x00000008e80e7225 */ /* 0x000fc800078e00dc */
[----:B------:R-:W-:Y:S01]  /*b460*/  IMAD R21, R232, R9, R11 ;  /* 0x00000009e8157224 */ /* 0x000fe200078e020b */
[----:B------:R-:W-:-:S03]  /*b470*/  LEA R22, P0, R14, R218, 0x1 ;  /* 0x000000da0e167211 */ /* 0x000fc600078008ff */
[----:B------:R-:W-:-:S05]  /*b480*/  IMAD.IADD R11, R15, 0x1, R21 ;  /* 0x000000010f0b7824 */ /* 0x000fca00078e0215 */
[----:B------:R-:W-:Y:S02]  /*b490*/  LEA.HI.X R23, R14, R219, R11, 0x1, P0 ;  /* 0x000000db0e177211 */ /* 0x000fe400000f0c0b */
[----:B------:R-:W-:-:S03]  /*b4a0*/  IADD3 R19, P0, R10, 0x180, RZ ;  /* 0x000001800a137810 */ /* 0x000fc60007f1e0ff */
[----:B------:R0:W-:Y:S02]  /*b4b0*/  STL.64 [R1+0x790], R22 ;  /* 0x0007901601007387 */ /* 0x0001e40000100a00 */
[----:B------:R-:W-:-:S04]  /*b4c0*/  IMAD.X R10, RZ, RZ, UR7, P0 ;  /* 0x00000007ff0a7e24 */ /* 0x000fc800080e06ff */
[----:B------:R-:W-:-:S04]  /*b4d0*/  IMAD R10, R10, R8, RZ ;  /* 0x000000080a0a7224 */ /* 0x000fc800078e02ff */
[C---:B------:R-:W-:Y:S02]  /*b4e0*/  IMAD R9, R19.reuse, R9, R10 ;  /* 0x0000000913097224 */ /* 0x040fe400078e020a */
[----:B------:R-:W-:-:S04]  /*b4f0*/  IMAD.WIDE.U32 R10, R19, R8, R220 ;  /* 0x00000008130a7225 */ /* 0x000fc800078e00dc */
[----:B------:R-:W-:Y:S01]  /*b500*/  IMAD.IADD R11, R11, 0x1, R9 ;  /* 0x000000010b0b7824 */ /* 0x000fe200078e0209 */
[----:B------:R-:W-:Y:S01]  /*b510*/  LEA R14, P0, R10, R218, 0x1 ;  /* 0x000000da0a0e7211 */ /* 0x000fe200078008ff */
[----:B------:R-:W-:-:S03]  /*b520*/  IMAD.MOV.U32 R220, RZ, RZ, R21 ;  /* 0x000000ffffdc7224 */ /* 0x000fc600078e0015 */
[----:B------:R-:W-:Y:S01]  /*b530*/  LEA.HI.X R15, R10, R219, R11, 0x1, P0 ;  /* 0x000000db0a0f7211 */ /* 0x000fe200000f0c0b */
[----:B------:R-:W-:-:S04]  /*b540*/  IMAD.WIDE.U32 R10, R234, R8, R12 ;  /* 0x00000008ea0a7225 */ /* 0x000fc800078e000c */
[----:B------:R-:W-:Y:S01]  /*b550*/  IMAD.IADD R11, R225, 0x1, R11 ;  /* 0x00000001e10b7824 */ /* 0x000fe200078e020b */
[----:B------:R2:W-:Y:S01]  /*b560*/  STL.64 [R1+0x798], R14 ;  /* 0x0007980e01007387 */ /* 0x0005e20000100a00 */
[----:B------:R-:W-:-:S04]  /*b570*/  IMAD.WIDE.U32 R234, R234, R8, R228 ;  /* 0x00000008eaea7225 */ /* 0x000fc800078e00e4 */
[----:B------:R-:W-:-:S04]  /*b580*/  IMAD.WIDE.U32 R10, R222, UR43, R10 ;  /* 0x0000002bde0a7c25 */ /* 0x000fc8000f8e000a */
[----:B------:R-:W-:Y:S01]  /*b590*/  IMAD.IADD R11, R223, 0x1, R11 ;  /* 0x00000001df0b7824 */ /* 0x000fe200078e020b */
[----:B0-----:R-:W-:Y:S01]  /*b5a0*/  LEA R22, P0, R10, R218, 0x1 ;  /* 0x000000da0a167211 */ /* 0x001fe200078008ff */
[----:B------:R-:W-:-:S03]  /*b5b0*/  IMAD.IADD R225, R225, 0x1, R235 ;  /* 0x00000001e1e17824 */ /* 0x000fc600078e02eb */
[----:B------:R-:W-:Y:S01]  /*b5c0*/  LEA.HI.X R23, R10, R219, R11, 0x1, P0 ;  /* 0x000000db0a177211 */ /* 0x000fe200000f0c0b */
[----:B------:R-:W-:-:S04]  /*b5d0*/  IMAD.WIDE.U32 R10, R232, R8, R12 ;  /* 0x00000008e80a7225 */ /* 0x000fc800078e000c */
[----:B------:R-:W-:Y:S02]  /*b5e0*/  IMAD.IADD R11, R220, 0x1, R11 ;  /* 0x00000001dc0b7824 */ /* 0x000fe400078e020b */
[----:B------:R-:W-:-:S04]  /*b5f0*/  IMAD.WIDE.U32 R232, R232, R8, R228 ;  /* 0x00000008e8e87225 */ /* 0x000fc800078e00e4 */
[----:B------:R-:W-:-:S04]  /*b600*/  IMAD.WIDE.U32 R10, R222, UR43, R10 ;  /* 0x0000002bde0a7c25 */ /* 0x000fc8000f8e000a */
[----:B------:R-:W-:Y:S01]  /*b610*/  IMAD.IADD R11, R223, 0x1, R11 ;  /* 0x00000001df0b7824 */ /* 0x000fe200078e020b */
[----:B--2---:R-:W-:Y:S01]  /*b620*/  LEA R14, P0, R10, R218, 0x1 ;  /* 0x000000da0a0e7211 */ /* 0x004fe200078008ff */
[----:B------:R-:W-:-:S03]  /*b630*/  IMAD.WIDE.U32 R228, R19, R8, R228 ;  /* 0x0000000813e47225 */ /* 0x000fc600078e00e4 */
[----:B------:R-:W-:Y:S01]  /*b640*/  LEA.HI.X R15, R10, R219, R11, 0x1, P0 ;  /* 0x000000db0a0f7211 */ /* 0x000fe200000f0c0b */
[----:B------:R-:W-:-:S04]  /*b650*/  IMAD.WIDE.U32 R10, R19, R8, R12 ;  /* 0x00000008130a7225 */ /* 0x000fc800078e000c */
[----:B------:R-:W-:Y:S02]  /*b660*/  IMAD.IADD R11, R9, 0x1, R11 ;  /* 0x00000001090b7824 */ /* 0x000fe400078e020b */
[----:B------:R-:W-:Y:S02]  /*b670*/  IMAD.IADD R220, R220, 0x1, R233 ;  /* 0x00000001dcdc7824 */ /* 0x000fe400078e02e9 */
[----:B------:R-:W-:-:S04]  /*b680*/  IMAD.WIDE.U32 R20, R222, UR43, R10 ;  /* 0x0000002bde147c25 */ /* 0x000fc8000f8e000a */
[----:B------:R-:W-:Y:S01]  /*b690*/  IMAD.IADD R11, R223, 0x1, R21 ;  /* 0x00000001df0b7824 */ /* 0x000fe200078e0215 */
[C---:B------:R-:W-:Y:S01]  /*b6a0*/  LEA R10, P0, R20.reuse, R218, 0x1 ;  /* 0x000000da140a7211 */ /* 0x040fe200078008ff */
[----:B------:R-:W-:Y:S02]  /*b6b0*/  IMAD.MOV.U32 R8, RZ, RZ, R228 ;  /* 0x000000ffff087224 */ /* 0x000fe400078e00e4 */
[----:B------:R-:W-:Y:S01]  /*b6c0*/  IMAD.IADD R19, R9, 0x1, R229 ;  /* 0x0000000109137824 */ /* 0x000fe200078e02e5 */
[----:B------:R-:W-:Y:S01]  /*b6d0*/  LEA.HI.X R11, R20, R219, R11, 0x1, P0 ;  /* 0x000000db140b7211 */ /* 0x000fe200000f0c0b */
[----:B------:R-:W-:Y:S01]  /*b6e0*/  IMAD.MOV.U32 R9, RZ, RZ, R229 ;  /* 0x000000ffff097224 */ /* 0x000fe200078e00e5 */
[----:B------:R-:W-:-:S05]  /*b6f0*/  IADD3 R230, P0, R12, R234, RZ ;  /* 0x000000ea0ce67210 */ /* 0x000fca0007f1e0ff */
[----:B------:R-:W-:Y:S02]  /*b700*/  IMAD.X R231, R13, 0x1, R225, P0 ;  /* 0x000000010de77824 */ /* 0x000fe400000e06e1 */
[----:B------:R-:W-:-:S04]  /*b710*/  IMAD.WIDE.U32 R230, R222, UR43, R230 ;  /* 0x0000002bdee67c25 */ /* 0x000fc8000f8e00e6 */
[----:B------:R-:W-:Y:S01]  /*b720*/  IMAD.IADD R21, R223, 0x1, R231 ;  /* 0x00000001df157824 */ /* 0x000fe200078e02e7 */
[----:B------:R-:W-:-:S04]  /*b730*/  LEA R20, P0, R230, R218, 0x1 ;  /* 0x000000dae6147211 */ /* 0x000fc800078008ff */
[----:B------:R-:W-:Y:S02]  /*b740*/  LEA.HI.X R21, R230, R219, R21, 0x1, P0 ;  /* 0x000000dbe6157211 */ /* 0x000fe400000f0c15 */
[----:B------:R-:W-:-:S05]  /*b750*/  IADD3 R230, P0, R12, R232, RZ ;  /* 0x000000e80ce67210 */ /* 0x000fca0007f1e0ff */
[----:B------:R-:W-:Y:S01]  /*b760*/  IMAD.X R231, R13, 0x1, R220, P0 ;  /* 0x000000010de77824 */ /* 0x000fe200000e06dc */
[----:B------:R-:W-:Y:S01]  /*b770*/  IADD3 R228, P0, R12, R8, RZ ;  /* 0x000000080ce47210 */ /* 0x000fe20007f1e0ff */
[----:B------:R-:W-:-:S04]  /*b780*/  IMAD.MOV.U32 R12, RZ, RZ, R8 ;  /* 0x000000ffff0c7224 */ /* 0x000fc800078e0008 */
[----:B------:R-:W-:Y:S02]  /*b790*/  IMAD.X R229, R13, 0x1, R19, P0 ;  /* 0x000000010de57824 */ /* 0x000fe400000e0613 */
[----:B------:R-:W-:Y:S02]  /*b7a0*/  IMAD.MOV.U32 R13, RZ, RZ, R9 ;  /* 0x000000ffff0d7224 */ /* 0x000fe400078e0009 */
[----:B------:R-:W-:-:S04]  /*b7b0*/  IMAD.WIDE.U32 R8, R222, UR43, R230 ;  /* 0x0000002bde087c25 */ /* 0x000fc8000f8e00e6 */
[----:B------:R-:W-:Y:S01]  /*b7c0*/  IMAD.MOV.U32 R230, RZ, RZ, R12 ;  /* 0x000000ffffe67224 */ /* 0x000fe200078e000c */
[----:B------:R-:W-:Y:S01]  /*b7d0*/  LEA R12, P0, R8, R218, 0x1 ;  /* 0x000000da080c7211 */ /* 0x000fe200078008ff */
[----:B------:R-:W-:Y:S02]  /*b7e0*/  IMAD.IADD R9, R223, 0x1, R9 ;  /* 0x00000001df097824 */ /* 0x000fe400078e0209 */
[----:B------:R-:W-:-:S04]  /*b7f0*/  IMAD.WIDE.U32 R228, R222, UR43, R228 ;  /* 0x0000002bdee47c25 */ /* 0x000fc8000f8e00e4 */
[----:B------:R-:W-:Y:S01]  /*b800*/  IMAD.MOV.U32 R231, RZ, RZ, R13 ;  /* 0x000000ffffe77224 */ /* 0x000fe200078e000d */
[----:B------:R-:W-:Y:S01]  /*b810*/  LEA.HI.X R13, R8, R219, R9, 0x1, P0 ;  /* 0x000000db080d7211 */ /* 0x000fe200000f0c09 */
[----:B------:R-:W-:Y:S01]  /*b820*/  IMAD.IADD R223, R223, 0x1, R229 ;  /* 0x00000001dfdf7824 */ /* 0x000fe200078e02e5 */
[----:B------:R-:W-:-:S04]  /*b830*/  LEA R8, P0, R228, R218, 0x1 ;  /* 0x000000dae4087211 */ /* 0x000fc800078008ff */
[----:B------:R-:W-:Y:S02]  /*b840*/  LEA.HI.X R9, R228, R219, R223, 0x1, P0 ;  /* 0x000000dbe4097211 */ /* 0x000fe400000f0cdf */
[----:B------:R-:W2:Y:S01]  /*b850*/  LDL.LU R223, [R1+0x780] ;  /* 0x0007800001df7983 */ /* 0x000ea20000300800 */
[C---:B------:R-:W-:Y:S01]  /*b860*/  IADD3 R234, P0, R224.reuse, R234, RZ ;  /* 0x000000eae0ea7210 */ /* 0x040fe20007f1e0ff */
[----:B------:R-:W-:Y:S04]  /*b870*/  BSSY B1, `(.L_x_139) ;  /* 0x0000010000017945 */ /* 0x000fe80003800000 */
[----:B------:R-:W-:Y:S01]  /*b880*/  IMAD.X R225, R225, 0x1, R221, P0 ;  /* 0x00000001e1e17824 */ /* 0x000fe200000e06dd */
[----:B------:R-:W-:-:S05]  /*b890*/  IADD3 R232, P0, R224, R232, RZ ;  /* 0x000000e8e0e87210 */ /* 0x000fca0007f1e0ff */
[----:B------:R-:W-:Y:S01]  /*b8a0*/  IMAD.X R222, R220, 0x1, R221, P0 ;  /* 0x00000001dcde7824 */ /* 0x000fe200000e06dd */
[----:B------:R-:W-:-:S05]  /*b8b0*/  IADD3 R224, P0, R224, R230, RZ ;  /* 0x000000e6e0e07210 */ /* 0x000fca0007f1e0ff */
[----:B------:R-:W-:Y:S01]  /*b8c0*/  IMAD.X R19, R19, 0x1, R221, P0 ;  /* 0x0000000113137824 */ /* 0x000fe200000e06dd */
[----:B------:R-:W-:-:S04]  /*b8d0*/  LEA R220, P0, R234, R218, 0x1 ;  /* 0x000000daeadc7211 */ /* 0x000fc800078008ff */
[----:B------:R-:W-:Y:S02]  /*b8e0*/  LEA.HI.X R221, R234, R219, R225, 0x1, P0 ;  /* 0x000000dbeadd7211 */ /* 0x000fe400000f0ce1 */
[----:B------:R-:W-:-:S04]  /*b8f0*/  LEA R230, P0, R232, R218, 0x1 ;  /* 0x000000dae8e67211 */ /* 0x000fc800078008ff */
[----:B------:R-:W-:Y:S02]  /*b900*/  LEA.HI.X R231, R232, R219, R222, 0x1, P0 ;  /* 0x000000dbe8e77211 */ /* 0x000fe400000f0cde */
[----:B------:R-:W-:-:S04]  /*b910*/  LEA R234, P0, R224, R218, 0x1 ;  /* 0x000000dae0ea7211 */ /* 0x000fc800078008ff */
[--C-:B------:R-:W-:Y:S02]  /*b920*/  LEA.HI.X R235, R224, R219, R19.reuse, 0x1, P0 ;  /* 0x000000dbe0eb7211 */ /* 0x100fe400000f0c13 */
[----:B------:R-:W-:Y:S02]  /*b930*/  ISETP.GT.AND P0, PT, R0, 0x8, P2 ;  /* 0x000000080000780c */ /* 0x000fe40001704270 */
[----:B--2---:R-:W-:-:S11]  /*b940*/  PRMT R19, R223, 0x7610, R19 ;  /* 0x00007610df137816 */ /* 0x004fd60000000013 */
[----:B------:R-:W-:Y:S05]  /*b950*/  @!P0 BRA `(.L_x_140) ;  /* 0x0000000000048947 */ /* 0x000fea0003800000 */
[----:B------:R0:W5:Y:S02]  /*b960*/  LDG.E.LTC128B.U16 R19, desc[UR36][R6.64+0xd0] ;  /* 0x0000d02406137981 */ /* 0x000164000c1e1520 */
.L_x_140:
[----:B------:R-:W-:Y:S05]  /*b970*/  BSYNC B1 ;  /* 0x0000000000017941 */ /* 0x000fea0003800000 */
.L_x_139:
        /* <DEDUP_REMOVED lines=10> */
.L_x_142:
[----:B------:R-:W-:Y:S05]  /*ba20*/  BSYNC B1 ;  /* 0x0000000000017941 */ /* 0x000fea0003800000 */
.L_x_141:
        /* <DEDUP_REMOVED lines=13> */
.L_x_144:
[----:B------:R-:W-:Y:S05]  /*bb00*/  BSYNC B1 ;  /* 0x0000000000017941 */ /* 0x000fea0003800000 */
.L_x_143:
        /* <DEDUP_REMOVED lines=16> */
.L_x_146:
[----:B------:R-:W-:Y:S05]  /*bc10*/  BSYNC B1 ;  /* 0x0000000000017941 */ /* 0x000fea0003800000 */
.L_x_145:
        /* <DEDUP_REMOVED lines=13> */
.L_x_148:
[----:B------:R-:W-:Y:S05]  /*bcf0*/  BSYNC B1 ;  /* 0x0000000000017941 */ /* 0x000fea0003800000 */
.L_x_147:
        /* <DEDUP_REMOVED lines=10> */
.L_x_150:
[----:B------:R-:W-:Y:S05]  /*bda0*/  BSYNC B1 ;  /* 0x0000000000017941 */ /* 0x000fea0003800000 */
.L_x_149:
        /* <DEDUP_REMOVED lines=13> */
.L_x_152:
[----:B------:R-:W-:Y:S05]  /*be80*/  BSYNC B1 ;  /* 0x0000000000017941 */ /* 0x000fea0003800000 */
.L_x_151:
        /* <DEDUP_REMOVED lines=16> */
.L_x_154:
[----:B------:R-:W-:Y:S05]  /*bf90*/  BSYNC B1 ;  /* 0x0000000000017941 */ /* 0x000fea0003800000 */
.L_x_153:
        /* <DEDUP_REMOVED lines=13> */
.L_x_156:
[----:B------:R-:W-:Y:S05]  /*c070*/  BSYNC B1 ;  /* 0x0000000000017941 */ /* 0x000fea0003800000 */
.L_x_155:
        /* <DEDUP_REMOVED lines=10> */
.L_x_158:
[----:B------:R-:W-:Y:S05]  /*c120*/  BSYNC B1 ;  /* 0x0000000000017941 */ /* 0x000fea0003800000 */
.L_x_157:
        /* <DEDUP_REMOVED lines=13> */
.L_x_160:
[----:B------:R-:W-:Y:S05]  /*c200*/  BSYNC B1 ;  /* 0x0000000000017941 */ /* 0x000fea0003800000 */
.L_x_159:
        /* <DEDUP_REMOVED lines=16> */
.L_x_162:
[----:B------:R-:W-:Y:S05]  /*c310*/  BSYNC B1 ;  /* 0x0000000000017941 */ /* 0x000fea0003800000 */
.L_x_161:
        /* <DEDUP_REMOVED lines=13> */
.L_x_164:
[----:B------:R-:W-:Y:S05]  /*c3f0*/  BSYNC B1 ;  /* 0x0000000000017941 */ /* 0x000fea0003800000 */
.L_x_163:
        /* <DEDUP_REMOVED lines=10> */
.L_x_166:
[----:B------:R-:W-:Y:S05]  /*c4a0*/  BSYNC B1 ;  /* 0x0000000000017941 */ /* 0x000fea0003800000 */
.L_x_165:
        /* <DEDUP_REMOVED lines=13> */
.L_x_168:
[----:B------:R-:W-:Y:S05]  /*c580*/  BSYNC B1 ;  /* 0x0000000000017941 */ /* 0x000fea0003800000 */
.L_x_167:
        /* <DEDUP_REMOVED lines=16> */
.L_x_170:
[----:B------:R-:W-:Y:S05]  /*c690*/  BSYNC B1 ;  /* 0x0000000000017941 */ /* 0x000fea0003800000 */
.L_x_169:
        /* <DEDUP_REMOVED lines=13> */
.L_x_172:
[----:B------:R-:W-:Y:S05]  /*c770*/  BSYNC B1 ;  /* 0x0000000000017941 */ /* 0x000fea0003800000 */
.L_x_171:
        /* <DEDUP_REMOVED lines=10> */
.L_x_174:
[----:B------:R-:W-:Y:S05]  /*c820*/  BSYNC B1 ;  /* 0x0000000000017941 */ /* 0x000fea0003800000 */
.L_x_173:
        /* <DEDUP_REMOVED lines=13> */
.L_x_176:
[----:B------:R-:W-:Y:S05]  /*c900*/  BSYNC B1 ;  /* 0x0000000000017941 */ /* 0x000fea0003800000 */
.L_x_175:
        /* <DEDUP_REMOVED lines=16> */
.L_x_178:
[----:B------:R-:W-:Y:S05]  /*ca10*/  BSYNC B1 ;  /* 0x0000000000017941 */ /* 0x000fea0003800000 */
.L_x_177:
        /* <DEDUP_REMOVED lines=13> */
.L_x_180:
[----:B------:R-:W-:Y:S05]  /*caf0*/  BSYNC B1 ;  /* 0x0000000000017941 */ /* 0x000fea0003800000 */
.L_x_179:
        /* <DEDUP_REMOVED lines=10> */
.L_x_182:
[----:B------:R-:W-:Y:S05]  /*cba0*/  BSYNC B1 ;  /* 0x0000000000017941 */ /* 0x000fea0003800000 */
.L_x_181:
        /* <DEDUP_REMOVED lines=13> */
.L_x_184:
[----:B------:R-:W-:Y:S05]  /*cc80*/  BSYNC B1 ;  /* 0x0000000000017941 */ /* 0x000fea0003800000 */
.L_x_183:
        /* <DEDUP_REMOVED lines=16> */
.L_x_186:
[----:B------:R-:W-:Y:S05]  /*cd90*/  BSYNC B1 ;  /* 0x0000000000017941 */ /* 0x000fea0003800000 */
.L_x_185:
        /* <DEDUP_REMOVED lines=13> */
.L_x_188:
[----:B------:R-:W-:Y:S05]  /*ce70*/  BSYNC B1 ;  /* 0x0000000000017941 */ /* 0x000fea0003800000 */
.L_x_187:
        /* <DEDUP_REMOVED lines=10> */
.L_x_190:
[----:B------:R-:W-:Y:S05]  /*cf20*/  BSYNC B1 ;  /* 0x0000000000017941 */ /* 0x000fea0003800000 */
.L_x_189:
        /* <DEDUP_REMOVED lines=13> */
.L_x_192:
[----:B------:R-:W-:Y:S05]  /*d000*/  BSYNC B1 ;  /* 0x0000000000017941 */ /* 0x000fea0003800000 */
.L_x_191:
        /* <DEDUP_REMOVED lines=16> */
.L_x_194:
[----:B------:R-:W-:Y:S05]  /*d110*/  BSYNC B1 ;  /* 0x0000000000017941 */ /* 0x000fea0003800000 */
.L_x_193:
        /* <DEDUP_REMOVED lines=13> */
.L_x_196:
[----:B------:R-:W-:Y:S05]  /*d1f0*/  BSYNC B1 ;  /* 0x0000000000017941 */ /* 0x000fea0003800000 */
.L_x_195:
        /* <DEDUP_REMOVED lines=10> */
.L_x_198:
[----:B------:R-:W-:Y:S05]  /*d2a0*/  BSYNC B1 ;  /* 0x0000000000017941 */ /* 0x000fea0003800000 */
.L_x_197:
        /* <DEDUP_REMOVED lines=13> */
.L_x_200:
[----:B------:R-:W-:Y:S05]  /*d380*/  BSYNC B1 ;  /* 0x0000000000017941 */ /* 0x000fea0003800000 */
.L_x_199:
        /* <DEDUP_REMOVED lines=16> */
.L_x_202:
[----:B------:R-:W-:Y:S05]  /*d490*/  BSYNC B1 ;  /* 0x0000000000017941 */ /* 0x000fea0003800000 */
.L_x_201:
        /* <DEDUP_REMOVED lines=13> */
.L_x_204:
[----:B------:R-:W-:Y:S05]  /*d570*/  BSYNC B1 ;  /* 0x0000000000017941 */ /* 0x000fea0003800000 */
.L_x_203:
        /* <DEDUP_REMOVED lines=10> */
.L_x_206:
[----:B------:R-:W-:Y:S05]  /*d620*/  BSYNC B1 ;  /* 0x0000000000017941 */ /* 0x000fea0003800000 */
.L_x_205:
[----:B------:R-:W3:Y:S01]  /*d630*/  LDL.LU R219, [R1+0x8dc] ;  /* 0x0008dc0001db7983 */ /* 0x000ee20000300800 */
[----:B-----5:R-:W-:Y:S01]  /*d640*/  IMAD.U32 R218, R19, 0x10000, RZ ;  /* 0x0001000013da7824 */ /* 0x020fe200078e00ff */
[----:B------:R-:W-:Y:S01]  /*d650*/  ISETP.GT.AND P3, PT, R3, 0xb0, PT ;  /* 0x000000b00300780c */ /* 0x000fe20003f64270 */
[----:B------:R-:W-:Y:S02]  /*d660*/  BSSY B1, `(.L_x_207) ;  /* 0x0000008000017945 */ /* 0x000fe40003800000 */
[----:B------:R-:W-:-:S04]  /*d670*/  FMUL R218, R218, R16 ;  /* 0x00000010dada7220 */ /* 0x000fc80000400000 */
[----:B---3--:R-:W-:-:S05]  /*d680*/  FFMA R218, R219, R2, R218 ;  /* 0x00000002dbda7223 */ /* 0x008fca00000000da */
[----:B------:R-:W-:-:S05]  /*d690*/  F2FP.BF16.F32.PACK_AB R218, RZ, R218 ;  /* 0x000000daffda723e */ /* 0x000fca00000010ff */
[----:B------:R3:W-:Y:S01]  /*d6a0*/  @P0 STG.E.U16 desc[UR36][R4.64+0x152], R218 ;  /* 0x000152da04000986 */ /* 0x0007e2000c101524 */
[----:B------:R-:W-:-:S13]  /*d6b0*/  ISETP.GT.AND P0, PT, R0, RZ, P3 ;  /* 0x000000ff0000720c */ /* 0x000fda0001f04270 */
[----:B---3--:R-:W-:Y:S05]  /*d6c0*/  @!P0 BRA `(.L_x_208) ;  /* 0x0000000000048947 */ /* 0x008fea0003800000 */
[----:B------:R3:W5:Y:S02]  /*d6d0*/  LDG.E.LTC128B.U16 R19, desc[UR36][R216.64+0x160] ;  /* 0x00016024d8137981 */ /* 0x000764000c1e1520 */
.L_x_208:
[----:B------:R-:W-:Y:S05]  /*d6e0*/  BSYNC B1 ;  /* 0x0000000000017941 */ /* 0x000fea0003800000 */
.L_x_207:
[----:B------:R-:W2:Y:S01]  /*d6f0*/  LDL.LU R219, [R1+0x8e0] ;  /* 0x0008e00001db7983 */ /* 0x000ea20000300800 */
[----:B-----5:R-:W-:Y:S01]  /*d700*/  IMAD.U32 R218, R19, 0x10000, RZ ;  /* 0x0001000013da7824 */ /* 0x020fe200078e00ff */
[----:B------:R-:W-:Y:S01]  /*d710*/  ISETP.GT.AND P2, PT, R3, 0xb1, PT ;  /* 0x000000b10300780c */ /* 0x000fe20003f44270 */
        /* <DEDUP_REMOVED lines=11> */
.L_x_210:
[----:B------:R-:W-:Y:S05]  /*d7d0*/  BSYNC B1 ;  /* 0x0000000000017941 */ /* 0x000fea0003800000 */
.L_x_209:
        /* <DEDUP_REMOVED lines=13> */
.L_x_212:
[----:B------:R-:W-:Y:S05]  /*d8b0*/  BSYNC B1 ;  /* 0x0000000000017941 */ /* 0x000fea0003800000 */
.L_x_211:
        /* <DEDUP_REMOVED lines=10> */
.L_x_214:
[----:B------:R-:W-:Y:S05]  /*d960*/  BSYNC B1 ;  /* 0x0000000000017941 */ /* 0x000fea0003800000 */
.L_x_213:
        /* <DEDUP_REMOVED lines=11> */
.L_x_216:
[----:B------:R-:W-:Y:S05]  /*da20*/  BSYNC B1 ;  /* 0x0000000000017941 */ /* 0x000fea0003800000 */
.L_x_215:
[----:B------:R-:W2:Y:S01]  /*da30*/  LDL.LU R219, [R1+0x8f0] ;  /* 0x0008f00001db7983 */ /* 0x000ea20000300800 */
        /* <DEDUP_REMOVED lines=9> */
[----:B------:R-:W-:-:S04]  /*dad0*/  ISETP.GT.AND P0, PT, R3, 0xb9, PT ;  /* 0x000000b90300780c */ /* 0x000fc80003f04270 */
[----:B------:R-:W-:-:S13]  /*dae0*/  ISETP.GT.AND P4, PT, R0, RZ, P0 ;  /* 0x000000ff0000720c */ /* 0x000fda0000784270 */
[----:B--2---:R-:W-:Y:S05]  /*daf0*/  @!P4 BRA `(.L_x_218) ;  /* 0x000000000004c947 */ /* 0x004fea0003800000 */
[----:B------:R2:W5:Y:S02]  /*db00*/  LDG.E.LTC128B.U16 R19, desc[UR36][R216.64+0x172] ;  /* 0x00017224d8137981 */ /* 0x000564000c1e1520 */
.L_x_218:
[----:B------:R-:W-:Y:S05]  /*db10*/  BSYNC B1 ;  /* 0x0000000000017941 */ /* 0x000fea0003800000 */
.L_x_217:
        /* <DEDUP_REMOVED lines=13> */
.L_x_220:
[----:B------:R-:W-:Y:S05]  /*dbf0*/  BSYNC B1 ;  /* 0x0000000000017941 */ /* 0x000fea0003800000 */
.L_x_219:
        /* <DEDUP_REMOVED lines=10> */
.L_x_222:
[----:B------:R-:W-:Y:S05]  /*dca0*/  BSYNC B1 ;  /* 0x0000000000017941 */ /* 0x000fea0003800000 */
.L_x_221:
[----:B------:R-:W3:Y:S01]  /*dcb0*/  LDL.LU R222, [R1+0x8fc] ;  /* 0x0008fc0001de7983 */ /* 0x000ee20000300800 */
[----:B-----5:R-:W-:Y:S02]  /*dcc0*/  IMAD.U32 R218, R19, 0x10000, RZ ;  /* 0x0001000013da7824 */ /* 0x020fe400078e00ff */
[----:B------:R-:W-:Y:S01]  /*dcd0*/  IMAD.U32 R228, RZ, RZ, UR8 ;  /* 0x00000008ffe47e24 */ /* 0x000fe2000f8e00ff */
[----:B------:R-:W-:Y:S01]  /*dce0*/  USHF.L.U64.HI UR4, UR8, 0x8, UR9 ;  /* 0x0000000808047899 */ /* 0x000fe20008010209 */
[----:B------:R-:W-:Y:S01]  /*dcf0*/  FMUL R218, R218, R16 ;  /* 0x00000010dada7220 */ /* 0x000fe20000400000 */
[----:B------:R-:W4:Y:S03]  /*dd00*/  LDL.LU R219, [R1+0x600] ;  /* 0x0006000001db7983 */ /* 0x000f260000300800 */
[----:B---3--:R-:W-:-:S05]  /*dd10*/  FFMA R218, R222, R2, R218 ;  /* 0x00000002deda7223 */ /* 0x008fca00000000da */
[----:B------:R-:W-:-:S05]  /*dd20*/  F2FP.BF16.F32.PACK_AB R218, RZ, R218 ;  /* 0x000000daffda723e */ /* 0x000fca00000010ff */
[----:B------:R3:W-:Y:S01]  /*dd30*/  @P4 STG.E.U16 desc[UR36][R4.64+0x172], R218 ;  /* 0x000172da04004986 */ /* 0x0007e2000c101524 */
[----:B------:R-:W-:-:S04]  /*dd40*/  LEA R228, P4, R228, R226, 0x8 ;  /* 0x000000e2e4e47211 */ /* 0x000fc800078840ff */
[----:B------:R-:W-:Y:S02]  /*dd50*/  IADD3.X R229, R227, UR4, RZ, P4, !PT ;  /* 0x00000004e3e57c10 */ /* 0x000fe4000a7fe4ff */
[----:B------:R-:W-:-:S13]  /*dd60*/  ISETP.GT.AND P4, PT, R0, 0x80, P5 ;  /* 0x000000800000780c */ /* 0x000fda0002f84270 */
[----:B------:R-:W3:Y:S01]  /*dd70*/  @P4 LDG.E.LTC128B.U16 R19, desc[UR36][R236.64] ;  /* 0x00000024ec134981 */ /* 0x000ee2000c1e1520 */
[----:B------:R-:W-:Y:S01]  /*dd80*/  BSSY B1, `(.L_x_223) ;  /* 0x000000a000017945 */ /* 0x000fe20003800000 */
[----:B---3--:R-:W-:-:S04]  /*dd90*/  IMAD.U32 R218, R19, 0x10000, RZ ;  /* 0x0001000013da7824 */ /* 0x008fc800078e00ff */
[----:B------:R-:W-:-:S04]  /*dda0*/  FMUL R218, R218, R16 ;  /* 0x00000010dada7220 */ /* 0x000fc80000400000 */
[----:B----4-:R-:W-:-:S05]  /*ddb0*/  FFMA R218, R219, R2, R218 ;  /* 0x00000002dbda7223 */ /* 0x010fca00000000da */
[----:B------:R-:W-:-:S05]  /*ddc0*/  F2FP.BF16.F32.PACK_AB R218, RZ, R218 ;  /* 0x000000daffda723e */ /* 0x000fca00000010ff */
[----:B------:R3:W-:Y:S01]  /*ddd0*/  @P4 STG.E.U16 desc[UR36][R228.64], R218 ;  /* 0x000000dae4004986 */ /* 0x0007e2000c101524 */
[----:B------:R-:W-:-:S04]  /*dde0*/  LOP3.LUT P4, RZ, R17, 0x2, RZ, 0xc0, !PT ;  /* 0x0000000211ff7812 */ /* 0x000fc8000788c0ff */
[----:B------:R-:W-:-:S13]  /*ddf0*/  ISETP.GT.AND P4, PT, R0, 0x80, P4 ;  /* 0x000000800000780c */ /* 0x000fda0002784270 */
[----:B---3--:R-:W-:Y:S05]  /*de00*/  @!P4 BRA `(.L_x_224) ;  /* 0x000000000004c947 */ /* 0x008fea0003800000 */
[----:B------:R3:W5:Y:S02]  /*de10*/  LDG.E.LTC128B.U16 R19, desc[UR36][R22.64+0x2] ;  /* 0x0000022416137981 */ /* 0x000764000c1e1520 */
.L_x_224:
[----:B------:R-:W-:Y:S05]  /*de20*/  BSYNC B1 ;  /* 0x0000000000017941 */ /* 0x000fea0003800000 */
.L_x_223:
[----:B------:R-:W4:Y:S04]  /*de30*/  LDL.LU R219, [R1+0x604] ;  /* 0x0006040001db7983 */ /* 0x000f280000300800 */
[----:B------:R-:W2:Y:S01]  /*de40*/  LDL R233, [R1+0x90c] ;  /* 0x00090c0001e97983 */ /* 0x000ea20000100800 */
[----:B-----5:R-:W-:Y:S01]  /*de50*/  IMAD.U32 R218, R19, 0x10000, RZ ;  /* 0x0001000013da7824 */ /* 0x020fe200078e00ff */
[----:B------:R-:W-:Y:S01]  /*de60*/  BSSY B1, `(.L_x_225) ;  /* 0x000000f000017945 */ /* 0x000fe20003800000 */
[----:B------:R-:W-:Y:S02]  /*de70*/  IMAD.U32 R223, RZ, RZ, UR8 ;  /* 0x00000008ffdf7e24 */ /* 0x000fe4000f8e00ff */
[----:B------:R-:W-:Y:S02]  /*de80*/  FMUL R218, R218, R16 ;  /* 0x00000010dada7220 */ /* 0x000fe40000400000 */
[----:B------:R-:W-:-:S02]  /*de90*/  IMAD.SHL.U32 R223, R223, 0x10, RZ ;  /* 0x00000010dfdf7824 */ /* 0x000fc400078e00ff */
[----:B----4-:R-:W-:Y:S01]  /*dea0*/  FFMA R218, R219, R2, R218 ;  /* 0x00000002dbda7223 */ /* 0x010fe200000000da */
[----:B------:R-:W-:-:S04]  /*deb0*/  @P4 IMAD.MOV.U32 R219, RZ, RZ, R229 ;  /* 0x000000ffffdb4224 */ /* 0x000fc800078e00e5 */
[----:B------:R-:W-:-:S04]  /*dec0*/  F2FP.BF16.F32.PACK_AB R218, RZ, R218 ;  /* 0x000000daffda723e */ /* 0x000fc800000010ff */
[----:B------:R-:W-:Y:S01]  /*ded0*/  PRMT R222, R218, 0x7610, R222 ;  /* 0x00007610dade7816 */ /* 0x000fe200000000de */
[----:B------:R-:W-:-:S05]  /*dee0*/  @P4 IMAD.MOV.U32 R218, RZ, RZ, R228 ;  /* 0x000000ffffda4224 */ /* 0x000fca00078e00e4 */
[----:B------:R4:W-:Y:S02]  /*def0*/  @P4 STG.E.U16 desc[UR36][R218.64+0x2], R222 ;  /* 0x000002deda004986 */ /* 0x0009e4000c101524 */
[----:B----4-:R-:W-:-:S05]  /*df00*/  IADD3 R218, P4, R228, R223, RZ ;  /* 0x000000dfe4da7210 */ /* 0x010fca0007f9e0ff */
[----:B--2---:R-:W-:Y:S01]  /*df10*/  IMAD.X R219, R229, 0x1, R233, P4 ;  /* 0x00000001e5db7824 */ /* 0x004fe200020e06e9 */
[----:B------:R-:W-:-:S13]  /*df20*/  ISETP.GT.AND P4, PT, R0, 0x88, P5 ;  /* 0x000000880000780c */ /* 0x000fda0002f84270 */
[----:B------:R-:W-:Y:S05]  /*df30*/  @!P4 BRA `(.L_x_226) ;  /* 0x000000000004c947 */ /* 0x000fea0003800000 */
[----:B------:R2:W5:Y:S02]  /*df40*/  LDG.E.LTC128B.U16 R19, desc[UR36][R220.64] ;  /* 0x00000024dc137981 */ /* 0x000564000c1e1520 */
.L_x_226:
[----:B------:R-:W-:Y:S05]  /*df50*/  BSYNC B1 ;  /* 0x0000000000017941 */ /* 0x000fea0003800000 */
.L_x_225:
[----:B--2---:R-:W2:Y:S01]  /*df60*/  LDL.LU R221, [R1+0x608] ;  /* 0x0006080001dd7983 */ /* 0x004ea20000300800 */
[----:B-----5:R-:W-:Y:S01]  /*df70*/  IMAD.U32 R220, R19, 0x10000, RZ ;  /* 0x0001000013dc7824 */ /* 0x020fe200078e00ff */
[----:B------:R-:W-:Y:S03]  /*df80*/  BSSY B1, `(.L_x_227) ;  /* 0x0000009000017945 */ /* 0x000fe60003800000 */
[----:B------:R-:W-:-:S04]  /*df90*/  FMUL R220, R220, R16 ;  /* 0x00000010dcdc7220 */ /* 0x000fc80000400000 */
[----:B--2---:R-:W-:-:S05]  /*dfa0*/  FFMA R220, R221, R2, R220 ;  /* 0x00000002dddc7223 */ /* 0x004fca00000000dc */
[----:B------:R-:W-:-:S05]  /*dfb0*/  F2FP.BF16.F32.PACK_AB R220, RZ, R220 ;  /* 0x000000dcffdc723e */ /* 0x000fca00000010ff */
[----:B------:R2:W-:Y:S01]  /*dfc0*/  @P4 STG.E.U16 desc[UR36][R218.64], R220 ;  /* 0x000000dcda004986 */ /* 0x0005e2000c101524 */
[----:B------:R-:W-:-:S04]  /*dfd0*/  LOP3.LUT P4, RZ, R17, 0x2, RZ, 0xc0, !PT ;  /* 0x0000000211ff7812 */ /* 0x000fc8000788c0ff */
[----:B------:R-:W-:-:S13]  /*dfe0*/  ISETP.GT.AND P4, PT, R0, 0x88, P4 ;  /* 0x000000880000780c */ /* 0x000fda0002784270 */
[----:B--2---:R-:W-:Y:S05]  /*dff0*/  @!P4 BRA `(.L_x_228) ;  /* 0x000000000004c947 */ /* 0x004fea0003800000 */
[----:B------:R2:W5:Y:S02]  /*e000*/  LDG.E.LTC128B.U16 R19, desc[UR36][R20.64+0x2] ;  /* 0x0000022414137981 */ /* 0x000564000c1e1520 */
.L_x_228:
[----:B------:R-:W-:Y:S05]  /*e010*/  BSYNC B1 ;  /* 0x0000000000017941 */ /* 0x000fea0003800000 */
.L_x_227:
[----:B------:R-:W4:Y:S01]  /*e020*/  LDL.LU R221, [R1+0x60c] ;  /* 0x00060c0001dd7983 */ /* 0x000f220000300800 */
[----:B-----5:R-:W-:Y:S01]  /*e030*/  IMAD.U32 R220, R19, 0x10000, RZ ;  /* 0x0001000013dc7824 */ /* 0x020fe200078e00ff */
[----:B------:R-:W-:Y:S03]  /*e040*/  BSSY B1, `(.L_x_229) ;  /* 0x0000009000017945 */ /* 0x000fe60003800000 */
[----:B------:R-:W-:-:S04]  /*e050*/  FMUL R220, R220, R16 ;  /* 0x00000010dcdc7220 */ /* 0x000fc80000400000 */
[----:B----4-:R-:W-:-:S05]  /*e060*/  FFMA R220, R221, R2, R220 ;  /* 0x00000002dddc7223 */ /* 0x010fca00000000dc */
[----:B------:R-:W-:-:S05]  /*e070*/  F2FP.BF16.F32.PACK_AB R220, RZ, R220 ;  /* 0x000000dcffdc723e */ /* 0x000fca00000010ff */
[----:B------:R4:W-:Y:S01]  /*e080*/  @P4 STG.E.U16 desc[UR36][R218.64+0x2], R220 ;  /* 0x000002dcda004986 */ /* 0x0009e2000c101524 */
[----:B------:R-:W-:-:S04]  /*e090*/  LOP3.LUT P4, RZ, R17, 0x4, RZ, 0xc0, !PT ;  /* 0x0000000411ff7812 */ /* 0x000fc8000788c0ff */
[----:B------:R-:W-:-:S13]  /*e0a0*/  ISETP.GT.AND P4, PT, R0, 0x80, P4 ;  /* 0x000000800000780c */ /* 0x000fda0002784270 */
[----:B----4-:R-:W-:Y:S05]  /*e0b0*/  @!P4 BRA `(.L_x_230) ;  /* 0x000000000004c947 */ /* 0x010fea0003800000 */
[----:B------:R4:W5:Y:S02]  /*e0c0*/  LDG.E.LTC128B.U16 R19, desc[UR36][R22.64+0x10] ;  /* 0x0000102416137981 */ /* 0x000964000c1e1520 */
.L_x_230:
[----:B------:R-:W-:Y:S05]  /*e0d0*/  BSYNC B1 ;  /* 0x0000000000017941 */ /* 0x000fea0003800000 */
.L_x_229:
        /* <DEDUP_REMOVED lines=10> */
[----:B------:R-:W-:-:S04]  /*e180*/  LOP3.LUT P4, RZ, R17, 0x8, RZ, 0xc0, !PT ;  /* 0x0000000811ff7812 */ /* 0x000fc8000788c0ff */
[----:B------:R-:W-:-:S13]  /*e190*/  ISETP.GT.AND P4, PT, R0, 0x80, P4 ;  /* 0x000000800000780c */ /* 0x000fda0002784270 */
[----:B--2---:R-:W-:Y:S05]  /*e1a0*/  @!P4 BRA `(.L_x_232) ;  /* 0x000000000004c947 */ /* 0x004fea0003800000 */
[----:B------:R2:W5:Y:S02]  /*e1b0*/  LDG.E.LTC128B.U16 R19, desc[UR36][R22.64+0x12] ;  /* 0x0000122416137981 */ /* 0x000564000c1e1520 */
.L_x_232:
[----:B------:R-:W-:Y:S05]  /*e1c0*/  BSYNC B1 ;  /* 0x0000000000017941 */ /* 0x000fea0003800000 */
.L_x_231:
        /* <DEDUP_REMOVED lines=10> */
[----:B------:R-:W-:-:S04]  /*e270*/  LOP3.LUT P4, RZ, R17, 0x4, RZ, 0xc0, !PT ;  /* 0x0000000411ff7812 */ /* 0x000fc8000788c0ff */
[----:B------:R-:W-:-:S13]  /*e280*/  ISETP.GT.AND P4, PT, R0, 0x88, P4 ;  /* 0x000000880000780c */ /* 0x000fda0002784270 */
[----:B---3--:R-:W-:Y:S05]  /*e290*/  @!P4 BRA `(.L_x_234) ;  /* 0x000000000004c947 */ /* 0x008fea0003800000 */
[----:B------:R3:W5:Y:S02]  /*e2a0*/  LDG.E.LTC128B.U16 R19, desc[UR36][R20.64+0x10] ;  /* 0x0000102414137981 */ /* 0x000764000c1e1520 */
.L_x_234:
[----:B------:R-:W-:Y:S05]  /*e2b0*/  BSYNC B1 ;  /* 0x0000000000017941 */ /* 0x000fea0003800000 */
.L_x_233:
[----:B------:R-:W2:Y:S01]  /*e2c0*/  LDL.LU R221, [R1+0x618] ;  /* 0x0006180001dd7983 */ /* 0x000ea20000300800 */
        /* <DEDUP_REMOVED lines=10> */
.L_x_236:
[----:B------:R-:W-:Y:S05]  /*e370*/  BSYNC B1 ;  /* 0x0000000000017941 */ /* 0x000fea0003800000 */
.L_x_235:
[----:B------:R-:W3:Y:S01]  /*e380*/  LDL.LU R221, [R1+0x61c] ;  /* 0x00061c0001dd7983 */ /* 0x000ee20000300800 */
[----:B-----5:R-:W-:Y:S01]  /*e390*/  IMAD.U32 R220, R19, 0x10000, RZ ;  /* 0x0001000013dc7824 */ /* 0x020fe200078e00ff */
[----:B------:R-:W-:Y:S03]  /*e3a0*/  BSSY B1, `(.L_x_237) ;  /* 0x0000009000017945 */ /* 0x000fe60003800000 */
[----:B------:R-:W-:-:S04]  /*e3b0*/  FMUL R220, R220, R16 ;  /* 0x00000010dcdc7220 */ /* 0x000fc80000400000 */
[----:B---3--:R-:W-:-:S05]  /*e3c0*/  FFMA R220, R221, R2, R220 ;  /* 0x00000002dddc7223 */ /* 0x008fca00000000dc */
[----:B------:R-:W-:-:S05]  /*e3d0*/  F2FP.BF16.F32.PACK_AB R220, RZ, R220 ;  /* 0x000000dcffdc723e */ /* 0x000fca00000010ff */
[----:B------:R3:W-:Y:S01]  /*e3e0*/  @P4 STG.E.U16 desc[UR36][R218.64+0x12], R220 ;  /* 0x000012dcda004986 */ /* 0x0007e2000c101524 */
[----:B------:R-:W-:-:S04]  /*e3f0*/  LOP3.LUT P4, RZ, R17, 0x10, RZ, 0xc0, !PT ;  /* 0x0000001011ff7812 */ /* 0x000fc8000788c0ff */
[----:B------:R-:W-:-:S13]  /*e400*/  ISETP.GT.AND P4, PT, R0, 0x80, P4 ;  /* 0x000000800000780c */ /* 0x000fda0002784270 */
[----:B---3--:R-:W-:Y:S05]  /*e410*/  @!P4 BRA `(.L_x_238) ;  /* 0x000000000004c947 */ /* 0x008fea0003800000 */
[----:B------:R3:W5:Y:S02]  /*e420*/  LDG.E.LTC128B.U16 R19, desc[UR36][R22.64+0x20] ;  /* 0x0000202416137981 */ /* 0x000764000c1e1520 */
.L_x_238:
[----:B------:R-:W-:Y:S05]  /*e430*/  BSYNC B1 ;  /* 0x0000000000017941 */ /* 0x000fea0003800000 */
.L_x_237:
        /* <DEDUP_REMOVED lines=14> */
.L_x_240:
[----:B------:R-:W-:Y:S05]  /*e520*/  BSYNC B1 ;  /* 0x0000000000017941 */ /* 0x000fea0003800000 */
.L_x_239:
        /* <DEDUP_REMOVED lines=14> */
.L_x_242:
[----:B------:R-:W-:Y:S05]  /*e610*/  BSYNC B1 ;  /* 0x0000000000017941 */ /* 0x000fea0003800000 */
.L_x_241:
        /* <DEDUP_REMOVED lines=11> */
.L_x_244:
[----:B------:R-:W-:Y:S05]  /*e6d0*/  BSYNC B1 ;  /* 0x0000000000017941 */ /* 0x000fea0003800000 */
.L_x_243:
        /* <DEDUP_REMOVED lines=11> */
.L_x_246:
[----:B------:R-:W-:Y:S05]  /*e790*/  BSYNC B1 ;  /* 0x0000000000017941 */ /* 0x000fea0003800000 */
.L_x_245:
        /* <DEDUP_REMOVED lines=14> */
.L_x_248:
[----:B------:R-:W-:Y:S05]  /*e880*/  BSYNC B1 ;  /* 0x0000000000017941 */ /* 0x000fea0003800000 */
.L_x_247:
        /* <DEDUP_REMOVED lines=14> */
.L_x_250:
[----:B------:R-:W-:Y:S05]  /*e970*/  BSYNC B1 ;  /* 0x0000000000017941 */ /* 0x000fea0003800000 */
.L_x_249:
        /* <DEDUP_REMOVED lines=11> */
.L_x_252:
[----:B------:R-:W-:Y:S05]  /*ea30*/  BSYNC B1 ;  /* 0x0000000000017941 */ /* 0x000fea0003800000 */
.L_x_251:
        /* <DEDUP_REMOVED lines=11> */
.L_x_254:
[----:B------:R-:W-:Y:S05]  /*eaf0*/  BSYNC B1 ;  /* 0x0000000000017941 */ /* 0x000fea0003800000 */
.L_x_253:
        /* <DEDUP_REMOVED lines=14> */
.L_x_256:
[----:B------:R-:W-:Y:S05]  /*ebe0*/  BSYNC B1 ;  /* 0x0000000000017941 */ /* 0x000fea0003800000 */
.L_x_255:
        /* <DEDUP_REMOVED lines=14> */
.L_x_258:
[----:B------:R-:W-:Y:S05]  /*ecd0*/  BSYNC B1 ;  /* 0x0000000000017941 */ /* 0x000fea0003800000 */
.L_x_257:
        /* <DEDUP_REMOVED lines=11> */
.L_x_260:
[----:B------:R-:W-:Y:S05]  /*ed90*/  BSYNC B1 ;  /* 0x0000000000017941 */ /* 0x000fea0003800000 */
.L_x_259:
        /* <DEDUP_REMOVED lines=11> */
.L_x_262:
[----:B------:R-:W-:Y:S05]  /*ee50*/  BSYNC B1 ;  /* 0x0000000000017941 */ /* 0x000fea0003800000 */
.L_x_261:
        /* <DEDUP_REMOVED lines=14> */
.L_x_264:
[----:B------:R-:W-:Y:S05]  /*ef40*/  BSYNC B1 ;  /* 0x0000000000017941 */ /* 0x000fea0003800000 */
.L_x_263:
        /* <DEDUP_REMOVED lines=14> */
.L_x_266:
[----:B------:R-:W-:Y:S05]  /*f030*/  BSYNC B1 ;  /* 0x0000000000017941 */ /* 0x000fea0003800000 */
.L_x_265:
        /* <DEDUP_REMOVED lines=11> */
.L_x_268:
[----:B------:R-:W-:Y:S05]  /*f0f0*/  BSYNC B1 ;  /* 0x0000000000017941 */ /* 0x000fea0003800000 */
.L_x_267:
        /* <DEDUP_REMOVED lines=11> */
.L_x_270:
[----:B------:R-:W-:Y:S05]  /*f1b0*/  BSYNC B1 ;  /* 0x0000000000017941 */ /* 0x000fea0003800000 */
.L_x_269:
        /* <DEDUP_REMOVED lines=14> */
.L_x_272:
[----:B------:R-:W-:Y:S05]  /*f2a0*/  BSYNC B1 ;  /* 0x0000000000017941 */ /* 0x000fea0003800000 */
.L_x_271:
        /* <DEDUP_REMOVED lines=14> */
.L_x_274:
[----:B------:R-:W-:Y:S05]  /*f390*/  BSYNC B1 ;  /* 0x0000000000017941 */ /* 0x000fea0003800000 */
.L_x_273:
        /* <DEDUP_REMOVED lines=11> */
.L_x_276:
[----:B------:R-:W-:Y:S05]  /*f450*/  BSYNC B1 ;  /* 0x0000000000017941 */ /* 0x000fea0003800000 */
.L_x_275:
        /* <DEDUP_REMOVED lines=11> */
.L_x_278:
[----:B------:R-:W-:Y:S05]  /*f510*/  BSYNC B1 ;  /* 0x0000000000017941 */ /* 0x000fea0003800000 */
.L_x_277:
        /* <DEDUP_REMOVED lines=14> */
.L_x_280:
[----:B------:R-:W-:Y:S05]  /*f600*/  BSYNC B1 ;  /* 0x0000000000017941 */ /* 0x000fea0003800000 */
.L_x_279:
        /* <DEDUP_REMOVED lines=14> */
.L_x_282:
[----:B------:R-:W-:Y:S05]  /*f6f0*/  BSYNC B1 ;  /* 0x0000000000017941 */ /* 0x000fea0003800000 */
.L_x_281:
        /* <DEDUP_REMOVED lines=11> */
.L_x_284:
[----:B------:R-:W-:Y:S05]  /*f7b0*/  BSYNC B1 ;  /* 0x0000000000017941 */ /* 0x000fea0003800000 */
.L_x_283:
        /* <DEDUP_REMOVED lines=11> */
.L_x_286:
[----:B------:R-:W-:Y:S05]  /*f870*/  BSYNC B1 ;  /* 0x0000000000017941 */ /* 0x000fea0003800000 */
.L_x_285:
        /* <DEDUP_REMOVED lines=14> */
.L_x_288:
[----:B------:R-:W-:Y:S05]  /*f960*/  BSYNC B1 ;  /* 0x0000000000017941 */ /* 0x000fea0003800000 */
.L_x_287:
        /* <DEDUP_REMOVED lines=14> */
.L_x_290:
[----:B------:R-:W-:Y:S05]  /*fa50*/  BSYNC B1 ;  /* 0x0000000000017941 */ /* 0x000fea0003800000 */
.L_x_289:
        /* <DEDUP_REMOVED lines=11> */
.L_x_292:
[----:B------:R-:W-:Y:S05]  /*fb10*/  BSYNC B1 ;  /* 0x0000000000017941 */ /* 0x000fea0003800000 */
.L_x_291:
        /* <DEDUP_REMOVED lines=11> */
.L_x_294:
[----:B------:R-:W-:Y:S05]  /*fbd0*/  BSYNC B1 ;  /* 0x0000000000017941 */ /* 0x000fea0003800000 */
.L_x_293:
        /* <DEDUP_REMOVED lines=14> */
.L_x_296:
[----:B------:R-:W-:Y:S05]  /*fcc0*/  BSYNC B1 ;  /* 0x0000000000017941 */ /* 0x000fea0003800000 */
.L_x_295:
        /* <DEDUP_REMOVED lines=14> */
.L_x_298:
[----:B------:R-:W-:Y:S05]  /*fdb0*/  BSYNC B1 ;  /* 0x0000000000017941 */ /* 0x000fea0003800000 */
.L_x_297:
        /* <DEDUP_REMOVED lines=11> */
.L_x_300:
[----:B------:R-:W-:Y:S05]  /*fe70*/  BSYNC B1 ;  /* 0x0000000000017941 */ /* 0x000fea0003800000 */
.L_x_299:
        /* <DEDUP_REMOVED lines=11> */
.L_x_302:
[----:B------:R-:W-:Y:S05]  /*ff30*/  BSYNC B1 ;  /* 0x0000000000017941 */ /* 0x000fea0003800000 */
.L_x_301:
        /* <DEDUP_REMOVED lines=14> */
.L_x_304:
[----:B------:R-:W-:Y:S05]  /*10020*/  BSYNC B1 ;  /* 0x0000000000017941 */ /* 0x000fea0003800000 */
.L_x_303:
        /* <DEDUP_REMOVED lines=14> */
.L_x_306:
[----:B------:R-:W-:Y:S05]  /*10110*/  BSYNC B1 ;  /* 0x0000000000017941 */ /* 0x000fea0003800000 */
.L_x_305:
        /* <DEDUP_REMOVED lines=11> */
.L_x_308:
[----:B------:R-:W-:Y:S05]  /*101d0*/  BSYNC B1 ;  /* 0x0000000000017941 */ /* 0x000fea0003800000 */
.L_x_307:
        /* <DEDUP_REMOVED lines=11> */
.L_x_310:
[----:B------:R-:W-:Y:S05]  /*10290*/  BSYNC B1 ;  /* 0x0000000000017941 */ /* 0x000fea0003800000 */
.L_x_309:
        /* <DEDUP_REMOVED lines=14> */
.L_x_312:
[----:B------:R-:W-:Y:S05]  /*10380*/  BSYNC B1 ;  /* 0x0000000000017941 */ /* 0x000fea0003800000 */
.L_x_311:
        /* <DEDUP_REMOVED lines=14> */
.L_x_314:
[----:B------:R-:W-:Y:S05]  /*10470*/  BSYNC B1 ;  /* 0x0000000000017941 */ /* 0x000fea0003800000 */
.L_x_313:
        /* <DEDUP_REMOVED lines=11> */
.L_x_316:
[----:B------:R-:W-:Y:S05]  /*10530*/  BSYNC B1 ;  /* 0x0000000000017941 */ /* 0x000fea0003800000 */
.L_x_315:
        /* <DEDUP_REMOVED lines=11> */
.L_x_318:
[----:B------:R-:W-:Y:S05]  /*105f0*/  BSYNC B1 ;  /* 0x0000000000017941 */ /* 0x000fea0003800000 */
.L_x_317:
        /* <DEDUP_REMOVED lines=14> */
.L_x_320:
[----:B------:R-:W-:Y:S05]  /*106e0*/  BSYNC B1 ;  /* 0x0000000000017941 */ /* 0x000fea0003800000 */
.L_x_319:
        /* <DEDUP_REMOVED lines=14> */
.L_x_322:
[----:B------:R-:W-:Y:S05]  /*107d0*/  BSYNC B1 ;  /* 0x0000000000017941 */ /* 0x000fea0003800000 */
.L_x_321:
        /* <DEDUP_REMOVED lines=11> */
.L_x_324:
[----:B------:R-:W-:Y:S05]  /*10890*/  BSYNC B1 ;  /* 0x0000000000017941 */ /* 0x000fea0003800000 */
.L_x_323:
        /* <DEDUP_REMOVED lines=11> */
.L_x_326:
[----:B------:R-:W-:Y:S05]  /*10950*/  BSYNC B1 ;  /* 0x0000000000017941 */ /* 0x000fea0003800000 */
.L_x_325:
        /* <DEDUP_REMOVED lines=14> */
.L_x_328:
[----:B------:R-:W-:Y:S05]  /*10a40*/  BSYNC B1 ;  /* 0x0000000000017941 */ /* 0x000fea0003800000 */
.L_x_327:
        /* <DEDUP_REMOVED lines=14> */
.L_x_330:
[----:B------:R-:W-:Y:S05]  /*10b30*/  BSYNC B1 ;  /* 0x0000000000017941 */ /* 0x000fea0003800000 */
.L_x_329:
        /* <DEDUP_REMOVED lines=11> */
.L_x_332:
[----:B------:R-:W-:Y:S05]  /*10bf0*/  BSYNC B1 ;  /* 0x0000000000017941 */ /* 0x000fea0003800000 */
.L_x_331:
        /* <DEDUP_REMOVED lines=11> */
.L_x_334:
[----:B------:R-:W-:Y:S05]  /*10cb0*/  BSYNC B1 ;  /* 0x0000000000017941 */ /* 0x000fea0003800000 */
.L_x_333:
        /* <DEDUP_REMOVED lines=14> */
.L_x_336:
[----:B------:R-:W-:Y:S05]  /*10da0*/  BSYNC B1 ;  /* 0x0000000000017941 */ /* 0x000fea0003800000 */
.L_x_335:
        /* <DEDUP_REMOVED lines=14> */
.L_x_338:
[----:B------:R-:W-:Y:S05]  /*10e90*/  BSYNC B1 ;  /* 0x0000000000017941 */ /* 0x000fea0003800000 */
.L_x_337:
        /* <DEDUP_REMOVED lines=11> */
.L_x_340:
[----:B------:R-:W-:Y:S05]  /*10f50*/  BSYNC B1 ;  /* 0x0000000000017941 */ /* 0x000fea0003800000 */
.L_x_339:
        /* <DEDUP_REMOVED lines=11> */
.L_x_342:
[----:B------:R-:W-:Y:S05]  /*11010*/  BSYNC B1 ;  /* 0x0000000000017941 */ /* 0x000fea0003800000 */
.L_x_341:
        /* <DEDUP_REMOVED lines=14> */
.L_x_344:
[----:B------:R-:W-:Y:S05]  /*11100*/  BSYNC B1 ;  /* 0x0000000000017941 */ /* 0x000fea0003800000 */
.L_x_343:
        /* <DEDUP_REMOVED lines=14> */
.L_x_346:
[----:B------:R-:W-:Y:S05]  /*111f0*/  BSYNC B1 ;  /* 0x0000000000017941 */ /* 0x000fea0003800000 */
.L_x_345:
        /* <DEDUP_REMOVED lines=11> */
.L_x_348:
[----:B------:R-:W-:Y:S05]  /*112b0*/  BSYNC B1 ;  /* 0x0000000000017941 */ /* 0x000fea0003800000 */
.L_x_347:
        /* <DEDUP_REMOVED lines=11> */
.L_x_350:
[----:B------:R-:W-:Y:S05]  /*11370*/  BSYNC B1 ;  /* 0x0000000000017941 */ /* 0x000fea0003800000 */
.L_x_349:
        /* <DEDUP_REMOVED lines=14> */
.L_x_352:
[----:B------:R-:W-:Y:S05]  /*11460*/  BSYNC B1 ;  /* 0x0000000000017941 */ /* 0x000fea0003800000 */
.L_x_351:
        /* <DEDUP_REMOVED lines=14> */
.L_x_354:
[----:B------:R-:W-:Y:S05]  /*11550*/  BSYNC B1 ;  /* 0x0000000000017941 */ /* 0x000fea0003800000 */
.L_x_353:
        /* <DEDUP_REMOVED lines=11> */
.L_x_356:
[----:B------:R-:W-:Y:S05]  /*11610*/  BSYNC B1 ;  /* 0x0000000000017941 */ /* 0x000fea0003800000 */
.L_x_355:
        /* <DEDUP_REMOVED lines=11> */
.L_x_358:
[----:B------:R-:W-:Y:S05]  /*116d0*/  BSYNC B1 ;  /* 0x0000000000017941 */ /* 0x000fea0003800000 */
.L_x_357:
        /* <DEDUP_REMOVED lines=14> */
.L_x_360:
[----:B------:R-:W-:Y:S05]  /*117c0*/  BSYNC B1 ;  /* 0x0000000000017941 */ /* 0x000fea0003800000 */
.L_x_359:
        /* <DEDUP_REMOVED lines=14> */
.L_x_362:
[----:B------:R-:W-:Y:S05]  /*118b0*/  BSYNC B1 ;  /* 0x0000000000017941 */ /* 0x000fea0003800000 */
.L_x_361:
        /* <DEDUP_REMOVED lines=11> */
.L_x_364:
[----:B------:R-:W-:Y:S05]  /*11970*/  BSYNC B1 ;  /* 0x0000000000017941 */ /* 0x000fea0003800000 */
.L_x_363:
        /* <DEDUP_REMOVED lines=11> */
.L_x_366:
[----:B------:R-:W-:Y:S05]  /*11a30*/  BSYNC B1 ;  /* 0x0000000000017941 */ /* 0x000fea0003800000 */
.L_x_365:
        /* <DEDUP_REMOVED lines=14> */
.L_x_368:
[----:B------:R-:W-:Y:S05]  /*11b20*/  BSYNC B1 ;  /* 0x0000000000017941 */ /* 0x000fea0003800000 */
.L_x_367:
        /* <DEDUP_REMOVED lines=14> */
.L_x_370:
[----:B------:R-:W-:Y:S05]  /*11c10*/  BSYNC B1 ;  /* 0x0000000000017941 */ /* 0x000fea0003800000 */
.L_x_369:
        /* <DEDUP_REMOVED lines=11> */
.L_x_372:
[----:B------:R-:W-:Y:S05]  /*11cd0*/  BSYNC B1 ;  /* 0x0000000000017941 */ /* 0x000fea0003800000 */
.L_x_371:
        /* <DEDUP_REMOVED lines=11> */
.L_x_374:
[----:B------:R-:W-:Y:S05]  /*11d90*/  BSYNC B1 ;  /* 0x0000000000017941 */ /* 0x000fea0003800000 */
.L_x_373:
        /* <DEDUP_REMOVED lines=14> */
.L_x_376:
[----:B------:R-:W-:Y:S05]  /*11e80*/  BSYNC B1 ;  /* 0x0000000000017941 */ /* 0x000fea0003800000 */
.L_x_375:
        /* <DEDUP_REMOVED lines=14> */
.L_x_378:
[----:B------:R-:W-:Y:S05]  /*11f70*/  BSYNC B1 ;  /* 0x0000000000017941 */ /* 0x000fea0003800000 */
.L_x_377:
        /* <DEDUP_REMOVED lines=11> */
.L_x_380:
[----:B------:R-:W-:Y:S05]  /*12030*/  BSYNC B1 ;  /* 0x0000000000017941 */ /* 0x000fea0003800000 */
.L_x_379:
        /* <DEDUP_REMOVED lines=11> */
.L_x_382:
[----:B------:R-:W-:Y:S05]  /*120f0*/  BSYNC B1 ;  /* 0x0000000000017941 */ /* 0x000fea0003800000 */
.L_x_381:
        /* <DEDUP_REMOVED lines=14> */
.L_x_384:
[----:B------:R-:W-:Y:S05]  /*121e0*/  BSYNC B1 ;  /* 0x0000000000017941 */ /* 0x000fea0003800000 */
.L_x_383:
        /* <DEDUP_REMOVED lines=14> */
.L_x_386:
[----:B------:R-:W-:Y:S05]  /*122d0*/  BSYNC B1 ;  /* 0x0000000000017941 */ /* 0x000fea0003800000 */
.L_x_385:
        /* <DEDUP_REMOVED lines=11> */
.L_x_388:
[----:B------:R-:W-:Y:S05]  /*12390*/  BSYNC B1 ;  /* 0x0000000000017941 */ /* 0x000fea0003800000 */
.L_x_387:
        /* <DEDUP_REMOVED lines=11> */
.L_x_390:
[----:B------:R-:W-:Y:S05]  /*12450*/  BSYNC B1 ;  /* 0x0000000000017941 */ /* 0x000fea0003800000 */
.L_x_389:
        /* <DEDUP_REMOVED lines=11> */
[----:B--2---:R-:W-:Y:S05]  /*12510*/  @!P4 BRA `(.L_x_392) ;  /* 0x000000000004c947 */ /* 0x004fea0003800000 */
[----:B------:R2:W5:Y:S02]  /*12520*/  LDG.E.LTC128B.U16 R19, desc[UR36][R22.64+0x152] ;  /* 0x0001522416137981 */ /* 0x000564000c1e1520 */
.L_x_392:
[----:B------:R-:W-:Y:S05]  /*12530*/  BSYNC B1 ;  /* 0x0000000000017941 */ /* 0x000fea0003800000 */
.L_x_391:
        /* <DEDUP_REMOVED lines=14> */
.L_x_394:
[----:B------:R-:W-:Y:S05]  /*12620*/  BSYNC B1 ;  /* 0x0000000000017941 */ /* 0x000fea0003800000 */
.L_x_393:
        /* <DEDUP_REMOVED lines=10> */
.L_x_396:
[----:B------:R-:W-:Y:S05]  /*126d0*/  BSYNC B1 ;  /* 0x0000000000017941 */ /* 0x000fea0003800000 */
.L_x_395:
[----:B------:R-:W3:Y:S01]  /*126e0*/  LDL.LU R221, [R1+0x75c] ;  /* 0x00075c0001dd7983 */ /* 0x000ee20000300800 */
[----:B-----5:R-:W-:Y:S01]  /*126f0*/  IMAD.U32 R220, R19, 0x10000, RZ ;  /* 0x0001000013dc7824 */ /* 0x020fe200078e00ff */
[----:B------:R-:W-:Y:S03]  /*12700*/  BSSY B1, `(.L_x_397) ;  /* 0x0000008000017945 */ /* 0x000fe60003800000 */
[----:B------:R-:W-:-:S04]  /*12710*/  FMUL R220, R220, R16 ;  /* 0x00000010dcdc7220 */ /* 0x000fc80000400000 */
[----:B---3--:R-:W-:-:S05]  /*12720*/  FFMA R220, R221, R2, R220 ;  /* 0x00000002dddc7223 */ /* 0x008fca00000000dc */
[----:B------:R-:W-:-:S05]  /*12730*/  F2FP.BF16.F32.PACK_AB R220, RZ, R220 ;  /* 0x000000dcffdc723e */ /* 0x000fca00000010ff */
[----:B------:R3:W-:Y:S01]  /*12740*/  @P4 STG.E.U16 desc[UR36][R218.64+0x152], R220 ;  /* 0x000152dcda004986 */ /* 0x0007e2000c101524 */
[----:B------:R-:W-:-:S13]  /*12750*/  ISETP.GT.AND P4, PT, R0, 0x80, P3 ;  /* 0x000000800000780c */ /* 0x000fda0001f84270 */
[----:B---3--:R-:W-:Y:S05]  /*12760*/  @!P4 BRA `(.L_x_398) ;  /* 0x000000000004c947 */ /* 0x008fea0003800000 */
[----:B------:R3:W5:Y:S02]  /*12770*/  LDG.E.LTC128B.U16 R19, desc[UR36][R22.64+0x160] ;  /* 0x0001602416137981 */ /* 0x000764000c1e1520 */
.L_x_398:
[----:B------:R-:W-:Y:S05]  /*12780*/  BSYNC B1 ;  /* 0x0000000000017941 */ /* 0x000fea0003800000 */
.L_x_397:
        /* <DEDUP_REMOVED lines=13> */
.L_x_400:
[----:B------:R-:W-:Y:S05]  /*12860*/  BSYNC B1 ;  /* 0x0000000000017941 */ /* 0x000fea0003800000 */
.L_x_399:
        /* <DEDUP_REMOVED lines=13> */
.L_x_402:
[----:B------:R-:W-:Y:S05]  /*12940*/  BSYNC B1 ;  /* 0x0000000000017941 */ /* 0x000fea0003800000 */
.L_x_401:
        /* <DEDUP_REMOVED lines=10> */
.L_x_404:
[----:B------:R-:W-:Y:S05]  /*129f0*/  BSYNC B1 ;  /* 0x0000000000017941 */ /* 0x000fea0003800000 */
.L_x_403:
        /* <DEDUP_REMOVED lines=10> */
.L_x_406:
[----:B------:R-:W-:Y:S05]  /*12aa0*/  BSYNC B1 ;  /* 0x0000000000017941 */ /* 0x000fea0003800000 */
.L_x_405:
        /* <DEDUP_REMOVED lines=13> */
.L_x_408:
[----:B------:R-:W-:Y:S05]  /*12b80*/  BSYNC B1 ;  /* 0x0000000000017941 */ /* 0x000fea0003800000 */
.L_x_407:
        /* <DEDUP_REMOVED lines=13> */
.L_x_410:
[----:B------:R-:W-:Y:S05]  /*12c60*/  BSYNC B1 ;  /* 0x0000000000017941 */ /* 0x000fea0003800000 */
.L_x_409:
        /* <DEDUP_REMOVED lines=10> */
.L_x_412:
[----:B------:R-:W-:Y:S05]  /*12d10*/  BSYNC B1 ;  /* 0x0000000000017941 */ /* 0x000fea0003800000 */
.L_x_411:
[----:B------:R-:W3:Y:S01]  /*12d20*/  LDL.LU R222, [R1+0x77c] ;  /* 0x00077c0001de7983 */ /* 0x000ee20000300800 */
[----:B-----5:R-:W-:-:S03]  /*12d30*/  IMAD.U32 R220, R19, 0x10000, RZ ;  /* 0x0001000013dc7824 */ /* 0x020fc600078e00ff */
[----:B------:R-:W4:Y:S01]  /*12d40*/  LDL.LU R221, [R1+0x480] ;  /* 0x0004800001dd7983 */ /* 0x000f220000300800 */
[----:B------:R-:W-:Y:S01]  /*12d50*/  FMUL R220, R220, R16 ;  /* 0x00000010dcdc7220 */ /* 0x000fe20000400000 */
[----:B------:R-:W-:Y:S01]  /*12d60*/  IMAD.U32 R224, RZ, RZ, UR8 ;  /* 0x00000008ffe07e24 */ /* 0x000fe2000f8e00ff */
[----:B------:R-:W-:Y:S02]  /*12d70*/  USHF.L.U64.HI UR4, UR8, 0x9, UR9 ;  /* 0x0000000908047899 */ /* 0x000fe40008010209 */
[----:B---3--:R-:W-:-:S05]  /*12d80*/  FFMA R220, R222, R2, R220 ;  /* 0x00000002dedc7223 */ /* 0x008fca00000000dc */
[----:B------:R-:W-:-:S05]  /*12d90*/  F2FP.BF16.F32.PACK_AB R220, RZ, R220 ;  /* 0x000000dcffdc723e */ /* 0x000fca00000010ff */
[----:B------:R3:W-:Y:S04]  /*12da0*/  @P4 STG.E.U16 desc[UR36][R218.64+0x172], R220 ;  /* 0x000172dcda004986 */ /* 0x0007e8000c101524 */
[----:B---3--:R-:W3:Y:S01]  /*12db0*/  LDL.LU.64 R218, [R1+0x790] ;  /* 0x0007900001da7983 */ /* 0x008ee20000300a00 */
[----:B------:R-:W-:-:S04]  /*12dc0*/  LEA R224, P4, R224, R226, 0x9 ;  /* 0x000000e2e0e07211 */ /* 0x000fc800078848ff */
[----:B------:R-:W-:Y:S02]  /*12dd0*/  IADD3.X R225, R227, UR4, RZ, P4, !PT ;  /* 0x00000004e3e17c10 */ /* 0x000fe4000a7fe4ff */
[----:B------:R-:W-:-:S13]  /*12de0*/  ISETP.GT.AND P4, PT, R0, 0x100, P5 ;  /* 0x000001000000780c */ /* 0x000fda0002f84270 */
[----:B---3--:R-:W3:Y:S01]  /*12df0*/  @P4 LDG.E.LTC128B.U16 R19, desc[UR36][R218.64] ;  /* 0x00000024da134981 */ /* 0x008ee2000c1e1520 */
        /* <DEDUP_REMOVED lines=10> */
.L_x_414:
[----:B------:R-:W-:Y:S05]  /*12ea0*/  BSYNC B1 ;  /* 0x0000000000017941 */ /* 0x000fea0003800000 */
.L_x_413:
[----:B------:R-:W4:Y:S01]  /*12eb0*/  LDL.LU R219, [R1+0x484] ;  /* 0x0004840001db7983 */ /* 0x000f220000300800 */
[----:B-----5:R-:W-:Y:S01]  /*12ec0*/  IMAD.U32 R218, R19, 0x10000, RZ ;  /* 0x0001000013da7824 */ /* 0x020fe200078e00ff */
[----:B------:R-:W-:Y:S03]  /*12ed0*/  BSSY B1, `(.L_x_415) ;  /* 0x000000d000017945 */ /* 0x000fe60003800000 */
[----:B------:R-:W-:-:S04]  /*12ee0*/  FMUL R218, R218, R16 ;  /* 0x00000010dada7220 */ /* 0x000fc80000400000 */
[----:B----4-:R-:W-:Y:S01]  /*12ef0*/  FFMA R218, R219, R2, R218 ;  /* 0x00000002dbda7223 */ /* 0x010fe200000000da */
[----:B------:R-:W-:-:S04]  /*12f00*/  @P4 IMAD.MOV.U32 R219, RZ, RZ, R225 ;  /* 0x000000ffffdb4224 */ /* 0x000fc800078e00e1 */
[----:B------:R-:W-:-:S04]  /*12f10*/  F2FP.BF16.F32.PACK_AB R218, RZ, R218 ;  /* 0x000000daffda723e */ /* 0x000fc800000010ff */
[----:B------:R-:W-:Y:S01]  /*12f20*/  PRMT R220, R218, 0x7610, R220 ;  /* 0x00007610dadc7816 */ /* 0x000fe200000000dc */
[----:B------:R-:W-:-:S05]  /*12f30*/  @P4 IMAD.MOV.U32 R218, RZ, RZ, R224 ;  /* 0x000000ffffda4224 */ /* 0x000fca00078e00e0 */
[----:B------:R4:W-:Y:S02]  /*12f40*/  @P4 STG.E.U16 desc[UR36][R218.64+0x2], R220 ;  /* 0x000002dcda004986 */ /* 0x0009e4000c101524 */
[----:B----4-:R-:W-:-:S05]  /*12f50*/  IADD3 R218, P4, R224, R223, RZ ;  /* 0x000000dfe0da7210 */ /* 0x010fca0007f9e0ff */
[----:B------:R-:W-:Y:S01]  /*12f60*/  IMAD.X R219, R225, 0x1, R233, P4 ;  /* 0x00000001e1db7824 */ /* 0x000fe200020e06e9 */
[----:B------:R-:W-:-:S13]  /*12f70*/  ISETP.GT.AND P4, PT, R0, 0x108, P5 ;  /* 0x000001080000780c */ /* 0x000fda0002f84270 */
[----:B------:R-:W-:Y:S05]  /*12f80*/  @!P4 BRA `(.L_x_416) ;  /* 0x000000000004c947 */ /* 0x000fea0003800000 */
[----:B------:R4:W5:Y:S02]  /*12f90*/  LDG.E.LTC128B.U16 R19, desc[UR36][R230.64] ;  /* 0x00000024e6137981 */ /* 0x000964000c1e1520 */
.L_x_416:
[----:B------:R-:W-:Y:S05]  /*12fa0*/  BSYNC B1 ;  /* 0x0000000000017941 */ /* 0x000fea0003800000 */
.L_x_415:
        /* <DEDUP_REMOVED lines=11> */
.L_x_418:
[----:B------:R-:W-:Y:S05]  /*13060*/  BSYNC B1 ;  /* 0x0000000000017941 */ /* 0x000fea0003800000 */
.L_x_417:
        /* <DEDUP_REMOVED lines=11> */
.L_x_420:
[----:B------:R-:W-:Y:S05]  /*13120*/  BSYNC B1 ;  /* 0x0000000000017941 */ /* 0x000fea0003800000 */
.L_x_419:
        /* <DEDUP_REMOVED lines=14> */
.L_x_422:
[----:B------:R-:W-:Y:S05]  /*13210*/  BSYNC B1 ;  /* 0x0000000000017941 */ /* 0x000fea0003800000 */
.L_x_421:
        /* <DEDUP_REMOVED lines=14> */
.L_x_424:
[----:B------:R-:W-:Y:S05]  /*13300*/  BSYNC B1 ;  /* 0x0000000000017941 */ /* 0x000fea0003800000 */
.L_x_423:
        /* <DEDUP_REMOVED lines=11> */
.L_x_426:
[----:B------:R-:W-:Y:S05]  /*133c0*/  BSYNC B1 ;  /* 0x0000000000017941 */ /* 0x000fea0003800000 */
.L_x_425:
        /* <DEDUP_REMOVED lines=11> */
.L_x_428:
[----:B------:R-:W-:Y:S05]  /*13480*/  BSYNC B1 ;  /* 0x0000000000017941 */ /* 0x000fea0003800000 */
.L_x_427:
        /* <DEDUP_REMOVED lines=14> */
.L_x_430:
[----:B------:R-:W-:Y:S05]  /*13570*/  BSYNC B1 ;  /* 0x0000000000017941 */ /* 0x000fea0003800000 */
.L_x_429:
        /* <DEDUP_REMOVED lines=14> */
.L_x_432:
[----:B------:R-:W-:Y:S05]  /*13660*/  BSYNC B1 ;  /* 0x0000000000017941 */ /* 0x000fea0003800000 */
.L_x_431:
        /* <DEDUP_REMOVED lines=11> */
.L_x_434:
[----:B------:R-:W-:Y:S05]  /*13720*/  BSYNC B1 ;  /* 0x0000000000017941 */ /* 0x000fea0003800000 */
.L_x_433:
        /* <DEDUP_REMOVED lines=11> */
.L_x_436:
[----:B------:R-:W-:Y:S05]  /*137e0*/  BSYNC B1 ;  /* 0x0000000000017941 */ /* 0x000fea0003800000 */
.L_x_435:
        /* <DEDUP_REMOVED lines=14> */
.L_x_438:
[----:B------:R-:W-:Y:S05]  /*138d0*/  BSYNC B1 ;  /* 0x0000000000017941 */ /* 0x000fea0003800000 */
.L_x_437:
        /* <DEDUP_REMOVED lines=14> */
.L_x_440:
[----:B------:R-:W-:Y:S05]  /*139c0*/  BSYNC B1 ;  /* 0x0000000000017941 */ /* 0x000fea0003800000 */
.L_x_439:
        /* <DEDUP_REMOVED lines=11> */
.L_x_442:
[----:B------:R-:W-:Y:S05]  /*13a80*/  BSYNC B1 ;  /* 0x0000000000017941 */ /* 0x000fea0003800000 */
.L_x_441:
        /* <DEDUP_REMOVED lines=11> */
.L_x_444:
[----:B------:R-:W-:Y:S05]  /*13b40*/  BSYNC B1 ;  /* 0x0000000000017941 */ /* 0x000fea0003800000 */
.L_x_443:
        /* <DEDUP_REMOVED lines=14> */
.L_x_446:
[----:B------:R-:W-:Y:S05]  /*13c30*/  BSYNC B1 ;  /* 0x0000000000017941 */ /* 0x000fea0003800000 */
.L_x_445:
        /* <DEDUP_REMOVED lines=14> */
.L_x_448:
[----:B------:R-:W-:Y:S05]  /*13d20*/  BSYNC B1 ;  /* 0x0000000000017941 */ /* 0x000fea0003800000 */
.L_x_447:
        /* <DEDUP_REMOVED lines=11> */
.L_x_450:
[----:B------:R-:W-:Y:S05]  /*13de0*/  BSYNC B1 ;  /* 0x0000000000017941 */ /* 0x000fea0003800000 */
.L_x_449:
        /* <DEDUP_REMOVED lines=11> */
.L_x_452:
[----:B------:R-:W-:Y:S05]  /*13ea0*/  BSYNC B1 ;  /* 0x0000000000017941 */ /* 0x000fea0003800000 */
.L_x_451:
        /* <DEDUP_REMOVED lines=14> */
.L_x_454:
[----:B------:R-:W-:Y:S05]  /*13f90*/  BSYNC B1 ;  /* 0x0000000000017941 */ /* 0x000fea0003800000 */
.L_x_453:
        /* <DEDUP_REMOVED lines=14> */
.L_x_456:
[----:B------:R-:W-:Y:S05]  /*14080*/  BSYNC B1 ;  /* 0x0000000000017941 */ /* 0x000fea0003800000 */
.L_x_455:
        /* <DEDUP_REMOVED lines=11> */
.L_x_458:
[----:B------:R-:W-:Y:S05]  /*14140*/  BSYNC B1 ;  /* 0x0000000000017941 */ /* 0x000fea0003800000 */
.L_x_457:
        /* <DEDUP_REMOVED lines=11> */
.L_x_460:
[----:B------:R-:W-:Y:S05]  /*14200*/  BSYNC B1 ;  /* 0x0000000000017941 */ /* 0x000fea0003800000 */
.L_x_459:
        /* <DEDUP_REMOVED lines=14> */
.L_x_462:
[----:B------:R-:W-:Y:S05]  /*142f0*/  BSYNC B1 ;  /* 0x0000000000017941 */ /* 0x000fea0003800000 */
.L_x_461:
        /* <DEDUP_REMOVED lines=14> */
.L_x_464:
[----:B------:R-:W-:Y:S05]  /*143e0*/  BSYNC B1 ;  /* 0x0000000000017941 */ /* 0x000fea0003800000 */
.L_x_463:
        /* <DEDUP_REMOVED lines=11> */
.L_x_466:
[----:B------:R-:W-:Y:S05]  /*144a0*/  BSYNC B1 ;  /* 0x0000000000017941 */ /* 0x000fea0003800000 */
.L_x_465:
        /* <DEDUP_REMOVED lines=11> */
.L_x_468:
[----:B------:R-:W-:Y:S05]  /*14560*/  BSYNC B1 ;  /* 0x0000000000017941 */ /* 0x000fea0003800000 */
.L_x_467:
        /* <DEDUP_REMOVED lines=14> */
.L_x_470:
[----:B------:R-:W-:Y:S05]  /*14650*/  BSYNC B1 ;  /* 0x0000000000017941 */ /* 0x000fea0003800000 */
.L_x_469:
        /* <DEDUP_REMOVED lines=14> */
.L_x_472:
[----:B------:R-:W-:Y:S05]  /*14740*/  BSYNC B1 ;  /* 0x0000000000017941 */ /* 0x000fea0003800000 */
.L_x_471:
        /* <DEDUP_REMOVED lines=11> */
.L_x_474:
[----:B------:R-:W-:Y:S05]  /*14800*/  BSYNC B1 ;  /* 0x0000000000017941 */ /* 0x000fea0003800000 */
.L_x_473:
        /* <DEDUP_REMOVED lines=11> */
.L_x_476:
[----:B------:R-:W-:Y:S05]  /*148c0*/  BSYNC B1 ;  /* 0x0000000000017941 */ /* 0x000fea0003800000 */
.L_x_475:
        /* <DEDUP_REMOVED lines=14> */
.L_x_478:
[----:B------:R-:W-:Y:S05]  /*149b0*/  BSYNC B1 ;  /* 0x0000000000017941 */ /* 0x000fea0003800000 */
.L_x_477:
        /* <DEDUP_REMOVED lines=14> */
.L_x_480:
[----:B------:R-:W-:Y:S05]  /*14aa0*/  BSYNC B1 ;  /* 0x0000000000017941 */ /* 0x000fea0003800000 */
.L_x_479:
        /* <DEDUP_REMOVED lines=11> */
.L_x_482:
[----:B------:R-:W-:Y:S05]  /*14b60*/  BSYNC B1 ;  /* 0x0000000000017941 */ /* 0x000fea0003800000 */
.L_x_481:
        /* <DEDUP_REMOVED lines=11> */
.L_x_484:
[----:B------:R-:W-:Y:S05]  /*14c20*/  BSYNC B1 ;  /* 0x0000000000017941 */ /* 0x000fea0003800000 */
.L_x_483:
        /* <DEDUP_REMOVED lines=14> */
.L_x_486:
[----:B------:R-:W-:Y:S05]  /*14d10*/  BSYNC B1 ;  /* 0x0000000000017941 */ /* 0x000fea0003800000 */
.L_x_485:
        /* <DEDUP_REMOVED lines=14> */
.L_x_488:
[----:B------:R-:W-:Y:S05]  /*14e00*/  BSYNC B1 ;  /* 0x0000000000017941 */ /* 0x000fea0003800000 */
.L_x_487:
        /* <DEDUP_REMOVED lines=11> */
.L_x_490:
[----:B------:R-:W-:Y:S05]  /*14ec0*/  BSYNC B1 ;  /* 0x0000000000017941 */ /* 0x000fea0003800000 */
.L_x_489:
        /* <DEDUP_REMOVED lines=11> */
.L_x_492:
[----:B------:R-:W-:Y:S05]  /*14f80*/  BSYNC B1 ;  /* 0x0000000000017941 */ /* 0x000fea0003800000 */
.L_x_491:
        /* <DEDUP_REMOVED lines=14> */
.L_x_494:
[----:B------:R-:W-:Y:S05]  /*15070*/  BSYNC B1 ;  /* 0x0000000000017941 */ /* 0x000fea0003800000 */
.L_x_493:
        /* <DEDUP_REMOVED lines=14> */
.L_x_496:
[----:B------:R-:W-:Y:S05]  /*15160*/  BSYNC B1 ;  /* 0x0000000000017941 */ /* 0x000fea0003800000 */
.L_x_495:
        /* <DEDUP_REMOVED lines=11> */
.L_x_498:
[----:B------:R-:W-:Y:S05]  /*15220*/  BSYNC B1 ;  /* 0x0000000000017941 */ /* 0x000fea0003800000 */
.L_x_497:
        /* <DEDUP_REMOVED lines=11> */
.L_x_500:
[----:B------:R-:W-:Y:S05]  /*152e0*/  BSYNC B1 ;  /* 0x0000000000017941 */ /* 0x000fea0003800000 */
.L_x_499:
        /* <DEDUP_REMOVED lines=14> */
.L_x_502:
[----:B------:R-:W-:Y:S05]  /*153d0*/  BSYNC B1 ;  /* 0x0000000000017941 */ /* 0x000fea0003800000 */
.L_x_501:
        /* <DEDUP_REMOVED lines=14> */
.L_x_504:
[----:B------:R-:W-:Y:S05]  /*154c0*/  BSYNC B1 ;  /* 0x0000000000017941 */ /* 0x000fea0003800000 */
.L_x_503:
        /* <DEDUP_REMOVED lines=11> */
.L_x_506:
[----:B------:R-:W-:Y:S05]  /*15580*/  BSYNC B1 ;  /* 0x0000000000017941 */ /* 0x000fea0003800000 */
.L_x_505:
        /* <DEDUP_REMOVED lines=11> */
.L_x_508:
[----:B------:R-:W-:Y:S05]  /*15640*/  BSYNC B1 ;  /* 0x0000000000017941 */ /* 0x000fea0003800000 */
.L_x_507:
        /* <DEDUP_REMOVED lines=14> */
.L_x_510:
[----:B------:R-:W-:Y:S05]  /*15730*/  BSYNC B1 ;  /* 0x0000000000017941 */ /* 0x000fea0003800000 */
.L_x_509:
        /* <DEDUP_REMOVED lines=14> */
.L_x_512:
[----:B------:R-:W-:Y:S05]  /*15820*/  BSYNC B1 ;  /* 0x0000000000017941 */ /* 0x000fea0003800000 */
.L_x_511:
        /* <DEDUP_REMOVED lines=11> */
.L_x_514:
[----:B------:R-:W-:Y:S05]  /*158e0*/  BSYNC B1 ;  /* 0x0000000000017941 */ /* 0x000fea0003800000 */
.L_x_513:
        /* <DEDUP_REMOVED lines=11> */
.L_x_516:
[----:B------:R-:W-:Y:S05]  /*159a0*/  BSYNC B1 ;  /* 0x0000000000017941 */ /* 0x000fea0003800000 */
.L_x_515:
        /* <DEDUP_REMOVED lines=14> */
.L_x_518:
[----:B------:R-:W-:Y:S05]  /*15a90*/  BSYNC B1 ;  /* 0x0000000000017941 */ /* 0x000fea0003800000 */
.L_x_517:
        /* <DEDUP_REMOVED lines=14> */
.L_x_520:
[----:B------:R-:W-:Y:S05]  /*15b80*/  BSYNC B1 ;  /* 0x0000000000017941 */ /* 0x000fea0003800000 */
.L_x_519:
        /* <DEDUP_REMOVED lines=11> */
.L_x_522:
[----:B------:R-:W-:Y:S05]  /*15c40*/  BSYNC B1 ;  /* 0x0000000000017941 */ /* 0x000fea0003800000 */
.L_x_521:
        /* <DEDUP_REMOVED lines=11> */
.L_x_524:
[----:B------:R-:W-:Y:S05]  /*15d00*/  BSYNC B1 ;  /* 0x0000000000017941 */ /* 0x000fea0003800000 */
.L_x_523:
        /* <DEDUP_REMOVED lines=14> */
.L_x_526:
[----:B------:R-:W-:Y:S05]  /*15df0*/  BSYNC B1 ;  /* 0x0000000000017941 */ /* 0x000fea0003800000 */
.L_x_525:
        /* <DEDUP_REMOVED lines=14> */
.L_x_528:
[----:B------:R-:W-:Y:S05]  /*15ee0*/  BSYNC B1 ;  /* 0x0000000000017941 */ /* 0x000fea0003800000 */
.L_x_527:
        /* <DEDUP_REMOVED lines=11> */
.L_x_530:
[----:B------:R-:W-:Y:S05]  /*15fa0*/  BSYNC B1 ;  /* 0x0000000000017941 */ /* 0x000fea0003800000 */
.L_x_529:
        /* <DEDUP_REMOVED lines=11> */
.L_x_532:
[----:B------:R-:W-:Y:S05]  /*16060*/  BSYNC B1 ;  /* 0x0000000000017941 */ /* 0x000fea0003800000 */
.L_x_531:
        /* <DEDUP_REMOVED lines=14> */
.L_x_534:
[----:B------:R-:W-:Y:S05]  /*16150*/  BSYNC B1 ;  /* 0x0000000000017941 */ /* 0x000fea0003800000 */
.L_x_533:
        /* <DEDUP_REMOVED lines=14> */
.L_x_536:
[----:B------:R-:W-:Y:S05]  /*16240*/  BSYNC B1 ;  /* 0x0000000000017941 */ /* 0x000fea0003800000 */
.L_x_535:
        /* <DEDUP_REMOVED lines=11> */
.L_x_538:
[----:B------:R-:W-:Y:S05]  /*16300*/  BSYNC B1 ;  /* 0x0000000000017941 */ /* 0x000fea0003800000 */
.L_x_537:
        /* <DEDUP_REMOVED lines=11> */
.L_x_540:
[----:B------:R-:W-:Y:S05]  /*163c0*/  BSYNC B1 ;  /* 0x0000000000017941 */ /* 0x000fea0003800000 */
.L_x_539:
        /* <DEDUP_REMOVED lines=14> */
.L_x_542:
[----:B------:R-:W-:Y:S05]  /*164b0*/  BSYNC B1 ;  /* 0x0000000000017941 */ /* 0x000fea0003800000 */
.L_x_541:
        /* <DEDUP_REMOVED lines=14> */
.L_x_544:
[----:B------:R-:W-:Y:S05]  /*165a0*/  BSYNC B1 ;  /* 0x0000000000017941 */ /* 0x000fea0003800000 */
.L_x_543:
        /* <DEDUP_REMOVED lines=11> */
.L_x_546:
[----:B------:R-:W-:Y:S05]  /*16660*/  BSYNC B1 ;  /* 0x0000000000017941 */ /* 0x000fea0003800000 */
.L_x_545:
        /* <DEDUP_REMOVED lines=11> */
.L_x_548:
[----:B------:R-:W-:Y:S05]  /*16720*/  BSYNC B1 ;  /* 0x0000000000017941 */ /* 0x000fea0003800000 */
.L_x_547:
        /* <DEDUP_REMOVED lines=14> */
.L_x_550:
[----:B------:R-:W-:Y:S05]  /*16810*/  BSYNC B1 ;  /* 0x0000000000017941 */ /* 0x000fea0003800000 */
.L_x_549:
        /* <DEDUP_REMOVED lines=14> */
.L_x_552:
[----:B------:R-:W-:Y:S05]  /*16900*/  BSYNC B1 ;  /* 0x0000000000017941 */ /* 0x000fea0003800000 */
.L_x_551:
        /* <DEDUP_REMOVED lines=11> */
.L_x_554:
[----:B------:R-:W-:Y:S05]  /*169c0*/  BSYNC B1 ;  /* 0x0000000000017941 */ /* 0x000fea0003800000 */
.L_x_553:
        /* <DEDUP_REMOVED lines=11> */
.L_x_556:
[----:B------:R-:W-:Y:S05]  /*16a80*/  BSYNC B1 ;  /* 0x0000000000017941 */ /* 0x000fea0003800000 */
.L_x_555:
        /* <DEDUP_REMOVED lines=14> */
.L_x_558:
[----:B------:R-:W-:Y:S05]  /*16b70*/  BSYNC B1 ;  /* 0x0000000000017941 */ /* 0x000fea0003800000 */
.L_x_557:
        /* <DEDUP_REMOVED lines=14> */
.L_x_560:
[----:B------:R-:W-:Y:S05]  /*16c60*/  BSYNC B1 ;  /* 0x0000000000017941 */ /* 0x000fea0003800000 */
.L_x_559:
        /* <DEDUP_REMOVED lines=11> */
.L_x_562:
[----:B------:R-:W-:Y:S05]  /*16d20*/  BSYNC B1 ;  /* 0x0000000000017941 */ /* 0x000fea0003800000 */
.L_x_561:
        /* <DEDUP_REMOVED lines=11> */
.L_x_564:
[----:B------:R-:W-:Y:S05]  /*16de0*/  BSYNC B1 ;  /* 0x0000000000017941 */ /* 0x000fea0003800000 */
.L_x_563:
        /* <DEDUP_REMOVED lines=14> */
.L_x_566:
[----:B------:R-:W-:Y:S05]  /*16ed0*/  BSYNC B1 ;  /* 0x0000000000017941 */ /* 0x000fea0003800000 */
.L_x_565:
        /* <DEDUP_REMOVED lines=14> */
.L_x_568:
[----:B------:R-:W-:Y:S05]  /*16fc0*/  BSYNC B1 ;  /* 0x0000000000017941 */ /* 0x000fea0003800000 */
.L_x_567:
        /* <DEDUP_REMOVED lines=11> */
.L_x_570:
[----:B------:R-:W-:Y:S05]  /*17080*/  BSYNC B1 ;  /* 0x0000000000017941 */ /* 0x000fea0003800000 */
.L_x_569:
        /* <DEDUP_REMOVED lines=11> */
.L_x_572:
[----:B------:R-:W-:Y:S05]  /*17140*/  BSYNC B1 ;  /* 0x0000000000017941 */ /* 0x000fea0003800000 */
.L_x_571:
        /* <DEDUP_REMOVED lines=14> */
.L_x_574:
[----:B------:R-:W-:Y:S05]  /*17230*/  BSYNC B1 ;  /* 0x0000000000017941 */ /* 0x000fea0003800000 */
.L_x_573:
        /* <DEDUP_REMOVED lines=14> */
.L_x_576:
[----:B------:R-:W-:Y:S05]  /*17320*/  BSYNC B1 ;  /* 0x0000000000017941 */ /* 0x000fea0003800000 */
.L_x_575:
        /* <DEDUP_REMOVED lines=11> */
.L_x_578:
[----:B------:R-:W-:Y:S05]  /*173e0*/  BSYNC B1 ;  /* 0x0000000000017941 */ /* 0x000fea0003800000 */
.L_x_577:
        /* <DEDUP_REMOVED lines=11> */
.L_x_580:
[----:B------:R-:W-:Y:S05]  /*174a0*/  BSYNC B1 ;  /* 0x0000000000017941 */ /* 0x000fea0003800000 */
.L_x_579:
        /* <DEDUP_REMOVED lines=13> */
.L_x_582:
[----:B------:R-:W-:Y:S05]  /*17580*/  BSYNC B1 ;  /* 0x0000000000017941 */ /* 0x000fea0003800000 */
.L_x_581:
        /* <DEDUP_REMOVED lines=14> */
.L_x_584:
[----:B------:R-:W-:Y:S05]  /*17670*/  BSYNC B1 ;  /* 0x0000000000017941 */ /* 0x000fea0003800000 */
.L_x_583:
        /* <DEDUP_REMOVED lines=10> */
.L_x_586:
[----:B------:R-:W-:Y:S05]  /*17720*/  BSYNC B1 ;  /* 0x0000000000017941 */ /* 0x000fea0003800000 */
.L_x_585:
        /* <DEDUP_REMOVED lines=10> */
.L_x_588:
[----:B------:R-:W-:Y:S05]  /*177d0*/  BSYNC B1 ;  /* 0x0000000000017941 */ /* 0x000fea0003800000 */
.L_x_587:
        /* <DEDUP_REMOVED lines=13> */
.L_x_590:
[----:B------:R-:W-:Y:S05]  /*178b0*/  BSYNC B1 ;  /* 0x0000000000017941 */ /* 0x000fea0003800000 */
.L_x_589:
        /* <DEDUP_REMOVED lines=13> */
.L_x_592:
[----:B------:R-:W-:Y:S05]  /*17990*/  BSYNC B1 ;  /* 0x0000000000017941 */ /* 0x000fea0003800000 */
.L_x_591:
        /* <DEDUP_REMOVED lines=10> */
.L_x_594:
[----:B------:R-:W-:Y:S05]  /*17a40*/  BSYNC B1 ;  /* 0x0000000000017941 */ /* 0x000fea0003800000 */
.L_x_593:
        /* <DEDUP_REMOVED lines=10> */
.L_x_596:
[----:B------:R-:W-:Y:S05]  /*17af0*/  BSYNC B1 ;  /* 0x0000000000017941 */ /* 0x000fea0003800000 */
.L_x_595:
        /* <DEDUP_REMOVED lines=13> */
.L_x_598:
[----:B------:R-:W-:Y:S05]  /*17bd0*/  BSYNC B1 ;  /* 0x0000000000017941 */ /* 0x000fea0003800000 */
.L_x_597:
        /* <DEDUP_REMOVED lines=13> */
.L_x_600:
[----:B------:R-:W-:Y:S05]  /*17cb0*/  BSYNC B1 ;  /* 0x0000000000017941 */ /* 0x000fea0003800000 */
.L_x_599:
        /* <DEDUP_REMOVED lines=10> */
.L_x_602:
[----:B------:R-:W-:Y:S05]  /*17d60*/  BSYNC B1 ;  /* 0x0000000000017941 */ /* 0x000fea0003800000 */
.L_x_601:
[----:B------:R-:W3:Y:S04]  /*17d70*/  LDL.LU R223, [R1+0x5fc] ;  /* 0x0005fc0001df7983 */ /* 0x000ee80000300800 */
[----:B----4-:R-:W4:Y:S01]  /*17d80*/  LDL.LU.64 R230, [R1+0x798] ;  /* 0x0007980001e67983 */ /* 0x010f220000300a00 */
[----:B-----5:R-:W-:-:S03]  /*17d90*/  IMAD.U32 R220, R19, 0x10000, RZ ;  /* 0x0001000013dc7824 */ /* 0x020fc600078e00ff */
[----:B------:R-:W2:Y:S01]  /*17da0*/  LDL.LU R221, [R1+0x300] ;  /* 0x0003000001dd7983 */ /* 0x000ea20000300800 */
[----:B------:R-:W-:-:S04]  /*17db0*/  FMUL R220, R220, R16 ;  /* 0x00000010dcdc7220 */ /* 0x000fc80000400000 */
[----:B---3--:R-:W-:-:S05]  /*17dc0*/  FFMA R220, R223, R2, R220 ;  /* 0x00000002dfdc7223 */ /* 0x008fca00000000dc */
[----:B------:R-:W-:-:S05]  /*17dd0*/  F2FP.BF16.F32.PACK_AB R220, RZ, R220 ;  /* 0x000000dcffdc723e */ /* 0x000fca00000010ff */
[----:B------:R3:W-:Y:S01]  /*17de0*/  @P4 STG.E.U16 desc[UR36][R218.64+0x172], R220 ;  /* 0x000172dcda004986 */ /* 0x0007e2000c101524 */
[----:B------:R-:W-:-:S13]  /*17df0*/  ISETP.GT.AND P4, PT, R0, 0x180, P5 ;  /* 0x000001800000780c */ /* 0x000fda0002f84270 */
[----:B----4-:R-:W4:Y:S01]  /*17e00*/  @P4 LDG.E.LTC128B.U16 R19, desc[UR36][R230.64] ;  /* 0x00000024e6134981 */ /* 0x010f22000c1e1520 */
[----:B------:R-:W-:Y:S01]  /*17e10*/  IMAD.U32 R232, RZ, RZ, UR9 ;  /* 0x00000009ffe87e24 */ /* 0x000fe2000f8e00ff */
[----:B------:R-:W-:Y:S01]  /*17e20*/  BSSY B1, `(.L_x_603) ;  /* 0x000000f000017945 */ /* 0x000fe20003800000 */
[----:B---3--:R-:W-:Y:S02]  /*17e30*/  IMAD.U32 R219, RZ, RZ, UR8 ;  /* 0x00000008ffdb7e24 */ /* 0x008fe4000f8e00ff */
[----:B------:R-:W-:Y:S02]  /*17e40*/  IMAD R232, R232, 0x300, RZ ;  /* 0x00000300e8e87824 */ /* 0x000fe400078e02ff */
[----:B----4-:R-:W-:-:S04]  /*17e50*/  IMAD.U32 R218, R19, 0x10000, RZ ;  /* 0x0001000013da7824 */ /* 0x010fc800078e00ff */
[----:B------:R-:W-:-:S04]  /*17e60*/  FMUL R218, R218, R16 ;  /* 0x00000010dada7220 */ /* 0x000fc80000400000 */
[----:B--2---:R-:W-:Y:S01]  /*17e70*/  FFMA R220, R221, R2, R218 ;  /* 0x00000002dddc7223 */ /* 0x004fe200000000da */
[----:B------:R-:W-:-:S04]  /*17e80*/  IMAD.WIDE.U32 R218, R219, 0x300, R226 ;  /* 0x00000300dbda7825 */ /* 0x000fc800078e00e2 */
[----:B------:R-:W-:Y:S01]  /*17e90*/  F2FP.BF16.F32.PACK_AB R220, RZ, R220 ;  /* 0x000000dcffdc723e */ /* 0x000fe200000010ff */
[----:B------:R-:W-:Y:S02]  /*17ea0*/  IMAD.IADD R223, R219, 0x1, R232 ;  /* 0x00000001dbdf7824 */ /* 0x000fe400078e02e8 */
[----:B------:R-:W-:-:S05]  /*17eb0*/  @P4 IMAD.MOV.U32 R222, RZ, RZ, R218 ;  /* 0x000000ffffde4224 */ /* 0x000fca00078e00da */
[----:B------:R2:W-:Y:S01]  /*17ec0*/  @P4 STG.E.U16 desc[UR36][R222.64], R220 ;  /* 0x000000dcde004986 */ /* 0x0005e2000c101524 */
[----:B------:R-:W-:-:S04]  /*17ed0*/  LOP3.LUT P4, RZ, R17, 0x2, RZ, 0xc0, !PT ;  /* 0x0000000211ff7812 */ /* 0x000fc8000788c0ff */
[----:B------:R-:W-:-:S13]  /*17ee0*/  ISETP.GT.AND P4, PT, R0, 0x180, P4 ;  /* 0x000001800000780c */ /* 0x000fda0002784270 */
[----:B--2---:R-:W-:Y:S05]  /*17ef0*/  @!P4 BRA `(.L_x_604) ;  /* 0x000000000004c947 */ /* 0x004fea0003800000 */
[----:B------:R2:W5:Y:S02]  /*17f00*/  LDG.E.LTC128B.U16 R19, desc[UR36][R10.64+0x2] ;  /* 0x000002240a137981 */ /* 0x000564000c1e1520 */
.L_x_604:
[----:B------:R-:W-:Y:S05]  /*17f10*/  BSYNC B1 ;  /* 0x0000000000017941 */ /* 0x000fea0003800000 */
.L_x_603:
[----:B------:R-:W3:Y:S01]  /*17f20*/  LDL.LU R221, [R1+0x304] ;  /* 0x0003040001dd7983 */ /* 0x000ee20000300800 */
[----:B-----5:R-:W-:Y:S01]  /*17f30*/  IMAD.U32 R220, R19, 0x10000, RZ ;  /* 0x0001000013dc7824 */ /* 0x020fe200078e00ff */
[----:B------:R-:W-:Y:S01]  /*17f40*/  ISETP.GT.AND P5, PT, R0, 0x188, P5 ;  /* 0x000001880000780c */ /* 0x000fe20002fa4270 */
[----:B------:R-:W-:Y:S01]  /*17f50*/  IMAD.U32 R231, RZ, RZ, UR8 ;  /* 0x00000008ffe77e24 */ /* 0x000fe2000f8e00ff */
[----:B------:R-:W-:Y:S01]  /*17f60*/  BSSY B1, `(.L_x_605) ;  /* 0x000000d000017945 */ /* 0x000fe20003800000 */
[----:B------:R-:W-:Y:S02]  /*17f70*/  FMUL R220, R220, R16 ;  /* 0x00000010dcdc7220 */ /* 0x000fe40000400000 */
[----:B------:R-:W-:Y:S02]  /*17f80*/  IMAD.SHL.U32 R231, R231, 0x10, RZ ;  /* 0x00000010e7e77824 */ /* 0x000fe400078e00ff */
[----:B---3--:R-:W-:Y:S01]  /*17f90*/  FFMA R220, R221, R2, R220 ;  /* 0x00000002dddc7223 */ /* 0x008fe200000000dc */
[----:B------:R-:W-:-:S04]  /*17fa0*/  @P4 IMAD.MOV.U32 R221, RZ, RZ, R223 ;  /* 0x000000ffffdd4224 */ /* 0x000fc800078e00df */
[----:B------:R-:W-:-:S04]  /*17fb0*/  F2FP.BF16.F32.PACK_AB R220, RZ, R220 ;  /* 0x000000dcffdc723e */ /* 0x000fc800000010ff */
[----:B------:R-:W-:Y:S01]  /*17fc0*/  PRMT R230, R220, 0x7610, R230 ;  /* 0x00007610dce67816 */ /* 0x000fe200000000e6 */
[----:B------:R-:W-:-:S05]  /*17fd0*/  @P4 IMAD.MOV.U32 R220, RZ, RZ, R218 ;  /* 0x000000ffffdc4224 */ /* 0x000fca00078e00da */
[----:B------:R3:W-:Y:S02]  /*17fe0*/  @P4 STG.E.U16 desc[UR36][R220.64+0x2], R230 ;  /* 0x000002e6dc004986 */ /* 0x0007e4000c101524 */
[----:B---3--:R-:W-:-:S05]  /*17ff0*/  IADD3 R220, P4, R231, R218, RZ ;  /* 0x000000dae7dc7210 */ /* 0x008fca0007f9e0ff */
[----:B------:R-:W-:Y:S01]  /*18000*/  IMAD.X R221, R223, 0x1, R233, P4 ;  /* 0x00000001dfdd7824 */ /* 0x000fe200020e06e9 */
[----:B------:R-:W-:Y:S07]  /*18010*/  @!P5 BRA `(.L_x_606) ;  /* 0x000000000004d947 */ /* 0x000fee0003800000 */
[----:B------:R3:W5:Y:S02]  /*18020*/  LDG.E.LTC128B.U16 R19, desc[UR36][R234.64] ;  /* 0x00000024ea137981 */ /* 0x000764000c1e1520 */
.L_x_606:
[----:B------:R-:W-:Y:S05]  /*18030*/  BSYNC B1 ;  /* 0x0000000000017941 */ /* 0x000fea0003800000 */
.L_x_605:
[----:B------:R-:W4:Y:S01]  /*18040*/  LDL.LU R231, [R1+0x308] ;  /* 0x0003080001e77983 */ /* 0x000f220000300800 */
[----:B-----5:R-:W-:Y:S01]  /*18050*/  IMAD.U32 R230, R19, 0x10000, RZ ;  /* 0x0001000013e67824 */ /* 0x020fe200078e00ff */
[----:B------:R-:W-:Y:S01]  /*18060*/  LOP3.LUT P4, RZ, R17, 0x2, RZ, 0xc0, !PT ;  /* 0x0000000211ff7812 */ /* 0x000fe2000788c0ff */
[----:B------:R-:W-:Y:S02]  /*18070*/  BSSY B1, `(.L_x_607) ;  /* 0x0000008000017945 */ /* 0x000fe40003800000 */
[----:B------:R-:W-:Y:S01]  /*18080*/  FMUL R230, R230, R16 ;  /* 0x00000010e6e67220 */ /* 0x000fe20000400000 */
[----:B------:R-:W-:-:S03]  /*18090*/  ISETP.GT.AND P4, PT, R0, 0x188, P4 ;  /* 0x000001880000780c */ /* 0x000fc60002784270 */
[----:B----4-:R-:W-:-:S05]  /*180a0*/  FFMA R230, R231, R2, R230 ;  /* 0x00000002e7e67223 */ /* 0x010fca00000000e6 */
[----:B------:R-:W-:-:S05]  /*180b0*/  F2FP.BF16.F32.PACK_AB R230, RZ, R230 ;  /* 0x000000e6ffe6723e */ /* 0x000fca00000010ff */
[----:B------:R4:W-:Y:S01]  /*180c0*/  @P5 STG.E.U16 desc[UR36][R220.64], R230 ;  /* 0x000000e6dc005986 */ /* 0x0009e2000c101524 */
[----:B------:R-:W-:Y:S05]  /*180d0*/  @!P4 BRA `(.L_x_608) ;  /* 0x000000000004c947 */ /* 0x000fea0003800000 */
[----:B------:R0:W5:Y:S02]  /*180e0*/  LDG.E.LTC128B.U16 R19, desc[UR36][R8.64+0x2] ;  /* 0x0000022408137981 */ /* 0x000164000c1e1520 */
.L_x_608:
[----:B------:R-:W-:Y:S05]  /*180f0*/  BSYNC B1 ;  /* 0x0000000000017941 */ /* 0x000fea0003800000 */
.L_x_607:
[----:B------:R-:W2:Y:S01]  /*18100*/  LDL.LU R231, [R1+0x30c] ;  /* 0x00030c0001e77983 */ /* 0x000ea20000300800 */
[----:B----45:R-:W-:Y:S01]  /*18110*/  IMAD.U32 R230, R19, 0x10000, RZ ;  /* 0x0001000013e67824 */ /* 0x030fe200078e00ff */
[----:B------:R-:W-:Y:S01]  /*18120*/  LOP3.LUT P5, RZ, R17, 0x4, RZ, 0xc0, !PT ;  /* 0x0000000411ff7812 */ /* 0x000fe200078ac0ff */
[----:B------:R-:W-:Y:S02]  /*18130*/  BSSY B1, `(.L_x_609) ;  /* 0x0000008000017945 */ /* 0x000fe40003800000 */
[----:B------:R-:W-:-:S04]  /*18140*/  FMUL R230, R230, R16 ;  /* 0x00000010e6e67220 */ /* 0x000fc80000400000 */
[----:B--2---:R-:W-:-:S05]  /*18150*/  FFMA R230, R231, R2, R230 ;  /* 0x00000002e7e67223 */ /* 0x004fca00000000e6 */
[----:B------:R-:W-:-:S05]  /*18160*/  F2FP.BF16.F32.PACK_AB R230, RZ, R230 ;  /* 0x000000e6ffe6723e */ /* 0x000fca00000010ff */
[----:B------:R2:W-:Y:S01]  /*18170*/  @P4 STG.E.U16 desc[UR36][R220.64+0x2], R230 ;  /* 0x000002e6dc004986 */ /* 0x0005e2000c101524 */
[----:B------:R-:W-:-:S13]  /*18180*/  ISETP.GT.AND P4, PT, R0, 0x180, P5 ;  /* 0x000001800000780c */ /* 0x000fda0002f84270 */
[----:B--2---:R-:W-:Y:S05]  /*18190*/  @!P4 BRA `(.L_x_610) ;  /* 0x000000000004c947 */ /* 0x004fea0003800000 */
[----:B------:R2:W5:Y:S02]  /*181a0*/  LDG.E.LTC128B.U16 R19, desc[UR36][R10.64+0x10] ;  /* 0x000010240a137981 */ /* 0x000564000c1e1520 */
.L_x_610:
[----:B------:R-:W-:Y:S05]  /*181b0*/  BSYNC B1 ;  /* 0x0000000000017941 */ /* 0x000fea0003800000 */
.L_x_609:
[----:B------:R-:W4:Y:S01]  /*181c0*/  LDL.LU R231, [R1+0x310] ;  /* 0x0003100001e77983 */ /* 0x000f220000300800 */
[----:B-----5:R-:W-:Y:S01]  /*181d0*/  IMAD.U32 R230, R19, 0x10000, RZ ;  /* 0x0001000013e67824 */ /* 0x020fe200078e00ff */
[----:B------:R-:W-:Y:S01]  /*181e0*/  LOP3.LUT P5, RZ, R17, 0x8, RZ, 0xc0, !PT ;  /* 0x0000000811ff7812 */ /* 0x000fe200078ac0ff */
[----:B------:R-:W-:Y:S02]  /*181f0*/  BSSY B1, `(.L_x_611) ;  /* 0x000000b000017945 */ /* 0x000fe40003800000 */
[----:B------:R-:W-:-:S04]  /*18200*/  FMUL R230, R230, R16 ;  /* 0x00000010e6e67220 */ /* 0x000fc80000400000 */
[----:B----4-:R-:W-:Y:S01]  /*18210*/  FFMA R230, R231, R2, R230 ;  /* 0x00000002e7e67223 */ /* 0x010fe200000000e6 */
[----:B------:R-:W-:-:S04]  /*18220*/  @P4 IMAD.MOV.U32 R231, RZ, RZ, R223 ;  /* 0x000000ffffe74224 */ /* 0x000fc800078e00df */
[----:B------:R-:W-:-:S04]  /*18230*/  F2FP.BF16.F32.PACK_AB R230, RZ, R230 ;  /* 0x000000e6ffe6723e */ /* 0x000fc800000010ff */
[----:B------:R-:W-:Y:S01]  /*18240*/  PRMT R233, R230, 0x7610, R233 ;  /* 0x00007610e6e97816 */ /* 0x000fe200000000e9 */
[----:B------:R-:W-:-:S05]  /*18250*/  @P4 IMAD.MOV.U32 R230, RZ, RZ, R218 ;  /* 0x000000ffffe64224 */ /* 0x000fca00078e00da */
[----:B------:R4:W-:Y:S01]  /*18260*/  @P4 STG.E.U16 desc[UR36][R230.64+0x10], R233 ;  /* 0x000010e9e6004986 */ /* 0x0009e2000c101524 */
[----:B------:R-:W-:-:S13]  /*18270*/  ISETP.GT.AND P4, PT, R0, 0x180, P5 ;  /* 0x000001800000780c */ /* 0x000fda0002f84270 */
[----:B----4-:R-:W-:Y:S05]  /*18280*/  @!P4 BRA `(.L_x_612) ;  /* 0x000000000004c947 */ /* 0x010fea0003800000 */
[----:B------:R4:W5:Y:S02]  /*18290*/  LDG.E.LTC128B.U16 R19, desc[UR36][R10.64+0x12] ;  /* 0x000012240a137981 */ /* 0x000964000c1e1520 */
.L_x_612:
[----:B------:R-:W-:Y:S05]  /*182a0*/  BSYNC B1 ;  /* 0x0000000000017941 */ /* 0x000fea0003800000 */
.L_x_611:
        /* <DEDUP_REMOVED lines=14> */
.L_x_614:
[----:B------:R-:W-:Y:S05]  /*18390*/  BSYNC B1 ;  /* 0x0000000000017941 */ /* 0x000fea0003800000 */
.L_x_613:
        /* <DEDUP_REMOVED lines=10> */
.L_x_616:
[----:B------:R-:W-:Y:S05]  /*18440*/  BSYNC B1 ;  /* 0x0000000000017941 */ /* 0x000fea0003800000 */
.L_x_615:
[----:B------:R-:W2:Y:S01]  /*18450*/  LDL.LU R231, [R1+0x31c] ;  /* 0x00031c0001e77983 */ /* 0x000ea20000300800 */
[----:B-----5:R-:W-:Y:S01]  /*18460*/  IMAD.U32 R230, R19, 0x10000, RZ ;  /* 0x0001000013e67824 */ /* 0x020fe200078e00ff */
        /* <DEDUP_REMOVED lines=9> */
.L_x_618:
[----:B------:R-:W-:Y:S05]  /*18500*/  BSYNC B1 ;  /* 0x0000000000017941 */ /* 0x000fea0003800000 */
.L_x_617:
[----:B------:R-:W3:Y:S01]  /*18510*/  LDL.LU R231, [R1+0x320] ;  /* 0x0003200001e77983 */ /* 0x000ee20000300800 */
[----:B-----5:R-:W-:Y:S01]  /*18520*/  IMAD.U32 R230, R19, 0x10000, RZ ;  /* 0x0001000013e67824 */ /* 0x020fe200078e00ff */
[----:B------:R-:W-:Y:S01]  /*18530*/  LOP3.LUT P5, RZ, R17, 0x40, RZ, 0xc0, !PT ;  /* 0x0000004011ff7812 */ /* 0x000fe200078ac0ff */
[----:B------:R-:W-:Y:S02]  /*18540*/  BSSY B1, `(.L_x_619) ;  /* 0x000000b000017945 */ /* 0x000fe40003800000 */
        /* <DEDUP_REMOVED lines=10> */
.L_x_620:
[----:B------:R-:W-:Y:S05]  /*185f0*/  BSYNC B1 ;  /* 0x0000000000017941 */ /* 0x000fea0003800000 */
.L_x_619:
        /* <DEDUP_REMOVED lines=14> */
.L_x_622:
[----:B------:R-:W-:Y:S05]  /*186e0*/  BSYNC B1 ;  /* 0x0000000000017941 */ /* 0x000fea0003800000 */
.L_x_621:
        /* <DEDUP_REMOVED lines=10> */
.L_x_624:
[----:B------:R-:W-:Y:S05]  /*18790*/  BSYNC B1 ;  /* 0x0000000000017941 */ /* 0x000fea0003800000 */
.L_x_623:
        /* <DEDUP_REMOVED lines=11> */
.L_x_626:
[----:B------:R-:W-:Y:S05]  /*18850*/  BSYNC B1 ;  /* 0x0000000000017941 */ /* 0x000fea0003800000 */
.L_x_625:
        /* <DEDUP_REMOVED lines=14> */
.L_x_628:
[----:B------:R-:W-:Y:S05]  /*18940*/  BSYNC B1 ;  /* 0x0000000000017941 */ /* 0x000fea0003800000 */
.L_x_627:
        /* <DEDUP_REMOVED lines=14> */
.L_x_630:
[----:B------:R-:W-:Y:S05]  /*18a30*/  BSYNC B1 ;  /* 0x0000000000017941 */ /* 0x000fea0003800000 */
.L_x_629:
        /* <DEDUP_REMOVED lines=10> */
.L_x_632:
[----:B------:R-:W-:Y:S05]  /*18ae0*/  BSYNC B1 ;  /* 0x0000000000017941 */ /* 0x000fea0003800000 */
.L_x_631:
        /* <DEDUP_REMOVED lines=11> */
.L_x_634:
[----:B------:R-:W-:Y:S05]  /*18ba0*/  BSYNC B1 ;  /* 0x0000000000017941 */ /* 0x000fea0003800000 */
.L_x_633:
        /* <DEDUP_REMOVED lines=14> */
.L_x_636:
[----:B------:R-:W-:Y:S05]  /*18c90*/  BSYNC B1 ;  /* 0x0000000000017941 */ /* 0x000fea0003800000 */
.L_x_635:
        /* <DEDUP_REMOVED lines=14> */
.L_x_638:
[----:B------:R-:W-:Y:S05]  /*18d80*/  BSYNC B1 ;  /* 0x0000000000017941 */ /* 0x000fea0003800000 */
.L_x_637:
        /* <DEDUP_REMOVED lines=10> */
.L_x_640:
[----:B------:R-:W-:Y:S05]  /*18e30*/  BSYNC B1 ;  /* 0x0000000000017941 */ /* 0x000fea0003800000 */
.L_x_639:
        /* <DEDUP_REMOVED lines=11> */
.L_x_642:
[----:B------:R-:W-:Y:S05]  /*18ef0*/  BSYNC B1 ;  /* 0x0000000000017941 */ /* 0x000fea0003800000 */
.L_x_641:
        /* <DEDUP_REMOVED lines=14> */
.L_x_644:
[----:B------:R-:W-:Y:S05]  /*18fe0*/  BSYNC B1 ;  /* 0x0000000000017941 */ /* 0x000fea0003800000 */
.L_x_643:
        /* <DEDUP_REMOVED lines=14> */
.L_x_646:
[----:B------:R-:W-:Y:S05]  /*190d0*/  BSYNC B1 ;  /* 0x0000000000017941 */ /* 0x000fea0003800000 */
.L_x_645:
        /* <DEDUP_REMOVED lines=10> */
.L_x_648:
[----:B------:R-:W-:Y:S05]  /*19180*/  BSYNC B1 ;  /* 0x0000000000017941 */ /* 0x000fea0003800000 */
.L_x_647:
        /* <DEDUP_REMOVED lines=11> */
.L_x_650:
[----:B------:R-:W-:Y:S05]  /*19240*/  BSYNC B1 ;  /* 0x0000000000017941 */ /* 0x000fea0003800000 */
.L_x_649:
        /* <DEDUP_REMOVED lines=14> */
.L_x_652:
[----:B------:R-:W-:Y:S05]  /*19330*/  BSYNC B1 ;  /* 0x0000000000017941 */ /* 0x000fea0003800000 */
.L_x_651:
        /* <DEDUP_REMOVED lines=14> */
.L_x_654:
[----:B------:R-:W-:Y:S05]  /*19420*/  BSYNC B1 ;  /* 0x0000000000017941 */ /* 0x000fea0003800000 */
.L_x_653:
        /* <DEDUP_REMOVED lines=10> */
.L_x_656:
[----:B------:R-:W-:Y:S05]  /*194d0*/  BSYNC B1 ;  /* 0x0000000000017941 */ /* 0x000fea0003800000 */
.L_x_655:
        /* <DEDUP_REMOVED lines=11> */
.L_x_658:
[----:B------:R-:W-:Y:S05]  /*19590*/  BSYNC B1 ;  /* 0x0000000000017941 */ /* 0x000fea0003800000 */
.L_x_657:
        /* <DEDUP_REMOVED lines=14> */
.L_x_660:
[----:B------:R-:W-:Y:S05]  /*19680*/  BSYNC B1 ;  /* 0x0000000000017941 */ /* 0x000fea0003800000 */
.L_x_659:
        /* <DEDUP_REMOVED lines=14> */
.L_x_662:
[----:B------:R-:W-:Y:S05]  /*19770*/  BSYNC B1 ;  /* 0x0000000000017941 */ /* 0x000fea0003800000 */
.L_x_661:
        /* <DEDUP_REMOVED lines=10> */
.L_x_664:
[----:B------:R-:W-:Y:S05]  /*19820*/  BSYNC B1 ;  /* 0x0000000000017941 */ /* 0x000fea0003800000 */
.L_x_663:
        /* <DEDUP_REMOVED lines=11> */
.L_x_666:
[----:B------:R-:W-:Y:S05]  /*198e0*/  BSYNC B1 ;  /* 0x0000000000017941 */ /* 0x000fea0003800000 */
.L_x_665:
        /* <DEDUP_REMOVED lines=14> */
.L_x_668:
[----:B------:R-:W-:Y:S05]  /*199d0*/  BSYNC B1 ;  /* 0x0000000000017941 */ /* 0x000fea0003800000 */
.L_x_667:
        /* <DEDUP_REMOVED lines=14> */
.L_x_670:
[----:B------:R-:W-:Y:S05]  /*19ac0*/  BSYNC B1 ;  /* 0x0000000000017941 */ /* 0x000fea0003800000 */
.L_x_669:
        /* <DEDUP_REMOVED lines=10> */
.L_x_672:
[----:B------:R-:W-:Y:S05]  /*19b70*/  BSYNC B1 ;  /* 0x0000000000017941 */ /* 0x000fea0003800000 */
.L_x_671:
        /* <DEDUP_REMOVED lines=11> */
.L_x_674:
[----:B------:R-:W-:Y:S05]  /*19c30*/  BSYNC B1 ;  /* 0x0000000000017941 */ /* 0x000fea0003800000 */
.L_x_673:
        /* <DEDUP_REMOVED lines=14> */
.L_x_676:
[----:B------:R-:W-:Y:S05]  /*19d20*/  BSYNC B1 ;  /* 0x0000000000017941 */ /* 0x000fea0003800000 */
.L_x_675:
        /* <DEDUP_REMOVED lines=14> */
.L_x_678:
[----:B------:R-:W-:Y:S05]  /*19e10*/  BSYNC B1 ;  /* 0x0000000000017941 */ /* 0x000fea0003800000 */
.L_x_677:
        /* <DEDUP_REMOVED lines=10> */
.L_x_680:
[----:B------:R-:W-:Y:S05]  /*19ec0*/  BSYNC B1 ;  /* 0x0000000000017941 */ /* 0x000fea0003800000 */
.L_x_679:
        /* <DEDUP_REMOVED lines=11> */
.L_x_682:
[----:B------:R-:W-:Y:S05]  /*19f80*/  BSYNC B1 ;  /* 0x0000000000017941 */ /* 0x000fea0003800000 */
.L_x_681:
        /* <DEDUP_REMOVED lines=14> */
.L_x_684:
[----:B------:R-:W-:Y:S05]  /*1a070*/  BSYNC B1 ;  /* 0x0000000000017941 */ /* 0x000fea0003800000 */
.L_x_683:
        /* <DEDUP_REMOVED lines=14> */
.L_x_686:
[----:B------:R-:W-:Y:S05]  /*1a160*/  BSYNC B1 ;  /* 0x0000000000017941 */ /* 0x000fea0003800000 */
.L_x_685:
        /* <DEDUP_REMOVED lines=10> */
.L_x_688:
[----:B------:R-:W-:Y:S05]  /*1a210*/  BSYNC B1 ;  /* 0x0000000000017941 */ /* 0x000fea0003800000 */
.L_x_687:
        /* <DEDUP_REMOVED lines=11> */
.L_x_690:
[----:B------:R-:W-:Y:S05]  /*1a2d0*/  BSYNC B1 ;  /* 0x0000000000017941 */ /* 0x000fea0003800000 */
.L_x_689:
        /* <DEDUP_REMOVED lines=14> */
.L_x_692:
[----:B------:R-:W-:Y:S05]  /*1a3c0*/  BSYNC B1 ;  /* 0x0000000000017941 */ /* 0x000fea0003800000 */
.L_x_691:
        /* <DEDUP_REMOVED lines=14> */
.L_x_694:
[----:B------:R-:W-:Y:S05]  /*1a4b0*/  BSYNC B1 ;  /* 0x0000000000017941 */ /* 0x000fea0003800000 */
.L_x_693:
        /* <DEDUP_REMOVED lines=10> */
.L_x_696:
[----:B------:R-:W-:Y:S05]  /*1a560*/  BSYNC B1 ;  /* 0x0000000000017941 */ /* 0x000fea0003800000 */
.L_x_695:
        /* <DEDUP_REMOVED lines=11> */
.L_x_698:
[----:B------:R-:W-:Y:S05]  /*1a620*/  BSYNC B1 ;  /* 0x0000000000017941 */ /* 0x000fea0003800000 */
.L_x_697:
        /* <DEDUP_REMOVED lines=14> */
.L_x_700:
[----:B------:R-:W-:Y:S05]  /*1a710*/  BSYNC B1 ;  /* 0x0000000000017941 */ /* 0x000fea0003800000 */
.L_x_699:
        /* <DEDUP_REMOVED lines=14> */
.L_x_702:
[----:B------:R-:W-:Y:S05]  /*1a800*/  BSYNC B1 ;  /* 0x0000000000017941 */ /* 0x000fea0003800000 */
.L_x_701:
        /* <DEDUP_REMOVED lines=10> */
.L_x_704:
[----:B------:R-:W-:Y:S05]  /*1a8b0*/  BSYNC B1 ;  /* 0x0000000000017941 */ /* 0x000fea0003800000 */
.L_x_703:
        /* <DEDUP_REMOVED lines=11> */
.L_x_706:
[----:B------:R-:W-:Y:S05]  /*1a970*/  BSYNC B1 ;  /* 0x0000000000017941 */ /* 0x000fea0003800000 */
.L_x_705:
        /* <DEDUP_REMOVED lines=14> */
.L_x_708:
[----:B------:R-:W-:Y:S05]  /*1aa60*/  BSYNC B1 ;  /* 0x0000000000017941 */ /* 0x000fea0003800000 */
.L_x_707:
        /* <DEDUP_REMOVED lines=14> */
.L_x_710:
[----:B------:R-:W-:Y:S05]  /*1ab50*/  BSYNC B1 ;  /* 0x0000000000017941 */ /* 0x000fea0003800000 */
.L_x_709:
        /* <DEDUP_REMOVED lines=10> */
.L_x_712:
[----:B------:R-:W-:Y:S05]  /*1ac00*/  BSYNC B1 ;  /* 0x0000000000017941 */ /* 0x000fea0003800000 */
.L_x_711:
        /* <DEDUP_REMOVED lines=11> */
.L_x_714:
[----:B------:R-:W-:Y:S05]  /*1acc0*/  BSYNC B1 ;  /* 0x0000000000017941 */ /* 0x000fea0003800000 */
.L_x_713:
        /* <DEDUP_REMOVED lines=14> */
.L_x_716:
[----:B------:R-:W-:Y:S05]  /*1adb0*/  BSYNC B1 ;  /* 0x0000000000017941 */ /* 0x000fea0003800000 */
.L_x_715:
        /* <DEDUP_REMOVED lines=14> */
.L_x_718:
[----:B------:R-:W-:Y:S05]  /*1aea0*/  BSYNC B1 ;  /* 0x0000000000017941 */ /* 0x000fea0003800000 */
.L_x_717:
        /* <DEDUP_REMOVED lines=10> */
.L_x_720:
[----:B------:R-:W-:Y:S05]  /*1af50*/  BSYNC B1 ;  /* 0x0000000000017941 */ /* 0x000fea0003800000 */
.L_x_719:
        /* <DEDUP_REMOVED lines=11> */
.L_x_722:
[----:B------:R-:W-:Y:S05]  /*1b010*/  BSYNC B1 ;  /* 0x0000000000017941 */ /* 0x000fea0003800000 */
.L_x_721:
        /* <DEDUP_REMOVED lines=14> */
.L_x_724:
[----:B------:R-:W-:Y:S05]  /*1b100*/  BSYNC B1 ;  /* 0x0000000000017941 */ /* 0x000fea0003800000 */
.L_x_723:
        /* <DEDUP_REMOVED lines=14> */
.L_x_726:
[----:B------:R-:W-:Y:S05]  /*1b1f0*/  BSYNC B1 ;  /* 0x0000000000017941 */ /* 0x000fea0003800000 */
.L_x_725:
        /* <DEDUP_REMOVED lines=10> */
.L_x_728:
[----:B------:R-:W-:Y:S05]  /*1b2a0*/  BSYNC B1 ;  /* 0x0000000000017941 */ /* 0x000fea0003800000 */
.L_x_727:
        /* <DEDUP_REMOVED lines=11> */
.L_x_730:
[----:B------:R-:W-:Y:S05]  /*1b360*/  BSYNC B1 ;  /* 0x0000000000017941 */ /* 0x000fea0003800000 */
.L_x_729:
        /* <DEDUP_REMOVED lines=14> */
.L_x_732:
[----:B------:R-:W-:Y:S05]  /*1b450*/  BSYNC B1 ;  /* 0x0000000000017941 */ /* 0x000fea0003800000 */
.L_x_731:
        /* <DEDUP_REMOVED lines=14> */
.L_x_734:
[----:B------:R-:W-:Y:S05]  /*1b540*/  BSYNC B1 ;  /* 0x0000000000017941 */ /* 0x000fea0003800000 */
.L_x_733:
        /* <DEDUP_REMOVED lines=10> */
.L_x_736:
[----:B------:R-:W-:Y:S05]  /*1b5f0*/  BSYNC B1 ;  /* 0x0000000000017941 */ /* 0x000fea0003800000 */
.L_x_735:
        /* <DEDUP_REMOVED lines=11> */
.L_x_738:
[----:B------:R-:W-:Y:S05]  /*1b6b0*/  BSYNC B1 ;  /* 0x0000000000017941 */ /* 0x000fea0003800000 */
.L_x_737:
        /* <DEDUP_REMOVED lines=14> */
.L_x_740:
[----:B------:R-:W-:Y:S05]  /*1b7a0*/  BSYNC B1 ;  /* 0x0000000000017941 */ /* 0x000fea0003800000 */
.L_x_739:
        /* <DEDUP_REMOVED lines=14> */
.L_x_742:
[----:B------:R-:W-:Y:S05]  /*1b890*/  BSYNC B1 ;  /* 0x0000000000017941 */ /* 0x000fea0003800000 */
.L_x_741:
        /* <DEDUP_REMOVED lines=10> */
.L_x_744:
[----:B------:R-:W-:Y:S05]  /*1b940*/  BSYNC B1 ;  /* 0x0000000000017941 */ /* 0x000fea0003800000 */
.L_x_743:
        /* <DEDUP_REMOVED lines=11> */
.L_x_746:
[----:B------:R-:W-:Y:S05]  /*1ba00*/  BSYNC B1 ;  /* 0x0000000000017941 */ /* 0x000fea0003800000 */
.L_x_745:
        /* <DEDUP_REMOVED lines=14> */
.L_x_748:
[----:B------:R-:W-:Y:S05]  /*1baf0*/  BSYNC B1 ;  /* 0x0000000000017941 */ /* 0x000fea0003800000 */
.L_x_747:
        /* <DEDUP_REMOVED lines=14> */
.L_x_750:
[----:B------:R-:W-:Y:S05]  /*1bbe0*/  BSYNC B1 ;  /* 0x0000000000017941 */ /* 0x000fea0003800000 */
.L_x_749:
        /* <DEDUP_REMOVED lines=10> */
.L_x_752:
[----:B------:R-:W-:Y:S05]  /*1bc90*/  BSYNC B1 ;  /* 0x0000000000017941 */ /* 0x000fea0003800000 */
.L_x_751:
        /* <DEDUP_REMOVED lines=11> */
.L_x_754:
[----:B------:R-:W-:Y:S05]  /*1bd50*/  BSYNC B1 ;  /* 0x0000000000017941 */ /* 0x000fea0003800000 */
.L_x_753:
        /* <DEDUP_REMOVED lines=14> */
.L_x_756:
[----:B------:R-:W-:Y:S05]  /*1be40*/  BSYNC B1 ;  /* 0x0000000000017941 */ /* 0x000fea0003800000 */
.L_x_755:
        /* <DEDUP_REMOVED lines=14> */
.L_x_758:
[----:B------:R-:W-:Y:S05]  /*1bf30*/  BSYNC B1 ;  /* 0x0000000000017941 */ /* 0x000fea0003800000 */
.L_x_757:
        /* <DEDUP_REMOVED lines=10> */
.L_x_760:
[----:B------:R-:W-:Y:S05]  /*1bfe0*/  BSYNC B1 ;  /* 0x0000000000017941 */ /* 0x000fea0003800000 */
.L_x_759:
        /* <DEDUP_REMOVED lines=11> */
.L_x_762:
[----:B------:R-:W-:Y:S05]  /*1c0a0*/  BSYNC B1 ;  /* 0x0000000000017941 */ /* 0x000fea0003800000 */
.L_x_761:
        /* <DEDUP_REMOVED lines=14> */
.L_x_764:
[----:B------:R-:W-:Y:S05]  /*1c190*/  BSYNC B1 ;  /* 0x0000000000017941 */ /* 0x000fea0003800000 */
.L_x_763:
        /* <DEDUP_REMOVED lines=14> */
.L_x_766:
[----:B------:R-:W-:Y:S05]  /*1c280*/  BSYNC B1 ;  /* 0x0000000000017941 */ /* 0x000fea0003800000 */
.L_x_765:
        /* <DEDUP_REMOVED lines=10> */
.L_x_768:
[----:B------:R-:W-:Y:S05]  /*1c330*/  BSYNC B1 ;  /* 0x0000000000017941 */ /* 0x000fea0003800000 */
.L_x_767:
        /* <DEDUP_REMOVED lines=11> */
.L_x_770:
[----:B------:R-:W-:Y:S05]  /*1c3f0*/  BSYNC B1 ;  /* 0x0000000000017941 */ /* 0x000fea0003800000 */
.L_x_769:
        /* <DEDUP_REMOVED lines=13> */
.L_x_772:
[----:B------:R-:W-:Y:S05]  /*1c4d0*/  BSYNC B1 ;  /* 0x0000000000017941 */ /* 0x000fea0003800000 */
.L_x_771:
[----:B------:R-:W2:Y:S01]  /*1c4e0*/  LDL.LU R231, [R1+0x454] ;  /* 0x0004540001e77983 */ /* 0x000ea20000300800 */
        /* <DEDUP_REMOVED lines=12> */
.L_x_774:
[----:B------:R-:W-:Y:S05]  /*1c5b0*/  BSYNC B1 ;  /* 0x0000000000017941 */ /* 0x000fea0003800000 */
.L_x_773:
[----:B--2---:R-:W2:Y:S01]  /*1c5c0*/  LDL.LU R231, [R1+0x458] ;  /* 0x0004580001e77983 */ /* 0x004ea20000300800 */
[----:B-----5:R-:W-:Y:S01]  /*1c5d0*/  IMAD.U32 R230, R19, 0x10000, RZ ;  /* 0x0001000013e67824 */ /* 0x020fe200078e00ff */
[----:B------:R-:W-:Y:S01]  /*1c5e0*/  ISETP.GT.AND P4, PT, R0, 0x188, P6 ;  /* 0x000001880000780c */ /* 0x000fe20003784270 */
[----:B------:R-:W-:Y:S02]  /*1c5f0*/  BSSY B1, `(.L_x_775) ;  /* 0x0000007000017945 */ /* 0x000fe40003800000 */
[----:B------:R-:W-:-:S04]  /*1c600*/  FMUL R230, R230, R16 ;  /* 0x00000010e6e67220 */ /* 0x000fc80000400000 */
[----:B--2---:R-:W-:-:S05]  /*1c610*/  FFMA R230, R231, R2, R230 ;  /* 0x00000002e7e67223 */ /* 0x004fca00000000e6 */
[----:B------:R-:W-:-:S05]  /*1c620*/  F2FP.BF16.F32.PACK_AB R230, RZ, R230 ;  /* 0x000000e6ffe6723e */ /* 0x000fca00000010ff */
[----:B------:R2:W-:Y:S01]  /*1c630*/  @P5 STG.E.U16 desc[UR36][R220.64+0x150], R230 ;  /* 0x000150e6dc005986 */ /* 0x0005e2000c101524 */
[----:B------:R-:W-:Y:S05]  /*1c640*/  @!P4 BRA `(.L_x_776) ;  /* 0x000000000004c947 */ /* 0x000fea0003800000 */
[----:B------:R0:W5:Y:S02]  /*1c650*/  LDG.E.LTC128B.U16 R19, desc[UR36][R8.64+0x152] ;  /* 0x0001522408137981 */ /* 0x000164000c1e1520 */
.L_x_776:
[----:B------:R-:W-:Y:S05]  /*1c660*/  BSYNC B1 ;  /* 0x0000000000017941 */ /* 0x000fea0003800000 */
.L_x_775:
[----:B------:R-:W3:Y:S01]  /*1c670*/  LDL.LU R231, [R1+0x45c] ;  /* 0x00045c0001e77983 */ /* 0x000ee20000300800 */
[----:B--2--5:R-:W-:Y:S01]  /*1c680*/  IMAD.U32 R230, R19, 0x10000, RZ ;  /* 0x0001000013e67824 */ /* 0x024fe200078e00ff */
        /* <DEDUP_REMOVED lines=8> */
.L_x_778:
[----:B------:R-:W-:Y:S05]  /*1c710*/  BSYNC B1 ;  /* 0x0000000000017941 */ /* 0x000fea0003800000 */
.L_x_777:
[----:B------:R-:W4:Y:S01]  /*1c720*/  LDL.LU R231, [R1+0x460] ;  /* 0x0004600001e77983 */ /* 0x000f220000300800 */
[----:B--2--5:R-:W-:Y:S01]  /*1c730*/  IMAD.U32 R230, R19, 0x10000, RZ ;  /* 0x0001000013e67824 */ /* 0x024fe200078e00ff */
[----:B------:R-:W-:Y:S01]  /*1c740*/  ISETP.GT.AND P4, PT, R0, 0x180, P2 ;  /* 0x000001800000780c */ /* 0x000fe20001784270 */
        /* <DEDUP_REMOVED lines=10> */
.L_x_780:
[----:B------:R-:W-:Y:S05]  /*1c7f0*/  BSYNC B1 ;  /* 0x0000000000017941 */ /* 0x000fea0003800000 */
.L_x_779:
[----:B--2---:R-:W2:Y:S01]  /*1c800*/  LDL.LU R231, [R1+0x464] ;  /* 0x0004640001e77983 */ /* 0x004ea20000300800 */
        /* <DEDUP_REMOVED lines=12> */
.L_x_782:
[----:B------:R-:W-:Y:S05]  /*1c8d0*/  BSYNC B1 ;  /* 0x0000000000017941 */ /* 0x000fea0003800000 */
.L_x_781:
        /* <DEDUP_REMOVED lines=10> */
.L_x_784:
[----:B------:R-:W-:Y:S05]  /*1c980*/  BSYNC B1 ;  /* 0x0000000000017941 */ /* 0x000fea0003800000 */
.L_x_783:
        /* <DEDUP_REMOVED lines=10> */
.L_x_786:
[----:B------:R-:W-:Y:S05]  /*1ca30*/  BSYNC B1 ;  /* 0x0000000000017941 */ /* 0x000fea0003800000 */
.L_x_785:
        /* <DEDUP_REMOVED lines=13> */
.L_x_788:
[----:B------:R-:W-:Y:S05]  /*1cb10*/  BSYNC B1 ;  /* 0x0000000000017941 */ /* 0x000fea0003800000 */
.L_x_787:
[----:B--2---:R-:W2:Y:S01]  /*1cb20*/  LDL.LU R231, [R1+0x474] ;  /* 0x0004740001e77983 */ /* 0x004ea20000300800 */
[----:B-----5:R-:W-:Y:S01]  /*1cb30*/  IMAD.U32 R222, R19, 0x10000, RZ ;  /* 0x0001000013de7824 */ /* 0x020fe200078e00ff */
[----:B------:R-:W-:Y:S01]  /*1cb40*/  ISETP.GT.AND P1, PT, R0, 0x188, P1 ;  /* 0x000001880000780c */ /* 0x000fe20000f24270 */
[----:B------:R-:W-:Y:S02]  /*1cb50*/  BSSY B1, `(.L_x_789) ;  /* 0x0000009000017945 */ /* 0x000fe40003800000 */
[----:B------:R-:W-:-:S04]  /*1cb60*/  FMUL R222, R222, R16 ;  /* 0x00000010dede7220 */ /* 0x000fc80000400000 */
[----:B--2---:R-:W-:-:S05]  /*1cb70*/  FFMA R222, R231, R2, R222 ;  /* 0x00000002e7de7223 */ /* 0x004fca00000000de */
[----:B------:R-:W-:-:S04]  /*1cb80*/  F2FP.BF16.F32.PACK_AB R222, RZ, R222 ;  /* 0x000000deffde723e */ /* 0x000fc800000010ff */
[----:B------:R-:W-:Y:S01]  /*1cb90*/  PRMT R230, R222, 0x7610, R230 ;  /* 0x00007610dee67816 */ /* 0x000fe200000000e6 */
[----:B------:R-:W-:-:S05]  /*1cba0*/  @P2 IMAD.MOV.U32 R222, RZ, RZ, R218 ;  /* 0x000000ffffde2224 */ /* 0x000fca00078e00da */
[----:B------:R2:W-:Y:S01]  /*1cbb0*/  @P2 STG.E.U16 desc[UR36][R222.64+0x172], R230 ;  /* 0x000172e6de002986 */ /* 0x0005e2000c101524 */
[----:B------:R-:W-:Y:S05]  /*1cbc0*/  @!P1 BRA `(.L_x_790) ;  /* 0x0000000000049947 */ /* 0x000fea0003800000 */
[----:B------:R0:W5:Y:S02]  /*1cbd0*/  LDG.E.LTC128B.U16 R19, desc[UR36][R8.64+0x170] ;  /* 0x0001702408137981 */ /* 0x000164000c1e1520 */
.L_x_790:
[----:B------:R-:W-:Y:S05]  /*1cbe0*/  BSYNC B1 ;  /* 0x0000000000017941 */ /* 0x000fea0003800000 */
.L_x_789:
        /* <DEDUP_REMOVED lines=10> */
.L_x_792:
[----:B------:R-:W-:Y:S05]  /*1cc90*/  BSYNC B1 ;  /* 0x0000000000017941 */ /* 0x000fea0003800000 */
.L_x_791:
[----:B------:R-:W3:Y:S01]  /*1cca0*/  LDL.LU R223, [R1+0x47c] ;  /* 0x00047c0001df7983 */ /* 0x000ee20000300800 */
[----:B--2--5:R-:W-:Y:S01]  /*1ccb0*/  IMAD.U32 R222, R19, 0x10000, RZ ;  /* 0x0001000013de7824 */ /* 0x024fe200078e00ff */
        /* <DEDUP_REMOVED lines=11> */
.L_x_794:
[----:B------:R-:W-:Y:S05]  /*1cd70*/  BSYNC B1 ;  /* 0x0000000000017941 */ /* 0x000fea0003800000 */
.L_x_793:
[----:B--2---:R-:W2:Y:S01]  /*1cd80*/  LDL.LU R221, [R1+0x180] ;  /* 0x0001800001dd7983 */ /* 0x004ea20000300800 */
[----:B-----5:R-:W-:Y:S01]  /*1cd90*/  IMAD.U32 R220, R19, 0x10000, RZ ;  /* 0x0001000013dc7824 */ /* 0x020fe200078e00ff */
        /* <DEDUP_REMOVED lines=11> */
.L_x_796:
[----:B------:R-:W-:Y:S05]  /*1ce50*/  BSYNC B1 ;  /* 0x0000000000017941 */ /* 0x000fea0003800000 */
.L_x_795:
        /* <DEDUP_REMOVED lines=10> */
.L_x_798:
[----:B------:R-:W-:Y:S05]  /*1cf00*/  BSYNC B1 ;  /* 0x0000000000017941 */ /* 0x000fea0003800000 */
.L_x_797:
[----:B------:R-:W4:Y:S01]  /*1cf10*/  LDL.LU R221, [R1+0x188] ;  /* 0x0001880001dd7983 */ /* 0x000f220000300800 */
[----:B--2--5:R-:W-:Y:S01]  /*1cf20*/  IMAD.U32 R220, R19, 0x10000, RZ ;  /* 0x0001000013dc7824 */ /* 0x024fe200078e00ff */
[----:B------:R-:W-:Y:S01]  /*1cf30*/  ISETP.GT.AND P0, PT, R0, 0x8, P2 ;  /* 0x000000080000780c */ /* 0x000fe20001704270 */
[----:B------:R-:W-:Y:S02]  /*1cf40*/  BSSY B1, `(.L_x_799) ;  /* 0x0000007000017945 */ /* 0x000fe40003800000 */
[----:B------:R-:W-:-:S04]  /*1cf50*/  FMUL R220, R220, R16 ;  /* 0x00000010dcdc7220 */ /* 0x000fc80000400000 */
[----:B----4-:R-:W-:-:S05]  /*1cf60*/  FFMA R220, R221, R2, R220 ;  /* 0x00000002dddc7223 */ /* 0x010fca00000000dc */
[----:B------:R-:W-:-:S05]  /*1cf70*/  F2FP.BF16.F32.PACK_AB R220, RZ, R220 ;  /* 0x000000dcffdc723e */ /* 0x000fca00000010ff */
[----:B------:R2:W-:Y:S01]  /*1cf80*/  @P1 STG.E.U16 desc[UR36][R4.64+0x180], R220 ;  /* 0x000180dc04001986 */ /* 0x0005e2000c101524 */
[----:B------:R-:W-:Y:S05]  /*1cf90*/  @!P0 BRA `(.L_x_800) ;  /* 0x0000000000048947 */ /* 0x000fea0003800000 */
[----:B------:R4:W5:Y:S02]  /*1cfa0*/  LDG.E.LTC128B.U16 R19, desc[UR36][R6.64+0x182] ;  /* 0x0001822406137981 */ /* 0x000964000c1e1520 */
.L_x_800:
[----:B------:R-:W-:Y:S05]  /*1cfb0*/  BSYNC B1 ;  /* 0x0000000000017941 */ /* 0x000fea0003800000 */
.L_x_799:
        /* <DEDUP_REMOVED lines=13> */
.L_x_802:
[----:B------:R-:W-:Y:S05]  /*1d090*/  BSYNC B1 ;  /* 0x0000000000017941 */ /* 0x000fea0003800000 */
.L_x_801:
[----:B------:R-:W4:Y:S01]  /*1d0a0*/  LDL.LU R221, [R1+0x190] ;  /* 0x0001900001dd7983 */ /* 0x000f220000300800 */
[----:B--2--5:R-:W-:Y:S01]  /*1d0b0*/  IMAD.U32 R220, R19, 0x10000, RZ ;  /* 0x0001000013dc7824 */ /* 0x024fe200078e00ff */
[----:B------:R-:W-:Y:S01]  /*1d0c0*/  ISETP.GT.AND P3, PT, R3, 0xc9, PT ;  /* 0x000000c90300780c */ /* 0x000fe20003f64270 */
[----:B------:R-:W-:Y:S01]  /*1d0d0*/  BSSY B1, `(.L_x_803) ;  /* 0x000000a000017945 */ /* 0x000fe20003800000 */
[----:B------:R-:W-:Y:S01]  /*1d0e0*/  LOP3.LUT R17, R17, 0xfffffff7, RZ, 0xc0, !PT ;  /* 0xfffffff711117812 */ /* 0x000fe200078ec0ff */
[----:B------:R-:W-:Y:S01]  /*1d0f0*/  FMUL R220, R220, R16 ;  /* 0x00000010dcdc7220 */ /* 0x000fe20000400000 */
[----:B------:R-:W-:-:S09]  /*1d100*/  ISETP.GT.AND P0, PT, R0, RZ, P3 ;  /* 0x000000ff0000720c */ /* 0x000fd20001f04270 */
[----:B------:R-:W-:Y:S01]  /*1d110*/  @P3 LOP3.LUT R17, R17, 0x8, RZ, 0xfc, !PT ;  /* 0x0000000811113812 */ /* 0x000fe200078efcff */
[----:B----4-:R-:W-:-:S05]  /*1d120*/  FFMA R220, R221, R2, R220 ;  /* 0x00000002dddc7223 */ /* 0x010fca00000000dc */
[----:B------:R-:W-:-:S05]  /*1d130*/  F2FP.BF16.F32.PACK_AB R220, RZ, R220 ;  /* 0x000000dcffdc723e */ /* 0x000fca00000010ff */
[----:B------:R2:W-:Y:S01]  /*1d140*/  @P1 STG.E.U16 desc[UR36][R226.64+0x190], R220 ;  /* 0x000190dce2001986 */ /* 0x0005e2000c101524 */
[----:B------:R-:W-:Y:S05]  /*1d150*/  @!P0 BRA `(.L_x_804) ;  /* 0x0000000000048947 */ /* 0x000fea0003800000 */
[----:B------:R4:W5:Y:S02]  /*1d160*/  LDG.E.LTC128B.U16 R19, desc[UR36][R216.64+0x192] ;  /* 0x00019224d8137981 */ /* 0x000964000c1e1520 */
.L_x_804:
[----:B------:R-:W-:Y:S05]  /*1d170*/  BSYNC B1 ;  /* 0x0000000000017941 */ /* 0x000fea0003800000 */
.L_x_803:
        /* <DEDUP_REMOVED lines=10> */
.L_x_806:
[----:B------:R-:W-:Y:S05]  /*1d220*/  BSYNC B1 ;  /* 0x0000000000017941 */ /* 0x000fea0003800000 */
.L_x_805:
        /* <DEDUP_REMOVED lines=10> */
.L_x_808:
[----:B------:R-:W-:Y:S05]  /*1d2d0*/  BSYNC B1 ;  /* 0x0000000000017941 */ /* 0x000fea0003800000 */
.L_x_807:
        /* <DEDUP_REMOVED lines=13> */
.L_x_810:
[----:B------:R-:W-:Y:S05]  /*1d3b0*/  BSYNC B1 ;  /* 0x0000000000017941 */ /* 0x000fea0003800000 */
.L_x_809:
[----:B------:R-:W4:Y:S01]  /*1d3c0*/  LDL.LU R221, [R1+0x1a0] ;  /* 0x0001a00001dd7983 */ /* 0x000f220000300800 */
[----:B--2--5:R-:W-:Y:S01]  /*1d3d0*/  IMAD.U32 R220, R19, 0x10000, RZ ;  /* 0x0001000013dc7824 */ /* 0x024fe200078e00ff */
[----:B------:R-:W-:Y:S01]  /*1d3e0*/  ISETP.GT.AND P1, PT, R3, 0xd1, PT ;  /* 0x000000d10300780c */ /* 0x000fe20003f24270 */
[----:B------:R-:W-:Y:S01]  /*1d3f0*/  BSSY B1, `(.L_x_811) ;  /* 0x000000a000017945 */ /* 0x000fe20003800000 */
[----:B------:R-:W-:Y:S01]  /*1d400*/  LOP3.LUT R17, R17, 0xffffffbf, RZ, 0xc0, !PT ;  /* 0xffffffbf11117812 */ /* 0x000fe200078ec0ff */
[----:B------:R-:W-:-:S10]  /*1d410*/  FMUL R220, R220, R16 ;  /* 0x00000010dcdc7220 */ /* 0x000fd40000400000 */
[----:B------:R-:W-:Y:S01]  /*1d420*/  @P1 LOP3.LUT R17, R17, 0x40, RZ, 0xfc, !PT ;  /* 0x0000004011111812 */ /* 0x000fe200078efcff */
[----:B----4-:R-:W-:-:S05]  /*1d430*/  FFMA R220, R221, R2, R220 ;  /* 0x00000002dddc7223 */ /* 0x010fca00000000dc */
[----:B------:R-:W-:-:S05]  /*1d440*/  F2FP.BF16.F32.PACK_AB R220, RZ, R220 ;  /* 0x000000dcffdc723e */ /* 0x000fca00000010ff */
[----:B------:R2:W-:Y:S01]  /*1d450*/  @P0 STG.E.U16 desc[UR36][R226.64+0x1a0], R220 ;  /* 0x0001a0dce2000986 */ /* 0x0005e2000c101524 */
[----:B------:R-:W-:-:S13]  /*1d460*/  ISETP.GT.AND P0, PT, R0, RZ, P1 ;  /* 0x000000ff0000720c */ /* 0x000fda0000f04270 */
[----:B--2---:R-:W-:Y:S05]  /*1d470*/  @!P0 BRA `(.L_x_812) ;  /* 0x0000000000048947 */ /* 0x004fea0003800000 */
[----:B------:R2:W5:Y:S02]  /*1d480*/  LDG.E.LTC128B.U16 R19, desc[UR36][R216.64+0x1a2] ;  /* 0x0001a224d8137981 */ /* 0x000564000c1e1520 */
.L_x_812:
[----:B------:R-:W-:Y:S05]  /*1d490*/  BSYNC B1 ;  /* 0x0000000000017941 */ /* 0x000fea0003800000 */
.L_x_811:
[----:B------:R-:W4:Y:S01]  /*1d4a0*/  LDL.LU R221, [R1+0x1a4] ;  /* 0x0001a40001dd7983 */ /* 0x000f220000300800 */
[----:B-----5:R-:W-:Y:S01]  /*1d4b0*/  IMAD.U32 R220, R19, 0x10000, RZ ;  /* 0x0001000013dc7824 */ /* 0x020fe200078e00ff */
[----:B------:R-:W-:Y:S03]  /*1d4c0*/  BSSY B1, `(.L_x_813) ;  /* 0x0000008000017945 */ /* 0x000fe60003800000 */
[----:B------:R-:W-:-:S04]  /*1d4d0*/  FMUL R220, R220, R16 ;  /* 0x00000010dcdc7220 */ /* 0x000fc80000400000 */
[----:B----4-:R-:W-:-:S05]  /*1d4e0*/  FFMA R220, R221, R2, R220 ;  /* 0x00000002dddc7223 */ /* 0x010fca00000000dc */
[----:B------:R-:W-:-:S05]  /*1d4f0*/  F2FP.BF16.F32.PACK_AB R220, RZ, R220 ;  /* 0x000000dcffdc723e */ /* 0x000fca00000010ff */
[----:B------:R4:W-:Y:S01]  /*1d500*/  @P0 STG.E.U16 desc[UR36][R226.64+0x1a2], R220 ;  /* 0x0001a2dce2000986 */ /* 0x0009e2000c101524 */
[----:B------:R-:W-:-:S13]  /*1d510*/  ISETP.GT.AND P0, PT, R0, 0x8, P2 ;  /* 0x000000080000780c */ /* 0x000fda0001704270 */
[----:B----4-:R-:W-:Y:S05]  /*1d520*/  @!P0 BRA `(.L_x_814) ;  /* 0x0000000000048947 */ /* 0x010fea0003800000 */
[----:B------:R4:W5:Y:S02]  /*1d530*/  LDG.E.LTC128B.U16 R19, desc[UR36][R6.64+0x1a0] ;  /* 0x0001a02406137981 */ /* 0x000964000c1e1520 */
.L_x_814:
[----:B------:R-:W-:Y:S05]  /*1d540*/  BSYNC B1 ;  /* 0x0000000000017941 */ /* 0x000fea0003800000 */
.L_x_813:
        /* <DEDUP_REMOVED lines=10> */
.L_x_816:
[----:B------:R-:W-:Y:S05]  /*1d5f0*/  BSYNC B1 ;  /* 0x0000000000017941 */ /* 0x000fea0003800000 */
.L_x_815:
[----:B------:R-:W3:Y:S01]  /*1d600*/  LDL.LU R221, [R1+0x1ac] ;  /* 0x0001ac0001dd7983 */ /* 0x000ee20000300800 */
[----:B-----5:R-:W-:Y:S01]  /*1d610*/  IMAD.U32 R220, R19, 0x10000, RZ ;  /* 0x0001000013dc7824 */ /* 0x020fe200078e00ff */
[----:B------:R-:W-:Y:S01]  /*1d620*/  ISETP.GT.AND P2, PT, R3, 0xd8, PT ;  /* 0x000000d80300780c */ /* 0x000fe20003f44270 */
[----:B------:R-:W-:Y:S01]  /*1d630*/  IMAD.U32 R234, RZ, RZ, UR8 ;  /* 0x00000008ffea7e24 */ /* 0x000fe2000f8e00ff */
[----:B------:R-:W-:Y:S01]  /*1d640*/  LOP3.LUT R18, R18, 0xfffffbff, RZ, 0xc0, !PT ;  /* 0xfffffbff12127812 */ /* 0x000fe200078ec0ff */
[----:B------:R-:W-:Y:S01]  /*1d650*/  FMUL R220, R220, R16 ;  /* 0x00000010dcdc7220 */ /* 0x000fe20000400000 */
[----:B------:R-:W-:Y:S01]  /*1d660*/  IMAD.U32 R233, RZ, RZ, UR9 ;  /* 0x00000009ffe97e24 */ /* 0x000fe2000f8e00ff */
[----:B------:R-:W-:Y:S01]  /*1d670*/  BSSY B1, `(.L_x_817) ;  /* 0x0000010000017945 */ /* 0x000fe20003800000 */
[----:B------:R-:W-:Y:S02]  /*1d680*/  IMAD.SHL.U32 R234, R234, 0x10, RZ ;  /* 0x00000010eaea7824 */ /* 0x000fe400078e00ff */
[----:B------:R-:W-:-:S02]  /*1d690*/  IMAD.U32 R223, RZ, RZ, UR8 ;  /* 0x00000008ffdf7e24 */ /* 0x000fc4000f8e00ff */
[----:B------:R-:W-:-:S03]  /*1d6a0*/  IMAD.IADD R232, R232, 0x1, R219 ;  /* 0x00000001e8e87824 */ /* 0x000fc600078e02db */
[----:B------:R-:W-:Y:S02]  /*1d6b0*/  SHF.L.U64.HI R223, R223, 0x4, R233 ;  /* 0x00000004dfdf7819 */ /* 0x000fe400000102e9 */
[----:B------:R-:W-:Y:S01]  /*1d6c0*/  @P2 LOP3.LUT R18, R18, 0x400, RZ, 0xfc, !PT ;  /* 0x0000040012122812 */ /* 0x000fe200078efcff */
[----:B---3--:R-:W-:-:S05]  /*1d6d0*/  FFMA R220, R221, R2, R220 ;  /* 0x00000002dddc7223 */ /* 0x008fca00000000dc */
[----:B------:R-:W-:-:S05]  /*1d6e0*/  F2FP.BF16.F32.PACK_AB R220, RZ, R220 ;  /* 0x000000dcffdc723e */ /* 0x000fca00000010ff */
[----:B------:R3:W-:Y:S02]  /*1d6f0*/  @P0 STG.E.U16 desc[UR36][R4.64+0x1a2], R220 ;  /* 0x0001a2dc04000986 */ /* 0x0007e4000c101524 */
[----:B---3--:R-:W-:-:S05]  /*1d700*/  IADD3 R220, P0, R234, R228, RZ ;  /* 0x000000e4eadc7210 */ /* 0x008fca0007f1e0ff */
[----:B------:R-:W-:Y:S01]  /*1d710*/  IMAD.X R221, R223, 0x1, R229, P0 ;  /* 0x00000001dfdd7824 */ /* 0x000fe200000e06e5 */
[----:B------:R-:W-:-:S05]  /*1d720*/  IADD3 R230, P0, R234, R218, RZ ;  /* 0x000000daeae67210 */ /* 0x000fca0007f1e0ff */
[----:B------:R-:W-:Y:S01]  /*1d730*/  IMAD.X R231, R223, 0x1, R232, P0 ;  /* 0x00000001dfe77824 */ /* 0x000fe200000e06e8 */
[----:B------:R-:W-:-:S13]  /*1d740*/  ISETP.GT.AND P0, PT, R0, RZ, P2 ;  /* 0x000000ff0000720c */ /* 0x000fda0001704270 */
[----:B------:R-:W-:Y:S05]  /*1d750*/  @!P0 BRA `(.L_x_818) ;  /* 0x0000000000048947 */ /* 0x000fea0003800000 */
[----:B------:R3:W5:Y:S02]  /*1d760*/  LDG.E.LTC128B.U16 R19, desc[UR36][R216.64+0x1b0] ;  /* 0x0001b024d8137981 */ /* 0x000764000c1e1520 */
.L_x_818:
[----:B------:R-:W-:Y:S05]  /*1d770*/  BSYNC B1 ;  /* 0x0000000000017941 */ /* 0x000fea0003800000 */
.L_x_817:
[----:B------:R-:W2:Y:S01]  /*1d780*/  LDL.LU R233, [R1+0x1b0] ;  /* 0x0001b00001e97983 */ /* 0x000ea20000300800 */
[----:B-----5:R-:W-:Y:S01]  /*1d790*/  IMAD.U32 R222, R19, 0x10000, RZ ;  /* 0x0001000013de7824 */ /* 0x020fe200078e00ff */
[----:B------:R-:W-:Y:S01]  /*1d7a0*/  ISETP.GT.AND P1, PT, R3, 0xd9, PT ;  /* 0x000000d90300780c */ /* 0x000fe20003f24270 */
[----:B------:R-:W-:Y:S01]  /*1d7b0*/  BSSY B1, `(.L_x_819) ;  /* 0x000000a000017945 */ /* 0x000fe20003800000 */
[----:B------:R-:W-:Y:S01]  /*1d7c0*/  LOP3.LUT R18, R18, 0xfffffdff, RZ, 0xc0, !PT ;  /* 0xfffffdff12127812 */ /* 0x000fe200078ec0ff */
[----:B------:R-:W-:-:S10]  /*1d7d0*/  FMUL R222, R222, R16 ;  /* 0x00000010dede7220 */ /* 0x000fd40000400000 */
[----:B------:R-:W-:Y:S01]  /*1d7e0*/  @P1 LOP3.LUT R18, R18, 0x200, RZ, 0xfc, !PT ;  /* 0x0000020012121812 */ /* 0x000fe200078efcff */
[----:B--2---:R-:W-:-:S05]  /*1d7f0*/  FFMA R222, R233, R2, R222 ;  /* 0x00000002e9de7223 */ /* 0x004fca00000000de */
[----:B------:R-:W-:-:S05]  /*1d800*/  F2FP.BF16.F32.PACK_AB R222, RZ, R222 ;  /* 0x000000deffde723e */ /* 0x000fca00000010ff */
[----:B------:R2:W-:Y:S01]  /*1d810*/  @P0 STG.E.U16 desc[UR36][R226.64+0x1b0], R222 ;  /* 0x0001b0dee2000986 */ /* 0x0005e2000c101524 */
[----:B------:R-:W-:-:S13]  /*1d820*/  ISETP.GT.AND P0, PT, R0, RZ, P1 ;  /* 0x000000ff0000720c */ /* 0x000fda0000f04270 */
[----:B--2---:R-:W-:Y:S05]  /*1d830*/  @!P0 BRA `(.L_x_820) ;  /* 0x0000000000048947 */ /* 0x004fea0003800000 */
[----:B------:R2:W5:Y:S02]  /*1d840*/  LDG.E.LTC128B.U16 R19, desc[UR36][R216.64+0x1b2] ;  /* 0x0001b224d8137981 */ /* 0x000564000c1e1520 */
.L_x_820:
[----:B------:R-:W-:Y:S05]  /*1d850*/  BSYNC B1 ;  /* 0x0000000000017941 */ /* 0x000fea0003800000 */
.L_x_819:
        /* <DEDUP_REMOVED lines=10> */
.L_x_822:
[----:B------:R-:W-:Y:S05]  /*1d900*/  BSYNC B1 ;  /* 0x0000000000017941 */ /* 0x000fea0003800000 */
.L_x_821:
        /* <DEDUP_REMOVED lines=10> */
.L_x_824:
[----:B------:R-:W-:Y:S05]  /*1d9b0*/  BSYNC B1 ;  /* 0x0000000000017941 */ /* 0x000fea0003800000 */
.L_x_823:
        /* <DEDUP_REMOVED lines=13> */
.L_x_826:
[----:B------:R-:W-:Y:S05]  /*1da90*/  BSYNC B1 ;  /* 0x0000000000017941 */ /* 0x000fea0003800000 */
.L_x_825:
        /* <DEDUP_REMOVED lines=13> */
.L_x_828:
[----:B------:R-:W-:Y:S05]  /*1db70*/  BSYNC B1 ;  /* 0x0000000000017941 */ /* 0x000fea0003800000 */
.L_x_827:
        /* <DEDUP_REMOVED lines=10> */
.L_x_830:
[----:B------:R-:W-:Y:S05]  /*1dc20*/  BSYNC B1 ;  /* 0x0000000000017941 */ /* 0x000fea0003800000 */
.L_x_829:
        /* <DEDUP_REMOVED lines=10> */
.L_x_832:
[----:B------:R-:W-:Y:S05]  /*1dcd0*/  BSYNC B1 ;  /* 0x0000000000017941 */ /* 0x000fea0003800000 */
.L_x_831:
        /* <DEDUP_REMOVED lines=13> */
.L_x_834:
[----:B------:R-:W-:Y:S05]  /*1ddb0*/  BSYNC B1 ;  /* 0x0000000000017941 */ /* 0x000fea0003800000 */
.L_x_833:
        /* <DEDUP_REMOVED lines=13> */
.L_x_836:
[----:B------:R-:W-:Y:S05]  /*1de90*/  BSYNC B1 ;  /* 0x0000000000017941 */ /* 0x000fea0003800000 */
.L_x_835:
        /* <DEDUP_REMOVED lines=10> */
.L_x_838:
[----:B------:R-:W-:Y:S05]  /*1df40*/  BSYNC B1 ;  /* 0x0000000000017941 */ /* 0x000fea0003800000 */
.L_x_837:
        /* <DEDUP_REMOVED lines=10> */
.L_x_840:
[----:B------:R-:W-:Y:S05]  /*1dff0*/  BSYNC B1 ;  /* 0x0000000000017941 */ /* 0x000fea0003800000 */
.L_x_839:
        /* <DEDUP_REMOVED lines=13> */
.L_x_842:
[----:B------:R-:W-:Y:S05]  /*1e0d0*/  BSYNC B1 ;  /* 0x0000000000017941 */ /* 0x000fea0003800000 */
.L_x_841:
        /* <DEDUP_REMOVED lines=13> */
.L_x_844:
[----:B------:R-:W-:Y:S05]  /*1e1b0*/  BSYNC B1 ;  /* 0x0000000000017941 */ /* 0x000fea0003800000 */
.L_x_843:
        /* <DEDUP_REMOVED lines=10> */
.L_x_846:
[----:B------:R-:W-:Y:S05]  /*1e260*/  BSYNC B1 ;  /* 0x0000000000017941 */ /* 0x000fea0003800000 */
.L_x_845:
        /* <DEDUP_REMOVED lines=10> */
.L_x_848:
[----:B------:R-:W-:Y:S05]  /*1e310*/  BSYNC B1 ;  /* 0x0000000000017941 */ /* 0x000fea0003800000 */
.L_x_847:
        /* <DEDUP_REMOVED lines=13> */
.L_x_850:
[----:B------:R-:W-:Y:S05]  /*1e3f0*/  BSYNC B1 ;  /* 0x0000000000017941 */ /* 0x000fea0003800000 */
.L_x_849:
        /* <DEDUP_REMOVED lines=13> */
.L_x_852:
[----:B------:R-:W-:Y:S05]  /*1e4d0*/  BSYNC B1 ;  /* 0x0000000000017941 */ /* 0x000fea0003800000 */
.L_x_851:
        /* <DEDUP_REMOVED lines=10> */
.L_x_854:
[----:B------:R-:W-:Y:S05]  /*1e580*/  BSYNC B1 ;  /* 0x0000000000017941 */ /* 0x000fea0003800000 */
.L_x_853:
        /* <DEDUP_REMOVED lines=10> */
.L_x_856:
[----:B------:R-:W-:Y:S05]  /*1e630*/  BSYNC B1 ;  /* 0x0000000000017941 */ /* 0x000fea0003800000 */
.L_x_855:
        /* <DEDUP_REMOVED lines=13> */
.L_x_858:
[----:B------:R-:W-:Y:S05]  /*1e710*/  BSYNC B1 ;  /* 0x0000000000017941 */ /* 0x000fea0003800000 */
.L_x_857:
        /* <DEDUP_REMOVED lines=13> */
.L_x_860:
[----:B------:R-:W-:Y:S05]  /*1e7f0*/  BSYNC B1 ;  /* 0x0000000000017941 */ /* 0x000fea0003800000 */
.L_x_859:
        /* <DEDUP_REMOVED lines=10> */
.L_x_862:
[----:B------:R-:W-:Y:S05]  /*1e8a0*/  BSYNC B1 ;  /* 0x0000000000017941 */ /* 0x000fea0003800000 */
.L_x_861:
        /* <DEDUP_REMOVED lines=10> */
.L_x_864:
[----:B------:R-:W-:Y:S05]  /*1e950*/  BSYNC B1 ;  /* 0x0000000000017941 */ /* 0x000fea0003800000 */
.L_x_863:
        /* <DEDUP_REMOVED lines=13> */
.L_x_866:
[----:B------:R-:W-:Y:S05]  /*1ea30*/  BSYNC B1 ;  /* 0x0000000000017941 */ /* 0x000fea0003800000 */
.L_x_865:
        /* <DEDUP_REMOVED lines=13> */
.L_x_868:
[----:B------:R-:W-:Y:S05]  /*1eb10*/  BSYNC B1 ;  /* 0x0000000000017941 */ /* 0x000fea0003800000 */
.L_x_867:
        /* <DEDUP_REMOVED lines=10> */
.L_x_870:
[----:B------:R-:W-:Y:S05]  /*1ebc0*/  BSYNC B1 ;  /* 0x0000000000017941 */ /* 0x000fea0003800000 */
.L_x_869:
        /* <DEDUP_REMOVED lines=10> */
.L_x_872:
[----:B------:R-:W-:Y:S05]  /*1ec70*/  BSYNC B1 ;  /* 0x0000000000017941 */ /* 0x000fea0003800000 */
.L_x_871:
        /* <DEDUP_REMOVED lines=13> */
.L_x_874:
[----:B------:R-:W-:Y:S05]  /*1ed50*/  BSYNC B1 ;  /* 0x0000000000017941 */ /* 0x000fea0003800000 */
.L_x_873:
        /* <DEDUP_REMOVED lines=13> */
.L_x_876:
[----:B------:R-:W-:Y:S05]  /*1ee30*/  BSYNC B1 ;  /* 0x0000000000017941 */ /* 0x000fea0003800000 */
.L_x_875:
        /* <DEDUP_REMOVED lines=10> */
.L_x_878:
[----:B------:R-:W-:Y:S05]  /*1eee0*/  BSYNC B1 ;  /* 0x0000000000017941 */ /* 0x000fea0003800000 */
.L_x_877:
        /* <DEDUP_REMOVED lines=10> */
.L_x_880:
[----:B------:R-:W-:Y:S05]  /*1ef90*/  BSYNC B1 ;  /* 0x0000000000017941 */ /* 0x000fea0003800000 */
.L_x_879:
        /* <DEDUP_REMOVED lines=13> */
.L_x_882:
[----:B------:R-:W-:Y:S05]  /*1f070*/  BSYNC B1 ;  /* 0x0000000000017941 */ /* 0x000fea0003800000 */
.L_x_881:
        /* <DEDUP_REMOVED lines=13> */
.L_x_884:
[----:B------:R-:W-:Y:S05]  /*1f150*/  BSYNC B1 ;  /* 0x0000000000017941 */ /* 0x000fea0003800000 */
.L_x_883:
        /* <DEDUP_REMOVED lines=10> */
.L_x_886:
[----:B------:R-:W-:Y:S05]  /*1f200*/  BSYNC B1 ;  /* 0x0000000000017941 */ /* 0x000fea0003800000 */
.L_x_885:
        /* <DEDUP_REMOVED lines=10> */
.L_x_888:
[----:B------:R-:W-:Y:S05]  /*1f2b0*/  BSYNC B1 ;  /* 0x0000000000017941 */ /* 0x000fea0003800000 */
.L_x_887:
        /* <DEDUP_REMOVED lines=13> */
.L_x_890:
[----:B------:R-:W-:Y:S05]  /*1f390*/  BSYNC B1 ;  /* 0x0000000000017941 */ /* 0x000fea0003800000 */
.L_x_889:
        /* <DEDUP_REMOVED lines=13> */
.L_x_892:
[----:B------:R-:W-:Y:S05]  /*1f470*/  BSYNC B1 ;  /* 0x0000000000017941 */ /* 0x000fea0003800000 */
.L_x_891:
        /* <DEDUP_REMOVED lines=10> */
.L_x_894:
[----:B------:R-:W-:Y:S05]  /*1f520*/  BSYNC B1 ;  /* 0x0000000000017941 */ /* 0x000fea0003800000 */
.L_x_893:
        /* <DEDUP_REMOVED lines=10> */
.L_x_896:
[----:B------:R-:W-:Y:S05]  /*1f5d0*/  BSYNC B1 ;  /* 0x0000000000017941 */ /* 0x000fea0003800000 */
.L_x_895:
        /* <DEDUP_REMOVED lines=13> */
.L_x_898:
[----:B------:R-:W-:Y:S05]  /*1f6b0*/  BSYNC B1 ;  /* 0x0000000000017941 */ /* 0x000fea0003800000 */
.L_x_897:
        /* <DEDUP_REMOVED lines=13> */
.L_x_900:
[----:B------:R-:W-:Y:S05]  /*1f790*/  BSYNC B1 ;  /* 0x0000000000017941 */ /* 0x000fea0003800000 */
.L_x_899:
        /* <DEDUP_REMOVED lines=10> */
.L_x_902:
[----:B------:R-:W-:Y:S05]  /*1f840*/  BSYNC B1 ;  /* 0x0000000000017941 */ /* 0x000fea0003800000 */
.L_x_901:
        /* <DEDUP_REMOVED lines=10> */
.L_x_904:
[----:B------:R-:W-:Y:S05]  /*1f8f0*/  BSYNC B1 ;  /* 0x0000000000017941 */ /* 0x000fea0003800000 */
.L_x_903:
        /* <DEDUP_REMOVED lines=13> */
.L_x_906:
[----:B------:R-:W-:Y:S05]  /*1f9d0*/  BSYNC B1 ;  /* 0x0000000000017941 */ /* 0x000fea0003800000 */
.L_x_905:
        /* <DEDUP_REMOVED lines=13> */
.L_x_908:
[----:B------:R-:W-:Y:S05]  /*1fab0*/  BSYNC B1 ;  /* 0x0000000000017941 */ /* 0x000fea0003800000 */
.L_x_907:
        /* <DEDUP_REMOVED lines=10> */
.L_x_910:
[----:B------:R-:W-:Y:S05]  /*1fb60*/  BSYNC B1 ;  /* 0x0000000000017941 */ /* 0x000fea0003800000 */
.L_x_909:
        /* <DEDUP_REMOVED lines=10> */
.L_x_912:
[----:B------:R-:W-:Y:S05]  /*1fc10*/  BSYNC B1 ;  /* 0x0000000000017941 */ /* 0x000fea0003800000 */
.L_x_911:
        /* <DEDUP_REMOVED lines=13> */
.L_x_914:
[----:B------:R-:W-:Y:S05]  /*1fcf0*/  BSYNC B1 ;  /* 0x0000000000017941 */ /* 0x000fea0003800000 */
.L_x_913:
        /* <DEDUP_REMOVED lines=13> */
.L_x_916:
[----:B------:R-:W-:Y:S05]  /*1fdd0*/  BSYNC B1 ;  /* 0x0000000000017941 */ /* 0x000fea0003800000 */
.L_x_915:
        /* <DEDUP_REMOVED lines=10> */
.L_x_918:
[----:B------:R-:W-:Y:S05]  /*1fe80*/  BSYNC B1 ;  /* 0x0000000000017941 */ /* 0x000fea0003800000 */
.L_x_917:
        /* <DEDUP_REMOVED lines=10> */
.L_x_920:
[----:B------:R-:W-:Y:S05]  /*1ff30*/  BSYNC B1 ;  /* 0x0000000000017941 */ /* 0x000fea0003800000 */
.L_x_919:
        /* <DEDUP_REMOVED lines=13> */
.L_x_922:
[----:B------:R-:W-:Y:S05]  /*20010*/  BSYNC B1 ;  /* 0x0000000000017941 */ /* 0x000fea0003800000 */
.L_x_921:
        /* <DEDUP_REMOVED lines=13> */
.L_x_924:
[----:B------:R-:W-:Y:S05]  /*200f0*/  BSYNC B1 ;  /* 0x0000000000017941 */ /* 0x000fea0003800000 */
.L_x_923:
        /* <DEDUP_REMOVED lines=10> */
.L_x_926:
[----:B------:R-:W-:Y:S05]  /*201a0*/  BSYNC B1 ;  /* 0x0000000000017941 */ /* 0x000fea0003800000 */
.L_x_925:
        /* <DEDUP_REMOVED lines=10> */
.L_x_928:
[----:B------:R-:W-:Y:S05]  /*20250*/  BSYNC B1 ;  /* 0x0000000000017941 */ /* 0x000fea0003800000 */
.L_x_927:
        /* <DEDUP_REMOVED lines=13> */
.L_x_930:
[----:B------:R-:W-:Y:S05]  /*20330*/  BSYNC B1 ;  /* 0x0000000000017941 */ /* 0x000fea0003800000 */
.L_x_929:
        /* <DEDUP_REMOVED lines=13> */
.L_x_932:
[----:B------:R-:W-:Y:S05]  /*20410*/  BSYNC B1 ;  /* 0x0000000000017941 */ /* 0x000fea0003800000 */
.L_x_931:
        /* <DEDUP_REMOVED lines=10> */
.L_x_934:
[----:B------:R-:W-:Y:S05]  /*204c0*/  BSYNC B1 ;  /* 0x0000000000017941 */ /* 0x000fea0003800000 */
.L_x_933:
        /* <DEDUP_REMOVED lines=10> */
.L_x_936:
[----:B------:R-:W-:Y:S05]  /*20570*/  BSYNC B1 ;  /* 0x0000000000017941 */ /* 0x000fea0003800000 */
.L_x_935:
        /* <DEDUP_REMOVED lines=13> */
.L_x_938:
[----:B------:R-:W-:Y:S05]  /*20650*/  BSYNC B1 ;  /* 0x0000000000017941 */ /* 0x000fea0003800000 */
.L_x_937:
        /* <DEDUP_REMOVED lines=13> */
.L_x_940:
[----:B------:R-:W-:Y:S05]  /*20730*/  BSYNC B1 ;  /* 0x0000000000017941 */ /* 0x000fea0003800000 */
.L_x_939:
        /* <DEDUP_REMOVED lines=10> */
.L_x_942:
[----:B------:R-:W-:Y:S05]  /*207e0*/  BSYNC B1 ;  /* 0x0000000000017941 */ /* 0x000fea0003800000 */
.L_x_941:
        /* <DEDUP_REMOVED lines=10> */
.L_x_944:
[----:B------:R-:W-:Y:S05]  /*20890*/  BSYNC B1 ;  /* 0x0000000000017941 */ /* 0x000fea0003800000 */
.L_x_943:
        /* <DEDUP_REMOVED lines=13> */
.L_x_946:
[----:B------:R-:W-:Y:S05]  /*20970*/  BSYNC B1 ;  /* 0x0000000000017941 */ /* 0x000fea0003800000 */
.L_x_945:
        /* <DEDUP_REMOVED lines=13> */
.L_x_948:
[----:B------:R-:W-:Y:S05]  /*20a50*/  BSYNC B1 ;  /* 0x0000000000017941 */ /* 0x000fea0003800000 */
.L_x_947:
        /* <DEDUP_REMOVED lines=10> */
.L_x_950:
[----:B------:R-:W-:Y:S05]  /*20b00*/  BSYNC B1 ;  /* 0x0000000000017941 */ /* 0x000fea0003800000 */
.L_x_949:
        /* <DEDUP_REMOVED lines=10> */
.L_x_952:
[----:B------:R-:W-:Y:S05]  /*20bb0*/  BSYNC B1 ;  /* 0x0000000000017941 */ /* 0x000fea0003800000 */
.L_x_951:
        /* <DEDUP_REMOVED lines=13> */
.L_x_954:
[----:B------:R-:W-:Y:S05]  /*20c90*/  BSYNC B1 ;  /* 0x0000000000017941 */ /* 0x000fea0003800000 */
.L_x_953:
        /* <DEDUP_REMOVED lines=13> */
.L_x_956:
[----:B------:R-:W-:Y:S05]  /*20d70*/  BSYNC B1 ;  /* 0x0000000000017941 */ /* 0x000fea0003800000 */
.L_x_955:
        /* <DEDUP_REMOVED lines=10> */
.L_x_958:
[----:B------:R-:W-:Y:S05]  /*20e20*/  BSYNC B1 ;  /* 0x0000000000017941 */ /* 0x000fea0003800000 */
.L_x_957:
        /* <DEDUP_REMOVED lines=10> */
.L_x_960:
[----:B------:R-:W-:Y:S05]  /*20ed0*/  BSYNC B1 ;  /* 0x0000000000017941 */ /* 0x000fea0003800000 */
.L_x_959:
        /* <DEDUP_REMOVED lines=13> */
.L_x_962:
[----:B------:R-:W-:Y:S05]  /*20fb0*/  BSYNC B1 ;  /* 0x0000000000017941 */ /* 0x000fea0003800000 */
.L_x_961:
[----:B------:R-:W2:Y:S01]  /*20fc0*/  LDL.LU R233, [R1+0x2d0] ;  /* 0x0002d00001e97983 */ /* 0x000ea20000300800 */
[----:B-----5:R-:W-:Y:S01]  /*20fd0*/  IMAD.U32 R222, R19, 0x10000, RZ ;  /* 0x0001000013de7824 */ /* 0x020fe200078e00ff */
[----:B------:R-:W-:Y:S01]  /*20fe0*/  ISETP.GT.AND P4, PT, R3, 0x169, PT ;  /* 0x000001690300780c */ /* 0x000fe20003f84270 */
[----:B------:R-:W-:Y:S02]  /*20ff0*/  BSSY B1, `(.L_x_963) ;  /* 0x0000008000017945 */ /* 0x000fe40003800000 */
[----:B------:R-:W-:-:S04]  /*21000*/  FMUL R222, R222, R16 ;  /* 0x00000010dede7220 */ /* 0x000fc80000400000 */
[----:B--2---:R-:W-:-:S05]  /*21010*/  FFMA R222, R233, R2, R222 ;  /* 0x00000002e9de7223 */ /* 0x004fca00000000de */
[----:B------:R-:W-:-:S05]  /*21020*/  F2FP.BF16.F32.PACK_AB R222, RZ, R222 ;  /* 0x000000deffde723e */ /* 0x000fca00000010ff */
[----:B------:R2:W-:Y:S01]  /*21030*/  @P0 STG.E.U16 desc[UR36][R226.64+0x2d0], R222 ;  /* 0x0002d0dee2000986 */ /* 0x0005e2000c101524 */
[----:B------:R-:W-:-:S13]  /*21040*/  ISETP.GT.AND P0, PT, R0, RZ, P4 ;  /* 0x000000ff0000720c */ /* 0x000fda0002704270 */
[----:B--2---:R-:W-:Y:S05]  /*21050*/  @!P0 BRA `(.L_x_964) ;  /* 0x0000000000048947 */ /* 0x004fea0003800000 */
[----:B------:R2:W5:Y:S02]  /*21060*/  LDG.E.LTC128B.U16 R19, desc[UR36][R216.64+0x2d2] ;  /* 0x0002d224d8137981 */ /* 0x000564000c1e1520 */
.L_x_964:
[----:B------:R-:W-:Y:S05]  /*21070*/  BSYNC B1 ;  /* 0x0000000000017941 */ /* 0x000fea0003800000 */
.L_x_963:
        /* <DEDUP_REMOVED lines=10> */
.L_x_966:
[----:B------:R-:W-:Y:S05]  /*21120*/  BSYNC B1 ;  /* 0x0000000000017941 */ /* 0x000fea0003800000 */
.L_x_965:
        /* <DEDUP_REMOVED lines=10> */
.L_x_968:
[----:B------:R-:W-:Y:S05]  /*211d0*/  BSYNC B1 ;  /* 0x0000000000017941 */ /* 0x000fea0003800000 */
.L_x_967:
        /* <DEDUP_REMOVED lines=11> */
.L_x_970:
[----:B------:R-:W-:Y:S05]  /*21290*/  BSYNC B1 ;  /* 0x0000000000017941 */ /* 0x000fea0003800000 */
.L_x_969:
        /* <DEDUP_REMOVED lines=11> */
.L_x_972:
[----:B------:R-:W-:Y:S05]  /*21350*/  BSYNC B1 ;  /* 0x0000000000017941 */ /* 0x000fea0003800000 */
.L_x_971:
        /* <DEDUP_REMOVED lines=10> */
.L_x_974:
[----:B------:R-:W-:Y:S05]  /*21400*/  BSYNC B1 ;  /* 0x0000000000017941 */ /* 0x000fea0003800000 */
.L_x_973:
        /* <DEDUP_REMOVED lines=10> */
.L_x_976:
[----:B------:R-:W-:Y:S05]  /*214b0*/  BSYNC B1 ;  /* 0x0000000000017941 */ /* 0x000fea0003800000 */
.L_x_975:
        /* <DEDUP_REMOVED lines=11> */
.L_x_978:
[----:B------:R-:W-:Y:S05]  /*21570*/  BSYNC B1 ;  /* 0x0000000000017941 */ /* 0x000fea0003800000 */
.L_x_977:
[----:B------:R-:W2:Y:S01]  /*21580*/  LDL.LU R233, [R1+0x2f0] ;  /* 0x0002f00001e97983 */ /* 0x000ea20000300800 */
[----:B-----5:R-:W-:Y:S01]  /*21590*/  IMAD.U32 R222, R19, 0x10000, RZ ;  /* 0x0001000013de7824 */ /* 0x020fe200078e00ff */
[----:B------:R-:W-:Y:S03]  /*215a0*/  BSSY B1, `(.L_x_979) ;  /* 0x0000009000017945 */ /* 0x000fe60003800000 */
[----:B------:R-:W-:-:S04]  /*215b0*/  FMUL R222, R222, R16 ;  /* 0x00000010dede7220 */ /* 0x000fc80000400000 */
[----:B--2---:R-:W-:-:S05]  /*215c0*/  FFMA R222, R233, R2, R222 ;  /* 0x00000002e9de7223 */ /* 0x004fca00000000de */
[----:B------:R-:W-:-:S05]  /*215d0*/  F2FP.BF16.F32.PACK_AB R222, RZ, R222 ;  /* 0x000000deffde723e */ /* 0x000fca00000010ff */
[----:B------:R2:W-:Y:S01]  /*215e0*/  @P0 STG.E.U16 desc[UR36][R226.64+0x2f0], R222 ;  /* 0x0002f0dee2000986 */ /* 0x0005e2000c101524 */
[----:B------:R-:W-:-:S04]  /*215f0*/  ISETP.GT.AND P0, PT, R3, 0x179, PT ;  /* 0x000001790300780c */ /* 0x000fc80003f04270 */
[----:B------:R-:W-:-:S13]  /*21600*/  ISETP.GT.AND P5, PT, R0, RZ, P0 ;  /* 0x000000ff0000720c */ /* 0x000fda00007a4270 */
[----:B--2---:R-:W-:Y:S05]  /*21610*/  @!P5 BRA `(.L_x_980) ;  /* 0x000000000004d947 */ /* 0x004fea0003800000 */
[----:B------:R2:W5:Y:S02]  /*21620*/  LDG.E.LTC128B.U16 R19, desc[UR36][R216.64+0x2f2] ;  /* 0x0002f224d8137981 */ /* 0x000564000c1e1520 */
.L_x_980:
[----:B------:R-:W-:Y:S05]  /*21630*/  BSYNC B1 ;  /* 0x0000000000017941 */ /* 0x000fea0003800000 */
.L_x_979:
[----:B0-23--:R-:W2:Y:S01]  /*21640*/  LDL.LU R216, [R1+0x2f4] ;  /* 0x0002f40001d87983 */ /* 0x00dea20000300800 */
[----:B-----5:R-:W-:Y:S01]  /*21650*/  IMAD.U32 R3, R19, 0x10000, RZ ;  /* 0x0001000013037824 */ /* 0x020fe200078e00ff */
[----:B------:R-:W-:Y:S03]  /*21660*/  BSSY B1, `(.L_x_981) ;  /* 0x0000009000017945 */ /* 0x000fe60003800000 */
[----:B------:R-:W-:-:S04]  /*21670*/  FMUL R3, R3, R16 ;  /* 0x0000001003037220 */ /* 0x000fc80000400000 */
[----:B--2---:R-:W-:-:S05]  /*21680*/  FFMA R3, R216, R2, R3 ;  /* 0x00000002d8037223 */ /* 0x004fca0000000003 */
[----:B------:R-:W-:-:S05]  /*21690*/  F2FP.BF16.F32.PACK_AB R3, RZ, R3 ;  /* 0x00000003ff03723e */ /* 0x000fca00000010ff */
[----:B------:R0:W-:Y:S01]  /*216a0*/  @P5 STG.E.U16 desc[UR36][R226.64+0x2f2], R3 ;  /* 0x0002f203e2005986 */ /* 0x0001e2000c101524 */
[----:B------:R-:W-:Y:S02]  /*216b0*/  ISETP.GT.AND P5, PT, R0, 0x8, P1 ;  /* 0x000000080000780c */ /* 0x000fe40000fa4270 */
[----:B0-----:R-:W-:-:S11]  /*216c0*/  PRMT R3, R19, 0x7610, R3 ;  /* 0x0000761013037816 */ /* 0x001fd60000000003 */
[----:B------:R-:W-:Y:S05]  /*216d0*/  @!P5 BRA `(.L_x_982) ;  /* 0x000000000004d947 */ /* 0x000fea0003800000 */
[----:B------:R0:W5:Y:S02]  /*216e0*/  LDG.E.LTC128B.U16 R3, desc[UR36][R6.64+0x2f0] ;  /* 0x0002f02406037981 */ /* 0x000164000c1e1520 */
.L_x_982:
[----:B------:R-:W-:Y:S05]  /*216f0*/  BSYNC B1 ;  /* 0x0000000000017941 */ /* 0x000fea0003800000 */
.L_x_981:
        /* <DEDUP_REMOVED lines=10> */
.L_x_984:
[----:B------:R-:W-:Y:S05]  /*217a0*/  BSYNC B1 ;  /* 0x0000000000017941 */ /* 0x000fea0003800000 */
.L_x_983:
[----:B012-4-:R-:W2:Y:S01]  /*217b0*/  LDL.LU R7, [R1+0x2fc] ;  /* 0x0002fc0001077983 */ /* 0x017ea20000300800 */
        /* <DEDUP_REMOVED lines=8> */
[----:B0-----:R-:W-:Y:S05]  /*21840*/  @!P5 BRA `(.L_x_986) ;  /* 0x000000000004d947 */ /* 0x001fea0003800000 */
[----:B------:R0:W5:Y:S02]  /*21850*/  LDG.E.LTC128B.U16 R3, desc[UR36][R22.64+0x180] ;  /* 0x0001802416037981 */ /* 0x000164000c1e1520 */
.L_x_986:
[----:B------:R-:W-:Y:S05]  /*21860*/  BSYNC B1 ;  /* 0x0000000000017941 */ /* 0x000fea0003800000 */
.L_x_985:
[----:B------:R-:W2:Y:S01]  /*21870*/  LDL.LU R5, [R1] ;  /* 0x0000000001057983 */ /* 0x000ea20000300800 */
[----:B-----5:R-:W-:Y:S01]  /*21880*/  IMAD.U32 R4, R3, 0x10000, RZ ;  /* 0x0001000003047824 */ /* 0x020fe200078e00ff */
[----:B------:R-:W-:Y:S03]  /*21890*/  BSSY B1, `(.L_x_987) ;  /* 0x000000c000017945 */ /* 0x000fe60003800000 */
[----:B------:R-:W-:-:S04]  /*218a0*/  FMUL R4, R4, R16 ;  /* 0x0000001004047220 */ /* 0x000fc80000400000 */
[----:B--2---:R-:W-:Y:S01]  /*218b0*/  FFMA R4, R5, R2, R4 ;  /* 0x0000000205047223 */ /* 0x004fe20000000004 */
[----:B------:R-:W-:-:S04]  /*218c0*/  IMAD.MOV.U32 R5, RZ, RZ, R229 ;  /* 0x000000ffff057224 */ /* 0x000fc800078e00e5 */
[----:B------:R-:W-:-:S04]  /*218d0*/  F2FP.BF16.F32.PACK_AB R4, RZ, R4 ;  /* 0x00000004ff04723e */ /* 0x000fc800000010ff */
[----:B------:R-:W-:Y:S01]  /*218e0*/  PRMT R6, R4, 0x7610, R6 ;  /* 0x0000761004067816 */ /* 0x000fe20000000006 */
[----:B------:R-:W-:-:S05]  /*218f0*/  IMAD.MOV.U32 R4, RZ, RZ, R228 ;  /* 0x000000ffff047224 */ /* 0x000fca00078e00e4 */
[----:B------:R1:W-:Y:S01]  /*21900*/  @P5 STG.E.U16 desc[UR36][R4.64+0x180], R6 ;  /* 0x0001800604005986 */ /* 0x0003e2000c101524 */
[----:B------:R-:W-:-:S04]  /*21910*/  LOP3.LUT P5, RZ, R17, 0x2, RZ, 0xc0, !PT ;  /* 0x0000000211ff7812 */ /* 0x000fc800078ac0ff */
[----:B------:R-:W-:-:S13]  /*21920*/  ISETP.GT.AND P5, PT, R0, 0x80, P5 ;  /* 0x000000800000780c */ /* 0x000fda0002fa4270 */
[----:B-1----:R-:W-:Y:S05]  /*21930*/  @!P5 BRA `(.L_x_988) ;  /* 0x000000000004d947 */ /* 0x002fea0003800000 */
[----:B------:R1:W5:Y:S02]  /*21940*/  LDG.E.LTC128B.U16 R3, desc[UR36][R22.64+0x182] ;  /* 0x0001822416037981 */ /* 0x000364000c1e1520 */
.L_x_988:
[----:B------:R-:W-:Y:S05]  /*21950*/  BSYNC B1 ;  /* 0x0000000000017941 */ /* 0x000fea0003800000 */
.L_x_987:
[----:B------:R-:W2:Y:S01]  /*21960*/  LDL.LU R7, [R1+0x4] ;  /* 0x0000040001077983 */ /* 0x000ea20000300800 */
[----:B-----5:R-:W-:Y:S01]  /*21970*/  IMAD.U32 R6, R3, 0x10000, RZ ;  /* 0x0001000003067824 */ /* 0x020fe200078e00ff */
[----:B------:R-:W-:Y:S03]  /*21980*/  BSSY B1, `(.L_x_989) ;  /* 0x000000b000017945 */ /* 0x000fe60003800000 */
[----:B------:R-:W-:-:S04]  /*21990*/  FMUL R6, R6, R16 ;  /* 0x0000001006067220 */ /* 0x000fc80000400000 */
[----:B--2---:R-:W-:-:S05]  /*219a0*/  FFMA R6, R7, R2, R6 ;  /* 0x0000000207067223 */ /* 0x004fca0000000006 */
[----:B------:R-:W-:-:S05]  /*219b0*/  F2FP.BF16.F32.PACK_AB R6, RZ, R6 ;  /* 0x00000006ff06723e */ /* 0x000fca00000010ff */
[----:B------:R2:W-:Y:S01]  /*219c0*/  @P5 STG.E.U16 desc[UR36][R4.64+0x182], R6 ;  /* 0x0001820604005986 */ /* 0x0005e2000c101524 */
[----:B------:R-:W-:-:S05]  /*219d0*/  IADD3 R216, P5, R234, R224, RZ ;  /* 0x000000e0ead87210 */ /* 0x000fca0007fbe0ff */
[----:B------:R-:W-:Y:S01]  /*219e0*/  IMAD.X R217, R223, 0x1, R225, P5 ;  /* 0x00000001dfd97824 */ /* 0x000fe200028e06e1 */
[----:B------:R-:W-:-:S04]  /*219f0*/  LOP3.LUT P5, RZ, R17, 0x1, RZ, 0xc0, !PT ;  /* 0x0000000111ff7812 */ /* 0x000fc800078ac0ff */
[----:B------:R-:W-:-:S13]  /*21a00*/  ISETP.GT.AND P5, PT, R0, 0x88, P5 ;  /* 0x000000880000780c */ /* 0x000fda0002fa4270 */
[----:B--2---:R-:W-:Y:S05]  /*21a10*/  @!P5 BRA `(.L_x_990) ;  /* 0x000000000004d947 */ /* 0x004fea0003800000 */
[----:B------:R2:W5:Y:S02]  /*21a20*/  LDG.E.LTC128B.U16 R3, desc[UR36][R20.64+0x180] ;  /* 0x0001802414037981 */ /* 0x000564000c1e1520 */
.L_x_990:
[----:B------:R-:W-:Y:S05]  /*21a30*/  BSYNC B1 ;  /* 0x0000000000017941 */ /* 0x000fea0003800000 */
.L_x_989:
        /* <DEDUP_REMOVED lines=11> */
.L_x_992:
[----:B------:R-:W-:Y:S05]  /*21af0*/  BSYNC B1 ;  /* 0x0000000000017941 */ /* 0x000fea0003800000 */
.L_x_991:
[----:B------:R-:W4:Y:S01]  /*21b00*/  LDL.LU R7, [R1+0xc] ;  /* 0x00000c0001077983 */ /* 0x000f220000300800 */
[----:B-----5:R-:W-:Y:S01]  /*21b10*/  IMAD.U32 R6, R3, 0x10000, RZ ;  /* 0x0001000003067824 */ /* 0x020fe200078e00ff */
[----:B------:R-:W-:Y:S03]  /*21b20*/  BSSY B1, `(.L_x_993) ;  /* 0x000000c000017945 */ /* 0x000fe60003800000 */
[----:B------:R-:W-:-:S04]  /*21b30*/  FMUL R6, R6, R16 ;  /* 0x0000001006067220 */ /* 0x000fc80000400000 */
[----:B----4-:R-:W-:Y:S01]  /*21b40*/  FFMA R6, R7, R2, R6 ;  /* 0x0000000207067223 */ /* 0x010fe20000000006 */
[----:B------:R-:W-:-:S04]  /*21b50*/  IMAD.MOV.U32 R7, RZ, RZ, R221 ;  /* 0x000000ffff077224 */ /* 0x000fc800078e00dd */
[----:B------:R-:W-:-:S04]  /*21b60*/  F2FP.BF16.F32.PACK_AB R6, RZ, R6 ;  /* 0x00000006ff06723e */ /* 0x000fc800000010ff */
[----:B------:R-:W-:Y:S01]  /*21b70*/  PRMT R19, R6, 0x7610, R19 ;  /* 0x0000761006137816 */ /* 0x000fe20000000013 */
[----:B------:R-:W-:-:S05]  /*21b80*/  IMAD.MOV.U32 R6, RZ, RZ, R220 ;  /* 0x000000ffff067224 */ /* 0x000fca00078e00dc */
[----:B------:R4:W-:Y:S01]  /*21b90*/  @P5 STG.E.U16 desc[UR36][R6.64+0x182], R19 ;  /* 0x0001821306005986 */ /* 0x0009e2000c101524 */
[----:B------:R-:W-:-:S04]  /*21ba0*/  LOP3.LUT P5, RZ, R17, 0x4, RZ, 0xc0, !PT ;  /* 0x0000000411ff7812 */ /* 0x000fc800078ac0ff */
[----:B------:R-:W-:-:S13]  /*21bb0*/  ISETP.GT.AND P5, PT, R0, 0x80, P5 ;  /* 0x000000800000780c */ /* 0x000fda0002fa4270 */
[----:B----4-:R-:W-:Y:S05]  /*21bc0*/  @!P5 BRA `(.L_x_994) ;  /* 0x000000000004d947 */ /* 0x010fea0003800000 */
[----:B------:R4:W5:Y:S02]  /*21bd0*/  LDG.E.LTC128B.U16 R3, desc[UR36][R22.64+0x190] ;  /* 0x0001902416037981 */ /* 0x000964000c1e1520 */
.L_x_994:
[----:B------:R-:W-:Y:S05]  /*21be0*/  BSYNC B1 ;  /* 0x0000000000017941 */ /* 0x000fea0003800000 */
.L_x_993:
        /* <DEDUP_REMOVED lines=11> */
.L_x_996:
[----:B------:R-:W-:Y:S05]  /*21ca0*/  BSYNC B1 ;  /* 0x0000000000017941 */ /* 0x000fea0003800000 */
.L_x_995:
        /* <DEDUP_REMOVED lines=11> */
.L_x_998:
[----:B------:R-:W-:Y:S05]  /*21d60*/  BSYNC B1 ;  /* 0x0000000000017941 */ /* 0x000fea0003800000 */
.L_x_997:
        /* <DEDUP_REMOVED lines=11> */
.L_x_1000:
[----:B------:R-:W-:Y:S05]  /*21e20*/  BSYNC B1 ;  /* 0x0000000000017941 */ /* 0x000fea0003800000 */
.L_x_999:
        /* <DEDUP_REMOVED lines=11> */
.L_x_1002:
[----:B------:R-:W-:Y:S05]  /*21ee0*/  BSYNC B1 ;  /* 0x0000000000017941 */ /* 0x000fea0003800000 */
.L_x_1001:
        /* <DEDUP_REMOVED lines=11> */
.L_x_1004:
[----:B------:R-:W-:Y:S05]  /*21fa0*/  BSYNC B1 ;  /* 0x0000000000017941 */ /* 0x000fea0003800000 */
.L_x_1003:
        /* <DEDUP_REMOVED lines=11> */
.L_x_1006:
[----:B------:R-:W-:Y:S05]  /*22060*/  BSYNC B1 ;  /* 0x0000000000017941 */ /* 0x000fea0003800000 */
.L_x_1005:
        /* <DEDUP_REMOVED lines=11> */
.L_x_1008:
[----:B------:R-:W-:Y:S05]  /*22120*/  BSYNC B1 ;  /* 0x0000000000017941 */ /* 0x000fea0003800000 */
.L_x_1007:
        /* <DEDUP_REMOVED lines=11> */
.L_x_1010:
[----:B------:R-:W-:Y:S05]  /*221e0*/  BSYNC B1 ;  /* 0x0000000000017941 */ /* 0x000fea0003800000 */
.L_x_1009:
        /* <DEDUP_REMOVED lines=11> */
.L_x_1012:
[----:B------:R-:W-:Y:S05]  /*222a0*/  BSYNC B1 ;  /* 0x0000000000017941 */ /* 0x000fea0003800000 */
.L_x_1011:
        /* <DEDUP_REMOVED lines=11> */
.L_x_1014:
[----:B------:R-:W-:Y:S05]  /*22360*/  BSYNC B1 ;  /* 0x0000000000017941 */ /* 0x000fea0003800000 */
.L_x_1013:
        /* <DEDUP_REMOVED lines=11> */
.L_x_1016:
[----:B------:R-:W-:Y:S05]  /*22420*/  BSYNC B1 ;  /* 0x0000000000017941 */ /* 0x000fea0003800000 */
.L_x_1015:
        /* <DEDUP_REMOVED lines=11> */
.L_x_1018:
[----:B------:R-:W-:Y:S05]  /*224e0*/  BSYNC B1 ;  /* 0x0000000000017941 */ /* 0x000fea0003800000 */
.L_x_1017:
        /* <DEDUP_REMOVED lines=11> */
.L_x_1020:
[----:B------:R-:W-:Y:S05]  /*225a0*/  BSYNC B1 ;  /* 0x0000000000017941 */ /* 0x000fea0003800000 */
.L_x_1019:
        /* <DEDUP_REMOVED lines=11> */
.L_x_1022:
[----:B------:R-:W-:Y:S05]  /*22660*/  BSYNC B1 ;  /* 0x0000000000017941 */ /* 0x000fea0003800000 */
.L_x_1021:
        /* <DEDUP_REMOVED lines=11> */
.L_x_1024:
[----:B------:R-:W-:Y:S05]  /*22720*/  BSYNC B1 ;  /* 0x0000000000017941 */ /* 0x000fea0003800000 */
.L_x_1023:
        /* <DEDUP_REMOVED lines=11> */
.L_x_1026:
[----:B------:R-:W-:Y:S05]  /*227e0*/  BSYNC B1 ;  /* 0x0000000000017941 */ /* 0x000fea0003800000 */
.L_x_1025:
        /* <DEDUP_REMOVED lines=11> */
.L_x_1028:
[----:B------:R-:W-:Y:S05]  /*228a0*/  BSYNC B1 ;  /* 0x0000000000017941 */ /* 0x000fea0003800000 */
.L_x_1027:
        /* <DEDUP_REMOVED lines=11> */
.L_x_1030:
[----:B------:R-:W-:Y:S05]  /*22960*/  BSYNC B1 ;  /* 0x0000000000017941 */ /* 0x000fea0003800000 */
.L_x_1029:
        /* <DEDUP_REMOVED lines=11> */
.L_x_1032:
[----:B------:R-:W-:Y:S05]  /*22a20*/  BSYNC B1 ;  /* 0x0000000000017941 */ /* 0x000fea0003800000 */
.L_x_1031:
        /* <DEDUP_REMOVED lines=11> */
.L_x_1034:
[----:B------:R-:W-:Y:S05]  /*22ae0*/  BSYNC B1 ;  /* 0x0000000000017941 */ /* 0x000fea0003800000 */
.L_x_1033:
        /* <DEDUP_REMOVED lines=11> */
.L_x_1036:
[----:B------:R-:W-:Y:S05]  /*22ba0*/  BSYNC B1 ;  /* 0x0000000000017941 */ /* 0x000fea0003800000 */
.L_x_1035:
        /* <DEDUP_REMOVED lines=11> */
.L_x_1038:
[----:B------:R-:W-:Y:S05]  /*22c60*/  BSYNC B1 ;  /* 0x0000000000017941 */ /* 0x000fea0003800000 */
.L_x_1037:
        /* <DEDUP_REMOVED lines=11> */
.L_x_1040:
[----:B------:R-:W-:Y:S05]  /*22d20*/  BSYNC B1 ;  /* 0x0000000000017941 */ /* 0x000fea0003800000 */
.L_x_1039:
        /* <DEDUP_REMOVED lines=11> */
.L_x_1042:
[----:B------:R-:W-:Y:S05]  /*22de0*/  BSYNC B1 ;  /* 0x0000000000017941 */ /* 0x000fea0003800000 */
.L_x_1041:
        /* <DEDUP_REMOVED lines=11> */
.L_x_1044:
[----:B------:R-:W-:Y:S05]  /*22ea0*/  BSYNC B1 ;  /* 0x0000000000017941 */ /* 0x000fea0003800000 */
.L_x_1043:
        /* <DEDUP_REMOVED lines=11> */
.L_x_1046:
[----:B------:R-:W-:Y:S05]  /*22f60*/  BSYNC B1 ;  /* 0x0000000000017941 */ /* 0x000fea0003800000 */
.L_x_1045:
        /* <DEDUP_REMOVED lines=11> */
.L_x_1048:
[----:B------:R-:W-:Y:S05]  /*23020*/  BSYNC B1 ;  /* 0x0000000000017941 */ /* 0x000fea0003800000 */
.L_x_1047:
        /* <DEDUP_REMOVED lines=11> */
.L_x_1050:
[----:B------:R-:W-:Y:S05]  /*230e0*/  BSYNC B1 ;  /* 0x0000000000017941 */ /* 0x000fea0003800000 */
.L_x_1049:
        /* <DEDUP_REMOVED lines=11> */
.L_x_1052:
[----:B------:R-:W-:Y:S05]  /*231a0*/  BSYNC B1 ;  /* 0x0000000000017941 */ /* 0x000fea0003800000 */
.L_x_1051:
        /* <DEDUP_REMOVED lines=11> */
.L_x_1054:
[----:B------:R-:W-:Y:S05]  /*23260*/  BSYNC B1 ;  /* 0x0000000000017941 */ /* 0x000fea0003800000 */
.L_x_1053:
        /* <DEDUP_REMOVED lines=11> */
.L_x_1056:
[----:B------:R-:W-:Y:S05]  /*23320*/  BSYNC B1 ;  /* 0x0000000000017941 */ /* 0x000fea0003800000 */
.L_x_1055:
        /* <DEDUP_REMOVED lines=11> */
.L_x_1058:
[----:B------:R-:W-:Y:S05]  /*233e0*/  BSYNC B1 ;  /* 0x0000000000017941 */ /* 0x000fea0003800000 */
.L_x_1057:
        /* <DEDUP_REMOVED lines=11> */
.L_x_1060:
[----:B------:R-:W-:Y:S05]  /*234a0*/  BSYNC B1 ;  /* 0x0000000000017941 */ /* 0x000fea0003800000 */
.L_x_1059:
        /* <DEDUP_REMOVED lines=11> */
.L_x_1062:
[----:B------:R-:W-:Y:S05]  /*23560*/  BSYNC B1 ;  /* 0x0000000000017941 */ /* 0x000fea0003800000 */
.L_x_1061:
        /* <DEDUP_REMOVED lines=11> */
.L_x_1064:
[----:B------:R-:W-:Y:S05]  /*23620*/  BSYNC B1 ;  /* 0x0000000000017941 */ /* 0x000fea0003800000 */
.L_x_1063:
        /* <DEDUP_REMOVED lines=11> */
.L_x_1066:
[----:B------:R-:W-:Y:S05]  /*236e0*/  BSYNC B1 ;  /* 0x0000000000017941 */ /* 0x000fea0003800000 */
.L_x_1065:
        /* <DEDUP_REMOVED lines=11> */
.L_x_1068:
[----:B------:R-:W-:Y:S05]  /*237a0*/  BSYNC B1 ;  /* 0x0000000000017941 */ /* 0x000fea0003800000 */
.L_x_1067:
        /* <DEDUP_REMOVED lines=11> */
.L_x_1070:
[----:B------:R-:W-:Y:S05]  /*23860*/  BSYNC B1 ;  /* 0x0000000000017941 */ /* 0x000fea0003800000 */
.L_x_1069:
        /* <DEDUP_REMOVED lines=11> */
.L_x_1072:
[----:B------:R-:W-:Y:S05]  /*23920*/  BSYNC B1 ;  /* 0x0000000000017941 */ /* 0x000fea0003800000 */
.L_x_1071:
        /* <DEDUP_REMOVED lines=11> */
.L_x_1074:
[----:B------:R-:W-:Y:S05]  /*239e0*/  BSYNC B1 ;  /* 0x0000000000017941 */ /* 0x000fea0003800000 */
.L_x_1073:
        /* <DEDUP_REMOVED lines=11> */
.L_x_1076:
[----:B------:R-:W-:Y:S05]  /*23aa0*/  BSYNC B1 ;  /* 0x0000000000017941 */ /* 0x000fea0003800000 */
.L_x_1075:
        /* <DEDUP_REMOVED lines=11> */
.L_x_1078:
[----:B------:R-:W-:Y:S05]  /*23b60*/  BSYNC B1 ;  /* 0x0000000000017941 */ /* 0x000fea0003800000 */
.L_x_1077:
        /* <DEDUP_REMOVED lines=11> */
.L_x_1080:
[----:B------:R-:W-:Y:S05]  /*23c20*/  BSYNC B1 ;  /* 0x0000000000017941 */ /* 0x000fea0003800000 */
.L_x_1079:
        /* <DEDUP_REMOVED lines=11> */
.L_x_1082:
[----:B------:R-:W-:Y:S05]  /*23ce0*/  BSYNC B1 ;  /* 0x0000000000017941 */ /* 0x000fea0003800000 */
.L_x_1081:
        /* <DEDUP_REMOVED lines=11> */
.L_x_1084:
[----:B------:R-:W-:Y:S05]  /*23da0*/  BSYNC B1 ;  /* 0x0000000000017941 */ /* 0x000fea0003800000 */
.L_x_1083:
        /* <DEDUP_REMOVED lines=11> */
.L_x_1086:
[----:B------:R-:W-:Y:S05]  /*23e60*/  BSYNC B1 ;  /* 0x0000000000017941 */ /* 0x000fea0003800000 */
.L_x_1085:
        /* <DEDUP_REMOVED lines=11> */
.L_x_1088:
[----:B------:R-:W-:Y:S05]  /*23f20*/  BSYNC B1 ;  /* 0x0000000000017941 */ /* 0x000fea0003800000 */
.L_x_1087:
        /* <DEDUP_REMOVED lines=11> */
.L_x_1090:
[----:B------:R-:W-:Y:S05]  /*23fe0*/  BSYNC B1 ;  /* 0x0000000000017941 */ /* 0x000fea0003800000 */
.L_x_1089:
        /* <DEDUP_REMOVED lines=11> */
.L_x_1092:
[----:B------:R-:W-:Y:S05]  /*240a0*/  BSYNC B1 ;  /* 0x0000000000017941 */ /* 0x000fea0003800000 */
.L_x_1091:
        /* <DEDUP_REMOVED lines=11> */
.L_x_1094:
[----:B------:R-:W-:Y:S05]  /*24160*/  BSYNC B1 ;  /* 0x0000000000017941 */ /* 0x000fea0003800000 */
.L_x_1093:
        /* <DEDUP_REMOVED lines=11> */
.L_x_1096:
[----:B------:R-:W-:Y:S05]  /*24220*/  BSYNC B1 ;  /* 0x0000000000017941 */ /* 0x000fea0003800000 */
.L_x_1095:
        /* <DEDUP_REMOVED lines=11> */
.L_x_1098:
[----:B------:R-:W-:Y:S05]  /*242e0*/  BSYNC B1 ;  /* 0x0000000000017941 */ /* 0x000fea0003800000 */
.L_x_1097:
        /* <DEDUP_REMOVED lines=11> */
.L_x_1100:
[----:B------:R-:W-:Y:S05]  /*243a0*/  BSYNC B1 ;  /* 0x0000000000017941 */ /* 0x000fea0003800000 */
.L_x_1099:
        /* <DEDUP_REMOVED lines=11> */
.L_x_1102:
[----:B------:R-:W-:Y:S05]  /*24460*/  BSYNC B1 ;  /* 0x0000000000017941 */ /* 0x000fea0003800000 */
.L_x_1101:
        /* <DEDUP_REMOVED lines=11> */
.L_x_1104:
[----:B------:R-:W-:Y:S05]  /*24520*/  BSYNC B1 ;  /* 0x0000000000017941 */ /* 0x000fea0003800000 */
.L_x_1103:
        /* <DEDUP_REMOVED lines=11> */
.L_x_1106:
[----:B------:R-:W-:Y:S05]  /*245e0*/  BSYNC B1 ;  /* 0x0000000000017941 */ /* 0x000fea0003800000 */
.L_x_1105:
        /* <DEDUP_REMOVED lines=11> */
.L_x_1108:
[----:B------:R-:W-:Y:S05]  /*246a0*/  BSYNC B1 ;  /* 0x0000000000017941 */ /* 0x000fea0003800000 */
.L_x_1107:
        /* <DEDUP_REMOVED lines=11> */
.L_x_1110:
[----:B------:R-:W-:Y:S05]  /*24760*/  BSYNC B1 ;  /* 0x0000000000017941 */ /* 0x000fea0003800000 */
.L_x_1109:
        /* <DEDUP_REMOVED lines=11> */
.L_x_1112:
[----:B------:R-:W-:Y:S05]  /*24820*/  BSYNC B1 ;  /* 0x0000000000017941 */ /* 0x000fea0003800000 */
.L_x_1111:
        /* <DEDUP_REMOVED lines=11> */
.L_x_1114:
[----:B------:R-:W-:Y:S05]  /*248e0*/  BSYNC B1 ;  /* 0x0000000000017941 */ /* 0x000fea0003800000 */
.L_x_1113:
        /* <DEDUP_REMOVED lines=11> */
.L_x_1116:
[----:B------:R-:W-:Y:S05]  /*249a0*/  BSYNC B1 ;  /* 0x0000000000017941 */ /* 0x000fea0003800000 */
.L_x_1115:
        /* <DEDUP_REMOVED lines=11> */
.L_x_1118:
[----:B------:R-:W-:Y:S05]  /*24a60*/  BSYNC B1 ;  /* 0x0000000000017941 */ /* 0x000fea0003800000 */
.L_x_1117:
        /* <DEDUP_REMOVED lines=11> */
.L_x_1120:
[----:B------:R-:W-:Y:S05]  /*24b20*/  BSYNC B1 ;  /* 0x0000000000017941 */ /* 0x000fea0003800000 */
.L_x_1119:
        /* <DEDUP_REMOVED lines=11> */
.L_x_1122:
[----:B------:R-:W-:Y:S05]  /*24be0*/  BSYNC B1 ;  /* 0x0000000000017941 */ /* 0x000fea0003800000 */
.L_x_1121:
        /* <DEDUP_REMOVED lines=11> */
.L_x_1124:
[----:B------:R-:W-:Y:S05]  /*24ca0*/  BSYNC B1 ;  /* 0x0000000000017941 */ /* 0x000fea0003800000 */
.L_x_1123:
        /* <DEDUP_REMOVED lines=11> */
.L_x_1126:
[----:B------:R-:W-:Y:S05]  /*24d60*/  BSYNC B1 ;  /* 0x0000000000017941 */ /* 0x000fea0003800000 */
.L_x_1125:
        /* <DEDUP_REMOVED lines=11> */
.L_x_1128:
[----:B------:R-:W-:Y:S05]  /*24e20*/  BSYNC B1 ;  /* 0x0000000000017941 */ /* 0x000fea0003800000 */
.L_x_1127:
        /* <DEDUP_REMOVED lines=11> */
.L_x_1130:
[----:B------:R-:W-:Y:S05]  /*24ee0*/  BSYNC B1 ;  /* 0x0000000000017941 */ /* 0x000fea0003800000 */
.L_x_1129:
        /* <DEDUP_REMOVED lines=11> */
.L_x_1132:
[----:B------:R-:W-:Y:S05]  /*24fa0*/  BSYNC B1 ;  /* 0x0000000000017941 */ /* 0x000fea0003800000 */
.L_x_1131:
        /* <DEDUP_REMOVED lines=11> */
.L_x_1134:
[----:B------:R-:W-:Y:S05]  /*25060*/  BSYNC B1 ;  /* 0x0000000000017941 */ /* 0x000fea0003800000 */
.L_x_1133:
        /* <DEDUP_REMOVED lines=11> */
.L_x_1136:
[----:B------:R-:W-:Y:S05]  /*25120*/  BSYNC B1 ;  /* 0x0000000000017941 */ /* 0x000fea0003800000 */
.L_x_1135:
        /* <DEDUP_REMOVED lines=11> */
.L_x_1138:
[----:B------:R-:W-:Y:S05]  /*251e0*/  BSYNC B1 ;  /* 0x0000000000017941 */ /* 0x000fea0003800000 */
.L_x_1137:
        /* <DEDUP_REMOVED lines=11> */
.L_x_1140:
[----:B------:R-:W-:Y:S05]  /*252a0*/  BSYNC B1 ;  /* 0x0000000000017941 */ /* 0x000fea0003800000 */
.L_x_1139:
        /* <DEDUP_REMOVED lines=11> */
.L_x_1142:
[----:B------:R-:W-:Y:S05]  /*25360*/  BSYNC B1 ;  /* 0x0000000000017941 */ /* 0x000fea0003800000 */
.L_x_1141:
        /* <DEDUP_REMOVED lines=11> */
.L_x_1144:
[----:B------:R-:W-:Y:S05]  /*25420*/  BSYNC B1 ;  /* 0x0000000000017941 */ /* 0x000fea0003800000 */
.L_x_1143:
        /* <DEDUP_REMOVED lines=11> */
.L_x_1146:
[----:B------:R-:W-:Y:S05]  /*254e0*/  BSYNC B1 ;  /* 0x0000000000017941 */ /* 0x000fea0003800000 */
.L_x_1145:
        /* <DEDUP_REMOVED lines=11> */
.L_x_1148:
[----:B------:R-:W-:Y:S05]  /*255a0*/  BSYNC B1 ;  /* 0x0000000000017941 */ /* 0x000fea0003800000 */
.L_x_1147:
        /* <DEDUP_REMOVED lines=11> */
.L_x_1150:
[----:B------:R-:W-:Y:S05]  /*25660*/  BSYNC B1 ;  /* 0x0000000000017941 */ /* 0x000fea0003800000 */
.L_x_1149:
        /* <DEDUP_REMOVED lines=11> */
.L_x_1152:
[----:B------:R-:W-:Y:S05]  /*25720*/  BSYNC B1 ;  /* 0x0000000000017941 */ /* 0x000fea0003800000 */
.L_x_1151:
        /* <DEDUP_REMOVED lines=10> */
.L_x_1154:
[----:B------:R-:W-:Y:S05]  /*257d0*/  BSYNC B1 ;  /* 0x0000000000017941 */ /* 0x000fea0003800000 */
.L_x_1153:
        /* <DEDUP_REMOVED lines=10> */
.L_x_1156:
[----:B------:R-:W-:Y:S05]  /*25880*/  BSYNC B1 ;  /* 0x0000000000017941 */ /* 0x000fea0003800000 */
.L_x_1155:
        /* <DEDUP_REMOVED lines=10> */
.L_x_1158:
[----:B------:R-:W-:Y:S05]  /*25930*/  BSYNC B1 ;  /* 0x0000000000017941 */ /* 0x000fea0003800000 */
.L_x_1157:
        /* <DEDUP_REMOVED lines=10> */
.L_x_1160:
[----:B------:R-:W-:Y:S05]  /*259e0*/  BSYNC B1 ;  /* 0x0000000000017941 */ /* 0x000fea0003800000 */
.L_x_1159:
        /* <DEDUP_REMOVED lines=10> */
.L_x_1162:
[----:B------:R-:W-:Y:S05]  /*25a90*/  BSYNC B1 ;  /* 0x0000000000017941 */ /* 0x000fea0003800000 */
.L_x_1161:
        /* <DEDUP_REMOVED lines=10> */
.L_x_1164:
[----:B------:R-:W-:Y:S05]  /*25b40*/  BSYNC B1 ;  /* 0x0000000000017941 */ /* 0x000fea0003800000 */
.L_x_1163:
        /* <DEDUP_REMOVED lines=10> */
.L_x_1166:
[----:B------:R-:W-:Y:S05]  /*25bf0*/  BSYNC B1 ;  /* 0x0000000000017941 */ /* 0x000fea0003800000 */
.L_x_1165:
        /* <DEDUP_REMOVED lines=10> */
.L_x_1168:
[----:B------:R-:W-:Y:S05]  /*25ca0*/  BSYNC B1 ;  /* 0x0000000000017941 */ /* 0x000fea0003800000 */
.L_x_1167:
        /* <DEDUP_REMOVED lines=10> */
.L_x_1170:
[----:B------:R-:W-:Y:S05]  /*25d50*/  BSYNC B1 ;  /* 0x0000000000017941 */ /* 0x000fea0003800000 */
.L_x_1169:
        /* <DEDUP_REMOVED lines=10> */
.L_x_1172:
[----:B------:R-:W-:Y:S05]  /*25e00*/  BSYNC B1 ;  /* 0x0000000000017941 */ /* 0x000fea0003800000 */
.L_x_1171:
[----:B01234-:R-:W2:Y:S01]  /*25e10*/  LDL.LU R22, [R1+0x174] ;  /* 0x0001740001167983 */ /* 0x01fea20000300800 */
[----:B-----5:R-:W-:Y:S01]  /*25e20*/  IMAD.U32 R19, R3, 0x10000, RZ ;  /* 0x0001000003137824 */ /* 0x020fe200078e00ff */
[----:B------:R-:W-:Y:S03]  /*25e30*/  BSSY B1, `(.L_x_1173) ;  /* 0x0000008000017945 */ /* 0x000fe60003800000 */
[----:B------:R-:W-:-:S04]  /*25e40*/  FMUL R19, R19, R16 ;  /* 0x0000001013137220 */ /* 0x000fc80000400000 */
[----:B--2---:R-:W-:-:S05]  /*25e50*/  FFMA R19, R22, R2, R19 ;  /* 0x0000000216137223 */ /* 0x004fca0000000013 */
[----:B------:R-:W-:-:S05]  /*25e60*/  F2FP.BF16.F32.PACK_AB R19, RZ, R19 ;  /* 0x00000013ff13723e */ /* 0x000fca00000010ff */
[----:B------:R0:W-:Y:S01]  /*25e70*/  @P5 STG.E.U16 desc[UR36][R4.64+0x2f2], R19 ;  /* 0x0002f21304005986 */ /* 0x0001e2000c101524 */
[----:B------:R-:W-:-:S13]  /*25e80*/  ISETP.GT.AND P5, PT, R0, 0x88, P1 ;  /* 0x000000880000780c */ /* 0x000fda0000fa4270 */
[----:B0-----:R-:W-:Y:S05]  /*25e90*/  @!P5 BRA `(.L_x_1174) ;  /* 0x000000000004d947 */ /* 0x001fea0003800000 */
[----:B------:R0:W5:Y:S02]  /*25ea0*/  LDG.E.LTC128B.U16 R3, desc[UR36][R20.64+0x2f0] ;  /* 0x0002f02414037981 */ /* 0x000164000c1e1520 */
.L_x_1174:
[----:B------:R-:W-:Y:S05]  /*25eb0*/  BSYNC B1 ;  /* 0x0000000000017941 */ /* 0x000fea0003800000 */
.L_x_1173:
        /* <DEDUP_REMOVED lines=8> */
[----:B-1----:R-:W-:Y:S05]  /*25f40*/  @!P5 BRA `(.L_x_1176) ;  /* 0x000000000004d947 */ /* 0x002fea0003800000 */
[----:B------:R1:W5:Y:S02]  /*25f50*/  LDG.E.LTC128B.U16 R3, desc[UR36][R20.64+0x2f2] ;  /* 0x0002f22414037981 */ /* 0x000364000c1e1520 */
.L_x_1176:
[----:B------:R-:W-:Y:S05]  /*25f60*/  BSYNC B1 ;  /* 0x0000000000017941 */ /* 0x000fea0003800000 */
.L_x_1175:
        /* <DEDUP_REMOVED lines=11> */
.L_x_1178:
[----:B------:R-:W-:Y:S05]  /*26020*/  BSYNC B1 ;  /* 0x0000000000017941 */ /* 0x000fea0003800000 */
.L_x_1177:
[----:B-----5:R-:W-:Y:S01]  /*26030*/  IMAD.U32 R5, R3, 0x10000, RZ ;  /* 0x0001000003057824 */ /* 0x020fe200078e00ff */
[----:B------:R-:W-:Y:S03]  /*26040*/  BSSY B1, `(.L_x_1179) ;  /* 0x0000009000017945 */ /* 0x000fe60003800000 */
[----:B------:R-:W-:-:S04]  /*26050*/  FMUL R5, R5, R16 ;  /* 0x0000001005057220 */ /* 0x000fc80000400000 */
[----:B------:R-:W-:-:S05]  /*26060*/  FFMA R5, R120, R2, R5 ;  /* 0x0000000278057223 */ /* 0x000fca0000000005 */
[----:B------:R-:W-:-:S05]  /*26070*/  F2FP.BF16.F32.PACK_AB R5, RZ, R5 ;  /* 0x00000005ff05723e */ /* 0x000fca00000010ff */
[----:B------:R3:W-:Y:S01]  /*26080*/  @P5 STG.E.U16 desc[UR36][R224.64+0x180], R5 ;  /* 0x00018005e0005986 */ /* 0x0007e2000c101524 */
[----:B------:R-:W-:-:S04]  /*26090*/  LOP3.LUT P5, RZ, R17, 0x2, RZ, 0xc0, !PT ;  /* 0x0000000211ff7812 */ /* 0x000fc800078ac0ff */
[----:B------:R-:W-:-:S13]  /*260a0*/  ISETP.GT.AND P5, PT, R0, 0x100, P5 ;  /* 0x000001000000780c */ /* 0x000fda0002fa4270 */
[----:B---3--:R-:W-:Y:S05]  /*260b0*/  @!P5 BRA `(.L_x_1180) ;  /* 0x000000000004d947 */ /* 0x008fea0003800000 */
[----:B------:R3:W5:Y:S02]  /*260c0*/  LDG.E.LTC128B.U16 R3, desc[UR36][R14.64+0x182] ;  /* 0x000182240e037981 */ /* 0x000764000c1e1520 */
.L_x_1180:
[----:B------:R-:W-:Y:S05]  /*260d0*/  BSYNC B1 ;  /* 0x0000000000017941 */ /* 0x000fea0003800000 */
.L_x_1179:
        /* <DEDUP_REMOVED lines=8> */
[----:B----4-:R-:W-:Y:S05]  /*26160*/  @!P5 BRA `(.L_x_1182) ;  /* 0x000000000004d947 */ /* 0x010fea0003800000 */
[----:B------:R4:W5:Y:S02]  /*26170*/  LDG.E.LTC128B.U16 R3, desc[UR36][R12.64+0x180] ;  /* 0x000180240c037981 */ /* 0x000964000c1e1520 */
.L_x_1182:
[----:B------:R-:W-:Y:S05]  /*26180*/  BSYNC B1 ;  /* 0x0000000000017941 */ /* 0x000fea0003800000 */
.L_x_1181:
        /* <DEDUP_REMOVED lines=8> */
[----:B0-----:R-:W-:Y:S05]  /*26210*/  @!P5 BRA `(.L_x_1184) ;  /* 0x000000000004d947 */ /* 0x001fea0003800000 */
[----:B------:R0:W5:Y:S02]  /*26220*/  LDG.E.LTC128B.U16 R3, desc[UR36][R12.64+0x182] ;  /* 0x000182240c037981 */ /* 0x000164000c1e1520 */
.L_x_1184:
[----:B------:R-:W-:Y:S05]  /*26230*/  BSYNC B1 ;  /* 0x0000000000017941 */ /* 0x000fea0003800000 */
.L_x_1183:
        /* <DEDUP_REMOVED lines=10> */
.L_x_1186:
[----:B------:R-:W-:Y:S05]  /*262e0*/  BSYNC B1 ;  /* 0x0000000000017941 */ /* 0x000fea0003800000 */
.L_x_1185:
        /* <DEDUP_REMOVED lines=10> */
.L_x_1188:
[----:B------:R-:W-:Y:S05]  /*26390*/  BSYNC B1 ;  /* 0x0000000000017941 */ /* 0x000fea0003800000 */
.L_x_1187:
        /* <DEDUP_REMOVED lines=10> */
.L_x_1190:
[----:B------:R-:W-:Y:S05]  /*26440*/  BSYNC B1 ;  /* 0x0000000000017941 */ /* 0x000fea0003800000 */
.L_x_1189:
        /* <DEDUP_REMOVED lines=10> */
.L_x_1192:
[----:B------:R-:W-:Y:S05]  /*264f0*/  BSYNC B1 ;  /* 0x0000000000017941 */ /* 0x000fea0003800000 */
.L_x_1191:
        /* <DEDUP_REMOVED lines=10> */
.L_x_1194:
[----:B------:R-:W-:Y:S05]  /*265a0*/  BSYNC B1 ;  /* 0x0000000000017941 */ /* 0x000fea0003800000 */
.L_x_1193:
        /* <DEDUP_REMOVED lines=10> */
.L_x_1196:
[----:B------:R-:W-:Y:S05]  /*26650*/  BSYNC B1 ;  /* 0x0000000000017941 */ /* 0x000fea0003800000 */
.L_x_1195:
        /* <DEDUP_REMOVED lines=10> */
.L_x_1198:
[----:B------:R-:W-:Y:S05]  /*26700*/  BSYNC B1 ;  /* 0x0000000000017941 */ /* 0x000fea0003800000 */
.L_x_1197:
        /* <DEDUP_REMOVED lines=10> */
.L_x_1200:
[----:B------:R-:W-:Y:S05]  /*267b0*/  BSYNC B1 ;  /* 0x0000000000017941 */ /* 0x000fea0003800000 */
.L_x_1199:
        /* <DEDUP_REMOVED lines=10> */
.L_x_1202:
[----:B------:R-:W-:Y:S05]  /*26860*/  BSYNC B1 ;  /* 0x0000000000017941 */ /* 0x000fea0003800000 */
.L_x_1201:
        /* <DEDUP_REMOVED lines=10> */
.L_x_1204:
[----:B------:R-:W-:Y:S05]  /*26910*/  BSYNC B1 ;  /* 0x0000000000017941 */ /* 0x000fea0003800000 */
.L_x_1203:
        /* <DEDUP_REMOVED lines=10> */
.L_x_1206:
[----:B------:R-:W-:Y:S05]  /*269c0*/  BSYNC B1 ;  /* 0x0000000000017941 */ /* 0x000fea0003800000 */
.L_x_1205:
        /* <DEDUP_REMOVED lines=10> */
.L_x_1208:
[----:B------:R-:W-:Y:S05]  /*26a70*/  BSYNC B1 ;  /* 0x0000000000017941 */ /* 0x000fea0003800000 */
.L_x_1207:
        /* <DEDUP_REMOVED lines=10> */
.L_x_1210:
[----:B------:R-:W-:Y:S05]  /*26b20*/  BSYNC B1 ;  /* 0x0000000000017941 */ /* 0x000fea0003800000 */
.L_x_1209:
        /* <DEDUP_REMOVED lines=10> */
.L_x_1212:
[----:B------:R-:W-:Y:S05]  /*26bd0*/  BSYNC B1 ;  /* 0x0000000000017941 */ /* 0x000fea0003800000 */
.L_x_1211:
        /* <DEDUP_REMOVED lines=10> */
.L_x_1214:
[----:B------:R-:W-:Y:S05]  /*26c80*/  BSYNC B1 ;  /* 0x0000000000017941 */ /* 0x000fea0003800000 */
.L_x_1213:
        /* <DEDUP_REMOVED lines=10> */
.L_x_1216:
[----:B------:R-:W-:Y:S05]  /*26d30*/  BSYNC B1 ;  /* 0x0000000000017941 */ /* 0x000fea0003800000 */
.L_x_1215:
        /* <DEDUP_REMOVED lines=10> */
.L_x_1218:
[----:B------:R-:W-:Y:S05]  /*26de0*/  BSYNC B1 ;  /* 0x0000000000017941 */ /* 0x000fea0003800000 */
.L_x_1217:
        /* <DEDUP_REMOVED lines=10> */
.L_x_1220:
[----:B------:R-:W-:Y:S05]  /*26e90*/  BSYNC B1 ;  /* 0x0000000000017941 */ /* 0x000fea0003800000 */
.L_x_1219:
        /* <DEDUP_REMOVED lines=10> */
.L_x_1222:
[----:B------:R-:W-:Y:S05]  /*26f40*/  BSYNC B1 ;  /* 0x0000000000017941 */ /* 0x000fea0003800000 */
.L_x_1221:
        /* <DEDUP_REMOVED lines=10> */
.L_x_1224:
[----:B------:R-:W-:Y:S05]  /*26ff0*/  BSYNC B1 ;  /* 0x0000000000017941 */ /* 0x000fea0003800000 */
.L_x_1223:
        /* <DEDUP_REMOVED lines=10> */
.L_x_1226:
[----:B------:R-:W-:Y:S05]  /*270a0*/  BSYNC B1 ;  /* 0x0000000000017941 */ /* 0x000fea0003800000 */
.L_x_1225:
        /* <DEDUP_REMOVED lines=10> */
.L_x_1228:
[----:B------:R-:W-:Y:S05]  /*27150*/  BSYNC B1 ;  /* 0x0000000000017941 */ /* 0x000fea0003800000 */
.L_x_1227:
        /* <DEDUP_REMOVED lines=10> */
.L_x_1230:
[----:B------:R-:W-:Y:S05]  /*27200*/  BSYNC B1 ;  /* 0x0000000000017941 */ /* 0x000fea0003800000 */
.L_x_1229:
        /* <DEDUP_REMOVED lines=10> */
.L_x_1232:
[----:B------:R-:W-:Y:S05]  /*272b0*/  BSYNC B1 ;  /* 0x0000000000017941 */ /* 0x000fea0003800000 */
.L_x_1231:
        /* <DEDUP_REMOVED lines=10> */
.L_x_1234:
[----:B------:R-:W-:Y:S05]  /*27360*/  BSYNC B1 ;  /* 0x0000000000017941 */ /* 0x000fea0003800000 */
.L_x_1233:
        /* <DEDUP_REMOVED lines=10> */
.L_x_1236:
[----:B------:R-:W-:Y:S05]  /*27410*/  BSYNC B1 ;  /* 0x0000000000017941 */ /* 0x000fea0003800000 */
.L_x_1235:
        /* <DEDUP_REMOVED lines=10> */
.L_x_1238:
[----:B------:R-:W-:Y:S05]  /*274c0*/  BSYNC B1 ;  /* 0x0000000000017941 */ /* 0x000fea0003800000 */
.L_x_1237:
        /* <DEDUP_REMOVED lines=10> */
.L_x_1240:
[----:B------:R-:W-:Y:S05]  /*27570*/  BSYNC B1 ;  /* 0x0000000000017941 */ /* 0x000fea0003800000 */
.L_x_1239:
        /* <DEDUP_REMOVED lines=10> */
.L_x_1242:
[----:B------:R-:W-:Y:S05]  /*27620*/  BSYNC B1 ;  /* 0x0000000000017941 */ /* 0x000fea0003800000 */
.L_x_1241:
        /* <DEDUP_REMOVED lines=10> */
.L_x_1244:
[----:B------:R-:W-:Y:S05]  /*276d0*/  BSYNC B1 ;  /* 0x0000000000017941 */ /* 0x000fea0003800000 */
.L_x_1243:
        /* <DEDUP_REMOVED lines=10> */
.L_x_1246:
[----:B------:R-:W-:Y:S05]  /*27780*/  BSYNC B1 ;  /* 0x0000000000017941 */ /* 0x000fea0003800000 */
.L_x_1245:
        /* <DEDUP_REMOVED lines=10> */
.L_x_1248:
[----:B------:R-:W-:Y:S05]  /*27830*/  BSYNC B1 ;  /* 0x0000000000017941 */ /* 0x000fea0003800000 */
.L_x_1247:
        /* <DEDUP_REMOVED lines=10> */
.L_x_1250:
[----:B------:R-:W-:Y:S05]  /*278e0*/  BSYNC B1 ;  /* 0x0000000000017941 */ /* 0x000fea0003800000 */
.L_x_1249:
        /* <DEDUP_REMOVED lines=10> */
.L_x_1252:
[----:B------:R-:W-:Y:S05]  /*27990*/  BSYNC B1 ;  /* 0x0000000000017941 */ /* 0x000fea0003800000 */
.L_x_1251:
        /* <DEDUP_REMOVED lines=10> */
.L_x_1254:
[----:B------:R-:W-:Y:S05]  /*27a40*/  BSYNC B1 ;  /* 0x0000000000017941 */ /* 0x000fea0003800000 */
.L_x_1253:
        /* <DEDUP_REMOVED lines=10> */
.L_x_1256:
[----:B------:R-:W-:Y:S05]  /*27af0*/  BSYNC B1 ;  /* 0x0000000000017941 */ /* 0x000fea0003800000 */
.L_x_1255:
        /* <DEDUP_REMOVED lines=10> */
.L_x_1258:
[----:B------:R-:W-:Y:S05]  /*27ba0*/  BSYNC B1 ;  /* 0x0000000000017941 */ /* 0x000fea0003800000 */
.L_x_1257:
        /* <DEDUP_REMOVED lines=10> */
.L_x_1260:
[----:B------:R-:W-:Y:S05]  /*27c50*/  BSYNC B1 ;  /* 0x0000000000017941 */ /* 0x000fea0003800000 */
.L_x_1259:
        /* <DEDUP_REMOVED lines=10> */
.L_x_1262:
[----:B------:R-:W-:Y:S05]  /*27d00*/  BSYNC B1 ;  /* 0x0000000000017941 */ /* 0x000fea0003800000 */
.L_x_1261:
        /* <DEDUP_REMOVED lines=10> */
.L_x_1264:
[----:B------:R-:W-:Y:S05]  /*27db0*/  BSYNC B1 ;  /* 0x0000000000017941 */ /* 0x000fea0003800000 */
.L_x_1263:
        /* <DEDUP_REMOVED lines=10> */
.L_x_1266:
[----:B------:R-:W-:Y:S05]  /*27e60*/  BSYNC B1 ;  /* 0x0000000000017941 */ /* 0x000fea0003800000 */
.L_x_1265:
        /* <DEDUP_REMOVED lines=10> */
.L_x_1268:
[----:B------:R-:W-:Y:S05]  /*27f10*/  BSYNC B1 ;  /* 0x0000000000017941 */ /* 0x000fea0003800000 */
.L_x_1267:
        /* <DEDUP_REMOVED lines=10> */
.L_x_1270:
[----:B------:R-:W-:Y:S05]  /*27fc0*/  BSYNC B1 ;  /* 0x0000000000017941 */ /* 0x000fea0003800000 */
.L_x_1269:
        /* <DEDUP_REMOVED lines=10> */
.L_x_1272:
[----:B------:R-:W-:Y:S05]  /*28070*/  BSYNC B1 ;  /* 0x0000000000017941 */ /* 0x000fea0003800000 */
.L_x_1271:
        /* <DEDUP_REMOVED lines=10> */
.L_x_1274:
[----:B------:R-:W-:Y:S05]  /*28120*/  BSYNC B1 ;  /* 0x0000000000017941 */ /* 0x000fea0003800000 */
.L_x_1273:
        /* <DEDUP_REMOVED lines=10> */
.L_x_1276:
[----:B------:R-:W-:Y:S05]  /*281d0*/  BSYNC B1 ;  /* 0x0000000000017941 */ /* 0x000fea0003800000 */
.L_x_1275:
        /* <DEDUP_REMOVED lines=10> */
.L_x_1278:
[----:B------:R-:W-:Y:S05]  /*28280*/  BSYNC B1 ;  /* 0x0000000000017941 */ /* 0x000fea0003800000 */
.L_x_1277:
        /* <DEDUP_REMOVED lines=10> */
.L_x_1280:
[----:B------:R-:W-:Y:S05]  /*28330*/  BSYNC B1 ;  /* 0x0000000000017941 */ /* 0x000fea0003800000 */
.L_x_1279:
        /* <DEDUP_REMOVED lines=10> */
.L_x_1282:
[----:B------:R-:W-:Y:S05]  /*283e0*/  BSYNC B1 ;  /* 0x0000000000017941 */ /* 0x000fea0003800000 */
.L_x_1281:
        /* <DEDUP_REMOVED lines=10> */
.L_x_1284:
[----:B------:R-:W-:Y:S05]  /*28490*/  BSYNC B1 ;  /* 0x0000000000017941 */ /* 0x000fea0003800000 */
.L_x_1283:
        /* <DEDUP_REMOVED lines=10> */
.L_x_1286:
[----:B------:R-:W-:Y:S05]  /*28540*/  BSYNC B1 ;  /* 0x0000000000017941 */ /* 0x000fea0003800000 */
.L_x_1285:
        /* <DEDUP_REMOVED lines=10> */
.L_x_1288:
[----:B------:R-:W-:Y:S05]  /*285f0*/  BSYNC B1 ;  /* 0x0000000000017941 */ /* 0x000fea0003800000 */
.L_x_1287:
        /* <DEDUP_REMOVED lines=10> */
.L_x_1290:
[----:B------:R-:W-:Y:S05]  /*286a0*/  BSYNC B1 ;  /* 0x0000000000017941 */ /* 0x000fea0003800000 */
.L_x_1289:
        /* <DEDUP_REMOVED lines=10> */
.L_x_1292:
[----:B------:R-:W-:Y:S05]  /*28750*/  BSYNC B1 ;  /* 0x0000000000017941 */ /* 0x000fea0003800000 */
.L_x_1291:
        /* <DEDUP_REMOVED lines=10> */
.L_x_1294:
[----:B------:R-:W-:Y:S05]  /*28800*/  BSYNC B1 ;  /* 0x0000000000017941 */ /* 0x000fea0003800000 */
.L_x_1293:
        /* <DEDUP_REMOVED lines=10> */
.L_x_1296:
[----:B------:R-:W-:Y:S05]  /*288b0*/  BSYNC B1 ;  /* 0x0000000000017941 */ /* 0x000fea0003800000 */
.L_x_1295:
        /* <DEDUP_REMOVED lines=10> */
.L_x_1298:
[----:B------:R-:W-:Y:S05]  /*28960*/  BSYNC B1 ;  /* 0x0000000000017941 */ /* 0x000fea0003800000 */
.L_x_1297:
        /* <DEDUP_REMOVED lines=10> */
.L_x_1300:
[----:B------:R-:W-:Y:S05]  /*28a10*/  BSYNC B1 ;  /* 0x0000000000017941 */ /* 0x000fea0003800000 */
.L_x_1299:
        /* <DEDUP_REMOVED lines=10> */
.L_x_1302:
[----:B------:R-:W-:Y:S05]  /*28ac0*/  BSYNC B1 ;  /* 0x0000000000017941 */ /* 0x000fea0003800000 */
.L_x_1301:
        /* <DEDUP_REMOVED lines=10> */
.L_x_1304:
[----:B------:R-:W-:Y:S05]  /*28b70*/  BSYNC B1 ;  /* 0x0000000000017941 */ /* 0x000fea0003800000 */
.L_x_1303:
        /* <DEDUP_REMOVED lines=10> */
.L_x_1306:
[----:B------:R-:W-:Y:S05]  /*28c20*/  BSYNC B1 ;  /* 0x0000000000017941 */ /* 0x000fea0003800000 */
.L_x_1305:
        /* <DEDUP_REMOVED lines=10> */
.L_x_1308:
[----:B------:R-:W-:Y:S05]  /*28cd0*/  BSYNC B1 ;  /* 0x0000000000017941 */ /* 0x000fea0003800000 */
.L_x_1307:
        /* <DEDUP_REMOVED lines=10> */
.L_x_1310:
[----:B------:R-:W-:Y:S05]  /*28d80*/  BSYNC B1 ;  /* 0x0000000000017941 */ /* 0x000fea0003800000 */
.L_x_1309:
        /* <DEDUP_REMOVED lines=10> */
.L_x_1312:
[----:B------:R-:W-:Y:S05]  /*28e30*/  BSYNC B1 ;  /* 0x0000000000017941 */ /* 0x000fea0003800000 */
.L_x_1311:
        /* <DEDUP_REMOVED lines=10> */
.L_x_1314:
[----:B------:R-:W-:Y:S05]  /*28ee0*/  BSYNC B1 ;  /* 0x0000000000017941 */ /* 0x000fea0003800000 */
.L_x_1313:
        /* <DEDUP_REMOVED lines=10> */
.L_x_1316:
[----:B------:R-:W-:Y:S05]  /*28f90*/  BSYNC B1 ;  /* 0x0000000000017941 */ /* 0x000fea0003800000 */
.L_x_1315:
        /* <DEDUP_REMOVED lines=10> */
.L_x_1318:
[----:B------:R-:W-:Y:S05]  /*29040*/  BSYNC B1 ;  /* 0x0000000000017941 */ /* 0x000fea0003800000 */
.L_x_1317:
        /* <DEDUP_REMOVED lines=10> */
.L_x_1320:
[----:B------:R-:W-:Y:S05]  /*290f0*/  BSYNC B1 ;  /* 0x0000000000017941 */ /* 0x000fea0003800000 */
.L_x_1319:
        /* <DEDUP_REMOVED lines=10> */
.L_x_1322:
[----:B------:R-:W-:Y:S05]  /*291a0*/  BSYNC B1 ;  /* 0x0000000000017941 */ /* 0x000fea0003800000 */
.L_x_1321:
        /* <DEDUP_REMOVED lines=10> */
.L_x_1324:
[----:B------:R-:W-:Y:S05]  /*29250*/  BSYNC B1 ;  /* 0x0000000000017941 */ /* 0x000fea0003800000 */
.L_x_1323:
        /* <DEDUP_REMOVED lines=10> */
.L_x_1326:
[----:B------:R-:W-:Y:S05]  /*29300*/  BSYNC B1 ;  /* 0x0000000000017941 */ /* 0x000fea0003800000 */
.L_x_1325:
        /* <DEDUP_REMOVED lines=10> */
.L_x_1328:
[----:B------:R-:W-:Y:S05]  /*293b0*/  BSYNC B1 ;  /* 0x0000000000017941 */ /* 0x000fea0003800000 */
.L_x_1327:
        /* <DEDUP_REMOVED lines=10> */
.L_x_1330:
[----:B------:R-:W-:Y:S05]  /*29460*/  BSYNC B1 ;  /* 0x0000000000017941 */ /* 0x000fea0003800000 */
.L_x_1329:
        /* <DEDUP_REMOVED lines=10> */
.L_x_1332:
[----:B------:R-:W-:Y:S05]  /*29510*/  BSYNC B1 ;  /* 0x0000000000017941 */ /* 0x000fea0003800000 */
.L_x_1331:
        /* <DEDUP_REMOVED lines=10> */
.L_x_1334:
[----:B------:R-:W-:Y:S05]  /*295c0*/  BSYNC B1 ;  /* 0x0000000000017941 */ /* 0x000fea0003800000 */
.L_x_1333:
        /* <DEDUP_REMOVED lines=10> */
.L_x_1336:
[----:B------:R-:W-:Y:S05]  /*29670*/  BSYNC B1 ;  /* 0x0000000000017941 */ /* 0x000fea0003800000 */
.L_x_1335:
        /* <DEDUP_REMOVED lines=10> */
.L_x_1338:
[----:B------:R-:W-:Y:S05]  /*29720*/  BSYNC B1 ;  /* 0x0000000000017941 */ /* 0x000fea0003800000 */
.L_x_1337:
        /* <DEDUP_REMOVED lines=10> */
.L_x_1340:
[----:B------:R-:W-:Y:S05]  /*297d0*/  BSYNC B1 ;  /* 0x0000000000017941 */ /* 0x000fea0003800000 */
.L_x_1339:
        /* <DEDUP_REMOVED lines=10> */
.L_x_1342:
[----:B------:R-:W-:Y:S05]  /*29880*/  BSYNC B1 ;  /* 0x0000000000017941 */ /* 0x000fea0003800000 */
.L_x_1341:
        /* <DEDUP_REMOVED lines=10> */
.L_x_1344:
[----:B------:R-:W-:Y:S05]  /*29930*/  BSYNC B1 ;  /* 0x0000000000017941 */ /* 0x000fea0003800000 */
.L_x_1343:
[----:B-----5:R-:W-:Y:S01]  /*29940*/  IMAD.U32 R5, R3, 0x10000, RZ ;  /* 0x0001000003057824 */ /* 0x020fe200078e00ff */
[----:B------:R-:W-:Y:S03]  /*29950*/  BSSY B1, `(.L_x_1345) ;  /* 0x0000008000017945 */ /* 0x000fe60003800000 */
[----:B------:R-:W-:-:S04]  /*29960*/  FMUL R4, R5, R16 ;  /* 0x0000001005047220 */ /* 0x000fc80000400000 */
[----:B------:R-:W-:-:S05]  /*29970*/  FFMA R4, R203, R2, R4 ;  /* 0x00000002cb047223 */ /* 0x000fca0000000004 */
[----:B------:R-:W-:-:S05]  /*29980*/  F2FP.BF16.F32.PACK_AB R4, RZ, R4 ;  /* 0x00000004ff04723e */ /* 0x000fca00000010ff */
[----:B------:R0:W-:Y:S01]  /*29990*/  @P5 STG.E.U16 desc[UR36][R216.64+0x2c2], R4 ;  /* 0x0002c204d8005986 */ /* 0x0001e2000c101524 */
[----:B------:R-:W-:-:S13]  /*299a0*/  ISETP.GT.AND P5, PT, R0, 0x100, P6 ;  /* 0x000001000000780c */ /* 0x000fda00037a4270 */
[----:B0-----:R-:W-:Y:S05]  /*299b0*/  @!P5 BRA `(.L_x_1346) ;  /* 0x000000000004d947 */ /* 0x001fea0003800000 */
[----:B------:R0:W5:Y:S02]  /*299c0*/  LDG.E.LTC128B.U16 R3, desc[UR36][R14.64+0x2d0] ;  /* 0x0002d0240e037981 */ /* 0x000164000c1e1520 */
.L_x_1346:
[----:B------:R-:W-:Y:S05]  /*299d0*/  BSYNC B1 ;  /* 0x0000000000017941 */ /* 0x000fea0003800000 */
.L_x_1345:
        /* <DEDUP_REMOVED lines=9> */
.L_x_1348:
[----:B------:R-:W-:Y:S05]  /*29a70*/  BSYNC B1 ;  /* 0x0000000000017941 */ /* 0x000fea0003800000 */
.L_x_1347:
        /* <DEDUP_REMOVED lines=9> */
.L_x_1350:
[----:B------:R-:W-:Y:S05]  /*29b10*/  BSYNC B1 ;  /* 0x0000000000017941 */ /* 0x000fea0003800000 */
.L_x_1349:
        /* <DEDUP_REMOVED lines=9> */
.L_x_1352:
[----:B------:R-:W-:Y:S05]  /*29bb0*/  BSYNC B1 ;  /* 0x0000000000017941 */ /* 0x000fea0003800000 */
.L_x_1351:
        /* <DEDUP_REMOVED lines=9> */
.L_x_1354:
[----:B------:R-:W-:Y:S05]  /*29c50*/  BSYNC B1 ;  /* 0x0000000000017941 */ /* 0x000fea0003800000 */
.L_x_1353:
        /* <DEDUP_REMOVED lines=9> */
.L_x_1356:
[----:B------:R-:W-:Y:S05]  /*29cf0*/  BSYNC B1 ;  /* 0x0000000000017941 */ /* 0x000fea0003800000 */
.L_x_1355:
        /* <DEDUP_REMOVED lines=9> */
.L_x_1358:
[----:B------:R-:W-:Y:S05]  /*29d90*/  BSYNC B1 ;  /* 0x0000000000017941 */ /* 0x000fea0003800000 */
.L_x_1357:
        /* <DEDUP_REMOVED lines=9> */
.L_x_1360:
[----:B------:R-:W-:Y:S05]  /*29e30*/  BSYNC B1 ;  /* 0x0000000000017941 */ /* 0x000fea0003800000 */
.L_x_1359:
        /* <DEDUP_REMOVED lines=9> */
.L_x_1362:
[----:B------:R-:W-:Y:S05]  /*29ed0*/  BSYNC B1 ;  /* 0x0000000000017941 */ /* 0x000fea0003800000 */
.L_x_1361:
        /* <DEDUP_REMOVED lines=9> */
.L_x_1364:
[----:B------:R-:W-:Y:S05]  /*29f70*/  BSYNC B1 ;  /* 0x0000000000017941 */ /* 0x000fea0003800000 */
.L_x_1363:
        /* <DEDUP_REMOVED lines=9> */
.L_x_1366:
[----:B------:R-:W-:Y:S05]  /*2a010*/  BSYNC B1 ;  /* 0x0000000000017941 */ /* 0x000fea0003800000 */
.L_x_1365:
        /* <DEDUP_REMOVED lines=9> */
.L_x_1368:
[----:B------:R-:W-:Y:S05]  /*2a0b0*/  BSYNC B1 ;  /* 0x0000000000017941 */ /* 0x000fea0003800000 */
.L_x_1367:
        /* <DEDUP_REMOVED lines=10> */
.L_x_1370:
[----:B------:R-:W-:Y:S05]  /*2a160*/  BSYNC B1 ;  /* 0x0000000000017941 */ /* 0x000fea0003800000 */
.L_x_1369:
[----:B-----5:R-:W-:Y:S01]  /*2a170*/  IMAD.U32 R5, R3, 0x10000, RZ ;  /* 0x0001000003057824 */ /* 0x020fe200078e00ff */
[----:B------:R-:W-:Y:S01]  /*2a180*/  BSSY B1, `(.L_x_1371) ;  /* 0x000000a000017945 */ /* 0x000fe20003800000 */
[----:B------:R-:W-:Y:S02]  /*2a190*/  IMAD.MOV.U32 R219, RZ, RZ, R232 ;  /* 0x000000ffffdb7224 */ /* 0x000fe400078e00e8 */
        /* <DEDUP_REMOVED lines=8> */
.L_x_1372:
[----:B------:R-:W-:Y:S05]  /*2a220*/  BSYNC B1 ;  /* 0x0000000000017941 */ /* 0x000fea0003800000 */
.L_x_1371:
        /* <DEDUP_REMOVED lines=10> */
.L_x_1374:
[----:B------:R-:W-:Y:S05]  /*2a2d0*/  BSYNC B1 ;  /* 0x0000000000017941 */ /* 0x000fea0003800000 */
.L_x_1373:
        /* <DEDUP_REMOVED lines=10> */
.L_x_1376:
[----:B------:R-:W-:Y:S05]  /*2a380*/  BSYNC B1 ;  /* 0x0000000000017941 */ /* 0x000fea0003800000 */
.L_x_1375:
        /* <DEDUP_REMOVED lines=10> */
.L_x_1378:
[----:B------:R-:W-:Y:S05]  /*2a430*/  BSYNC B1 ;  /* 0x0000000000017941 */ /* 0x000fea0003800000 */
.L_x_1377:
        /* <DEDUP_REMOVED lines=10> */
.L_x_1380:
[----:B------:R-:W-:Y:S05]  /*2a4e0*/  BSYNC B1 ;  /* 0x0000000000017941 */ /* 0x000fea0003800000 */
.L_x_1379:
        /* <DEDUP_REMOVED lines=10> */
.L_x_1382:
[----:B------:R-:W-:Y:S05]  /*2a590*/  BSYNC B1 ;  /* 0x0000000000017941 */ /* 0x000fea0003800000 */
.L_x_1381:
        /* <DEDUP_REMOVED lines=10> */
.L_x_1384:
[----:B------:R-:W-:Y:S05]  /*2a640*/  BSYNC B1 ;  /* 0x0000000000017941 */ /* 0x000fea0003800000 */
.L_x_1383:
        /* <DEDUP_REMOVED lines=10> */
.L_x_1386:
[----:B------:R-:W-:Y:S05]  /*2a6f0*/  BSYNC B1 ;  /* 0x0000000000017941 */ /* 0x000fea0003800000 */
.L_x_1385:
        /* <DEDUP_REMOVED lines=10> */
.L_x_1388:
[----:B------:R-:W-:Y:S05]  /*2a7a0*/  BSYNC B1 ;  /* 0x0000000000017941 */ /* 0x000fea0003800000 */
.L_x_1387:
        /* <DEDUP_REMOVED lines=10> */
.L_x_1390:
[----:B------:R-:W-:Y:S05]  /*2a850*/  BSYNC B1 ;  /* 0x0000000000017941 */ /* 0x000fea0003800000 */
.L_x_1389:
        /* <DEDUP_REMOVED lines=10> */
.L_x_1392:
[----:B------:R-:W-:Y:S05]  /*2a900*/  BSYNC B1 ;  /* 0x0000000000017941 */ /* 0x000fea0003800000 */
.L_x_1391:
        /* <DEDUP_REMOVED lines=10> */
.L_x_1394:
[----:B------:R-:W-:Y:S05]  /*2a9b0*/  BSYNC B1 ;  /* 0x0000000000017941 */ /* 0x000fea0003800000 */
.L_x_1393:
        /* <DEDUP_REMOVED lines=10> */
.L_x_1396:
[----:B------:R-:W-:Y:S05]  /*2aa60*/  BSYNC B1 ;  /* 0x0000000000017941 */ /* 0x000fea0003800000 */
.L_x_1395:
        /* <DEDUP_REMOVED lines=10> */
.L_x_1398:
[----:B------:R-:W-:Y:S05]  /*2ab10*/  BSYNC B1 ;  /* 0x0000000000017941 */ /* 0x000fea0003800000 */
.L_x_1397:
        /* <DEDUP_REMOVED lines=10> */
.L_x_1400:
[----:B------:R-:W-:Y:S05]  /*2abc0*/  BSYNC B1 ;  /* 0x0000000000017941 */ /* 0x000fea0003800000 */
.L_x_1399:
        /* <DEDUP_REMOVED lines=10> */
.L_x_1402:
[----:B------:R-:W-:Y:S05]  /*2ac70*/  BSYNC B1 ;  /* 0x0000000000017941 */ /* 0x000fea0003800000 */
.L_x_1401:
        /* <DEDUP_REMOVED lines=10> */
.L_x_1404:
[----:B------:R-:W-:Y:S05]  /*2ad20*/  BSYNC B1 ;  /* 0x0000000000017941 */ /* 0x000fea0003800000 */
.L_x_1403:
        /* <DEDUP_REMOVED lines=10> */
.L_x_1406:
[----:B------:R-:W-:Y:S05]  /*2add0*/  BSYNC B1 ;  /* 0x0000000000017941 */ /* 0x000fea0003800000 */
.L_x_1405:
        /* <DEDUP_REMOVED lines=10> */
.L_x_1408:
[----:B------:R-:W-:Y:S05]  /*2ae80*/  BSYNC B1 ;  /* 0x0000000000017941 */ /* 0x000fea0003800000 */
.L_x_1407:
        /* <DEDUP_REMOVED lines=10> */
.L_x_1410:
[----:B------:R-:W-:Y:S05]  /*2af30*/  BSYNC B1 ;  /* 0x0000000000017941 */ /* 0x000fea0003800000 */
.L_x_1409:
        /* <DEDUP_REMOVED lines=10> */
.L_x_1412:
[----:B------:R-:W-:Y:S05]  /*2afe0*/  BSYNC B1 ;  /* 0x0000000000017941 */ /* 0x000fea0003800000 */
.L_x_1411:
        /* <DEDUP_REMOVED lines=10> */
.L_x_1414:
[----:B------:R-:W-:Y:S05]  /*2b090*/  BSYNC B1 ;  /* 0x0000000000017941 */ /* 0x000fea0003800000 */
.L_x_1413:
        /* <DEDUP_REMOVED lines=10> */
.L_x_1416:
[----:B------:R-:W-:Y:S05]  /*2b140*/  BSYNC B1 ;  /* 0x0000000000017941 */ /* 0x000fea0003800000 */
.L_x_1415:
        /* <DEDUP_REMOVED lines=10> */
.L_x_1418:
[----:B------:R-:W-:Y:S05]  /*2b1f0*/  BSYNC B1 ;  /* 0x0000000000017941 */ /* 0x000fea0003800000 */
.L_x_1417:
        /* <DEDUP_REMOVED lines=10> */
.L_x_1420:
[----:B------:R-:W-:Y:S05]  /*2b2a0*/  BSYNC B1 ;  /* 0x0000000000017941 */ /* 0x000fea0003800000 */
.L_x_1419:
        /* <DEDUP_REMOVED lines=10> */
.L_x_1422:
[----:B------:R-:W-:Y:S05]  /*2b350*/  BSYNC B1 ;  /* 0x0000000000017941 */ /* 0x000fea0003800000 */
.L_x_1421:
        /* <DEDUP_REMOVED lines=10> */
.L_x_1424:
[----:B------:R-:W-:Y:S05]  /*2b400*/  BSYNC B1 ;  /* 0x0000000000017941 */ /* 0x000fea0003800000 */
.L_x_1423:
        /* <DEDUP_REMOVED lines=10> */
.L_x_1426:
[----:B------:R-:W-:Y:S05]  /*2b4b0*/  BSYNC B1 ;  /* 0x0000000000017941 */ /* 0x000fea0003800000 */
.L_x_1425:
        /* <DEDUP_REMOVED lines=10> */
.L_x_1428:
[----:B------:R-:W-:Y:S05]  /*2b560*/  BSYNC B1 ;  /* 0x0000000000017941 */ /* 0x000fea0003800000 */
.L_x_1427:
        /* <DEDUP_REMOVED lines=10> */
.L_x_1430:
[----:B------:R-:W-:Y:S05]  /*2b610*/  BSYNC B1 ;  /* 0x0000000000017941 */ /* 0x000fea0003800000 */
.L_x_1429:
        /* <DEDUP_REMOVED lines=10> */
.L_x_1432:
[----:B------:R-:W-:Y:S05]  /*2b6c0*/  BSYNC B1 ;  /* 0x0000000000017941 */ /* 0x000fea0003800000 */
.L_x_1431:
        /* <DEDUP_REMOVED lines=10> */
.L_x_1434:
[----:B------:R-:W-:Y:S05]  /*2b770*/  BSYNC B1 ;  /* 0x0000000000017941 */ /* 0x000fea0003800000 */
.L_x_1433:
        /* <DEDUP_REMOVED lines=10> */
.L_x_1436:
[----:B------:R-:W-:Y:S05]  /*2b820*/  BSYNC B1 ;  /* 0x0000000000017941 */ /* 0x000fea0003800000 */
.L_x_1435:
        /* <DEDUP_REMOVED lines=10> */
.L_x_1438:
[----:B------:R-:W-:Y:S05]  /*2b8d0*/  BSYNC B1 ;  /* 0x0000000000017941 */ /* 0x000fea0003800000 */
.L_x_1437:
        /* <DEDUP_REMOVED lines=10> */
.L_x_1440:
[----:B------:R-:W-:Y:S05]  /*2b980*/  BSYNC B1 ;  /* 0x0000000000017941 */ /* 0x000fea0003800000 */
.L_x_1439:
        /* <DEDUP_REMOVED lines=10> */
.L_x_1442:
[----:B------:R-:W-:Y:S05]  /*2ba30*/  BSYNC B1 ;  /* 0x0000000000017941 */ /* 0x000fea0003800000 */
.L_x_1441:
        /* <DEDUP_REMOVED lines=10> */
.L_x_1444:
[----:B------:R-:W-:Y:S05]  /*2bae0*/  BSYNC B1 ;  /* 0x0000000000017941 */ /* 0x000fea0003800000 */
.L_x_1443:
        /* <DEDUP_REMOVED lines=10> */
.L_x_1446:
[----:B------:R-:W-:Y:S05]  /*2bb90*/  BSYNC B1 ;  /* 0x0000000000017941 */ /* 0x000fea0003800000 */
.L_x_1445:
        /* <DEDUP_REMOVED lines=10> */
.L_x_1448:
[----:B------:R-:W-:Y:S05]  /*2bc40*/  BSYNC B1 ;  /* 0x0000000000017941 */ /* 0x000fea0003800000 */
.L_x_1447:
        /* <DEDUP_REMOVED lines=10> */
.L_x_1450:
[----:B------:R-:W-:Y:S05]  /*2bcf0*/  BSYNC B1 ;  /* 0x0000000000017941 */ /* 0x000fea0003800000 */
.L_x_1449:
        /* <DEDUP_REMOVED lines=10> */
.L_x_1452:
[----:B------:R-:W-:Y:S05]  /*2bda0*/  BSYNC B1 ;  /* 0x0000000000017941 */ /* 0x000fea0003800000 */
.L_x_1451:
        /* <DEDUP_REMOVED lines=10> */
.L_x_1454:
[----:B------:R-:W-:Y:S05]  /*2be50*/  BSYNC B1 ;  /* 0x0000000000017941 */ /* 0x000fea0003800000 */
.L_x_1453:
        /* <DEDUP_REMOVED lines=10> */
.L_x_1456:
[----:B------:R-:W-:Y:S05]  /*2bf00*/  BSYNC B1 ;  /* 0x0000000000017941 */ /* 0x000fea0003800000 */
.L_x_1455:
        /* <DEDUP_REMOVED lines=10> */
.L_x_1458:
[----:B------:R-:W-:Y:S05]  /*2bfb0*/  BSYNC B1 ;  /* 0x0000000000017941 */ /* 0x000fea0003800000 */
.L_x_1457:
        /* <DEDUP_REMOVED lines=10> */
.L_x_1460:
[----:B------:R-:W-:Y:S05]  /*2c060*/  BSYNC B1 ;  /* 0x0000000000017941 */ /* 0x000fea0003800000 */
.L_x_1459:
        /* <DEDUP_REMOVED lines=10> */
.L_x_1462:
[----:B------:R-:W-:Y:S05]  /*2c110*/  BSYNC B1 ;  /* 0x0000000000017941 */ /* 0x000fea0003800000 */
.L_x_1461:
        /* <DEDUP_REMOVED lines=10> */
.L_x_1464:
[----:B------:R-:W-:Y:S05]  /*2c1c0*/  BSYNC B1 ;  /* 0x0000000000017941 */ /* 0x000fea0003800000 */
.L_x_1463:
        /* <DEDUP_REMOVED lines=10> */
.L_x_1466:
[----:B------:R-:W-:Y:S05]  /*2c270*/  BSYNC B1 ;  /* 0x0000000000017941 */ /* 0x000fea0003800000 */
.L_x_1465:
        /* <DEDUP_REMOVED lines=10> */
.L_x_1468:
[----:B------:R-:W-:Y:S05]  /*2c320*/  BSYNC B1 ;  /* 0x0000000000017941 */ /* 0x000fea0003800000 */
.L_x_1467:
        /* <DEDUP_REMOVED lines=10> */
.L_x_1470:
[----:B------:R-:W-:Y:S05]  /*2c3d0*/  BSYNC B1 ;  /* 0x0000000000017941 */ /* 0x000fea0003800000 */
.L_x_1469:
        /* <DEDUP_REMOVED lines=10> */
.L_x_1472:
[----:B------:R-:W-:Y:S05]  /*2c480*/  BSYNC B1 ;  /* 0x0000000000017941 */ /* 0x000fea0003800000 */
.L_x_1471:
        /* <DEDUP_REMOVED lines=10> */
.L_x_1474:
[----:B------:R-:W-:Y:S05]  /*2c530*/  BSYNC B1 ;  /* 0x0000000000017941 */ /* 0x000fea0003800000 */
.L_x_1473:
        /* <DEDUP_REMOVED lines=10> */
.L_x_1476:
[----:B------:R-:W-:Y:S05]  /*2c5e0*/  BSYNC B1 ;  /* 0x0000000000017941 */ /* 0x000fea0003800000 */
.L_x_1475:
        /* <DEDUP_REMOVED lines=10> */
.L_x_1478:
[----:B------:R-:W-:Y:S05]  /*2c690*/  BSYNC B1 ;  /* 0x0000000000017941 */ /* 0x000fea0003800000 */
.L_x_1477:
        /* <DEDUP_REMOVED lines=10> */
.L_x_1480:
[----:B------:R-:W-:Y:S05]  /*2c740*/  BSYNC B1 ;  /* 0x0000000000017941 */ /* 0x000fea0003800000 */
.L_x_1479:
        /* <DEDUP_REMOVED lines=10> */
.L_x_1482:
[----:B------:R-:W-:Y:S05]  /*2c7f0*/  BSYNC B1 ;  /* 0x0000000000017941 */ /* 0x000fea0003800000 */
.L_x_1481:
        /* <DEDUP_REMOVED lines=10> */
.L_x_1484:
[----:B------:R-:W-:Y:S05]  /*2c8a0*/  BSYNC B1 ;  /* 0x0000000000017941 */ /* 0x000fea0003800000 */
.L_x_1483:
        /* <DEDUP_REMOVED lines=10> */
.L_x_1486:
[----:B------:R-:W-:Y:S05]  /*2c950*/  BSYNC B1 ;  /* 0x0000000000017941 */ /* 0x000fea0003800000 */
.L_x_1485:
        /* <DEDUP_REMOVED lines=10> */
.L_x_1488:
[----:B------:R-:W-:Y:S05]  /*2ca00*/  BSYNC B1 ;  /* 0x0000000000017941 */ /* 0x000fea0003800000 */
.L_x_1487:
        /* <DEDUP_REMOVED lines=10> */
.L_x_1490:
[----:B------:R-:W-:Y:S05]  /*2cab0*/  BSYNC B1 ;  /* 0x0000000000017941 */ /* 0x000fea0003800000 */
.L_x_1489:
        /* <DEDUP_REMOVED lines=10> */
.L_x_1492:
[----:B------:R-:W-:Y:S05]  /*2cb60*/  BSYNC B1 ;  /* 0x0000000000017941 */ /* 0x000fea0003800000 */
.L_x_1491:
        /* <DEDUP_REMOVED lines=10> */
.L_x_1494:
[----:B------:R-:W-:Y:S05]  /*2cc10*/  BSYNC B1 ;  /* 0x0000000000017941 */ /* 0x000fea0003800000 */
.L_x_1493:
        /* <DEDUP_REMOVED lines=10> */
.L_x_1496:
[----:B------:R-:W-:Y:S05]  /*2ccc0*/  BSYNC B1 ;  /* 0x0000000000017941 */ /* 0x000fea0003800000 */
.L_x_1495:
        /* <DEDUP_REMOVED lines=10> */
.L_x_1498:
[----:B------:R-:W-:Y:S05]  /*2cd70*/  BSYNC B1 ;  /* 0x0000000000017941 */ /* 0x000fea0003800000 */
.L_x_1497:
        /* <DEDUP_REMOVED lines=10> */
.L_x_1500:
[----:B------:R-:W-:Y:S05]  /*2ce20*/  BSYNC B1 ;  /* 0x0000000000017941 */ /* 0x000fea0003800000 */
.L_x_1499:
        /* <DEDUP_REMOVED lines=10> */
.L_x_1502:
[----:B------:R-:W-:Y:S05]  /*2ced0*/  BSYNC B1 ;  /* 0x0000000000017941 */ /* 0x000fea0003800000 */
.L_x_1501:
        /* <DEDUP_REMOVED lines=10> */
.L_x_1504:
[----:B------:R-:W-:Y:S05]  /*2cf80*/  BSYNC B1 ;  /* 0x0000000000017941 */ /* 0x000fea0003800000 */
.L_x_1503:
        /* <DEDUP_REMOVED lines=10> */
.L_x_1506:
[----:B------:R-:W-:Y:S05]  /*2d030*/  BSYNC B1 ;  /* 0x0000000000017941 */ /* 0x000fea0003800000 */
.L_x_1505:
        /* <DEDUP_REMOVED lines=10> */
.L_x_1508:
[----:B------:R-:W-:Y:S05]  /*2d0e0*/  BSYNC B1 ;  /* 0x0000000000017941 */ /* 0x000fea0003800000 */
.L_x_1507:
        /* <DEDUP_REMOVED lines=10> */
.L_x_1510:
[----:B------:R-:W-:Y:S05]  /*2d190*/  BSYNC B1 ;  /* 0x0000000000017941 */ /* 0x000fea0003800000 */
.L_x_1509:
        /* <DEDUP_REMOVED lines=10> */
.L_x_1512:
[----:B------:R-:W-:Y:S05]  /*2d240*/  BSYNC B1 ;  /* 0x0000000000017941 */ /* 0x000fea0003800000 */
.L_x_1511:
        /* <DEDUP_REMOVED lines=10> */
.L_x_1514:
[----:B------:R-:W-:Y:S05]  /*2d2f0*/  BSYNC B1 ;  /* 0x0000000000017941 */ /* 0x000fea0003800000 */
.L_x_1513:
        /* <DEDUP_REMOVED lines=10> */
.L_x_1516:
[----:B------:R-:W-:Y:S05]  /*2d3a0*/  BSYNC B1 ;  /* 0x0000000000017941 */ /* 0x000fea0003800000 */
.L_x_1515:
        /* <DEDUP_REMOVED lines=10> */
.L_x_1518:
[----:B------:R-:W-:Y:S05]  /*2d450*/  BSYNC B1 ;  /* 0x0000000000017941 */ /* 0x000fea0003800000 */
.L_x_1517:
        /* <DEDUP_REMOVED lines=10> */
.L_x_1520:
[----:B------:R-:W-:Y:S05]  /*2d500*/  BSYNC B1 ;  /* 0x0000000000017941 */ /* 0x000fea0003800000 */
.L_x_1519:
        /* <DEDUP_REMOVED lines=10> */
.L_x_1522:
[----:B------:R-:W-:Y:S05]  /*2d5b0*/  BSYNC B1 ;  /* 0x0000000000017941 */ /* 0x000fea0003800000 */
.L_x_1521:
        /* <DEDUP_REMOVED lines=10> */
.L_x_1524:
[----:B------:R-:W-:Y:S05]  /*2d660*/  BSYNC B1 ;  /* 0x0000000000017941 */ /* 0x000fea0003800000 */
.L_x_1523:
        /* <DEDUP_REMOVED lines=10> */
.L_x_1526:
[----:B------:R-:W-:Y:S05]  /*2d710*/  BSYNC B1 ;  /* 0x0000000000017941 */ /* 0x000fea0003800000 */
.L_x_1525:
        /* <DEDUP_REMOVED lines=10> */
.L_x_1528:
[----:B------:R-:W-:Y:S05]  /*2d7c0*/  BSYNC B1 ;  /* 0x0000000000017941 */ /* 0x000fea0003800000 */
.L_x_1527:
        /* <DEDUP_REMOVED lines=10> */
.L_x_1530:
[----:B------:R-:W-:Y:S05]  /*2d870*/  BSYNC B1 ;  /* 0x0000000000017941 */ /* 0x000fea0003800000 */
.L_x_1529:
        /* <DEDUP_REMOVED lines=10> */
.L_x_1532:
[----:B------:R-:W-:Y:S05]  /*2d920*/  BSYNC B1 ;  /* 0x0000000000017941 */ /* 0x000fea0003800000 */
.L_x_1531:
        /* <DEDUP_REMOVED lines=10> */
.L_x_1534:
[----:B------:R-:W-:Y:S05]  /*2d9d0*/  BSYNC B1 ;  /* 0x0000000000017941 */ /* 0x000fea0003800000 */
.L_x_1533:
        /* <DEDUP_REMOVED lines=10> */
.L_x_1536:
[----:B------:R-:W-:Y:S05]  /*2da80*/  BSYNC B1 ;  /* 0x0000000000017941 */ /* 0x000fea0003800000 */
.L_x_1535:
        /* <DEDUP_REMOVED lines=9> */
.L_x_1538:
[----:B------:R-:W-:Y:S05]  /*2db20*/  BSYNC B1 ;  /* 0x0000000000017941 */ /* 0x000fea0003800000 */
.L_x_1537:
        /* <DEDUP_REMOVED lines=9> */
.L_x_1540:
[----:B------:R-:W-:Y:S05]  /*2dbc0*/  BSYNC B1 ;  /* 0x0000000000017941 */ /* 0x000fea0003800000 */
.L_x_1539:
[----:B-----5:R-:W-:Y:S01]  /*2dbd0*/  IMAD.U32 R5, R3, 0x10000, RZ ;  /* 0x0001000003057824 */ /* 0x020fe200078e00ff */
[----:B------:R-:W-:Y:S01]  /*2dbe0*/  ISETP.GT.AND P6, PT, R0, 0x188, P6 ;  /* 0x000001880000780c */ /* 0x000fe200037c4270 */
[----:B------:R-:W-:Y:S02]  /*2dbf0*/  BSSY B1, `(.L_x_1541) ;  /* 0x0000007000017945 */ /* 0x000fe40003800000 */
[----:B------:R-:W-:-:S04]  /*2dc00*/  FMUL R4, R5, R16 ;  /* 0x0000001005047220 */ /* 0x000fc80000400000 */
[----:B------:R-:W-:-:S05]  /*2dc10*/  FFMA R4, R109, R2, R4 ;  /* 0x000000026d047223 */ /* 0x000fca0000000004 */
[----:B------:R-:W-:-:S05]  /*2dc20*/  F2FP.BF16.F32.PACK_AB R4, RZ, R4 ;  /* 0x00000004ff04723e */ /* 0x000fca00000010ff */
[----:B------:R0:W-:Y:S01]  /*2dc30*/  @P5 STG.E.U16 desc[UR36][R218.64+0x2d2], R4 ;  /* 0x0002d204da005986 */ /* 0x0001e2000c101524 */
[----:B------:R-:W-:Y:S05]  /*2dc40*/  @!P6 BRA `(.L_x_1542) ;  /* 0x000000000004e947 */ /* 0x000fea0003800000 */
[----:B------:R0:W5:Y:S02]  /*2dc50*/  LDG.E.LTC128B.U16 R3, desc[UR36][R8.64+0x2d0] ;  /* 0x0002d02408037981 */ /* 0x000164000c1e1520 */
.L_x_1542:
[----:B------:R-:W-:Y:S05]  /*2dc60*/  BSYNC B1 ;  /* 0x0000000000017941 */ /* 0x000fea0003800000 */
.L_x_1541:
        /* <DEDUP_REMOVED lines=9> */
.L_x_1544:
[----:B------:R-:W-:Y:S05]  /*2dd00*/  BSYNC B1 ;  /* 0x0000000000017941 */ /* 0x000fea0003800000 */
.L_x_1543:
[----:B0----5:R-:W-:Y:S01]  /*2dd10*/  IMAD.U32 R5, R3, 0x10000, RZ ;  /* 0x0001000003057824 */ /* 0x021fe200078e00ff */
        /* <DEDUP_REMOVED lines=8> */
.L_x_1546:
[----:B------:R-:W-:Y:S05]  /*2dda0*/  BSYNC B1 ;  /* 0x0000000000017941 */ /* 0x000fea0003800000 */
.L_x_1545:
        /* <DEDUP_REMOVED lines=9> */
.L_x_1548:
[----:B------:R-:W-:Y:S05]  /*2de40*/  BSYNC B1 ;  /* 0x0000000000017941 */ /* 0x000fea0003800000 */
.L_x_1547:
        /* <DEDUP_REMOVED lines=9> */
.L_x_1550:
[----:B------:R-:W-:Y:S05]  /*2dee0*/  BSYNC B1 ;  /* 0x0000000000017941 */ /* 0x000fea0003800000 */
.L_x_1549:
        /* <DEDUP_REMOVED lines=9> */
.L_x_1552:
[----:B------:R-:W-:Y:S05]  /*2df80*/  BSYNC B1 ;  /* 0x0000000000017941 */ /* 0x000fea0003800000 */
.L_x_1551:
        /* <DEDUP_REMOVED lines=9> */
.L_x_1554:
[----:B------:R-:W-:Y:S05]  /*2e020*/  BSYNC B1 ;  /* 0x0000000000017941 */ /* 0x000fea0003800000 */
.L_x_1553:
        /* <DEDUP_REMOVED lines=9> */
.L_x_1556:
[----:B------:R-:W-:Y:S05]  /*2e0c0*/  BSYNC B1 ;  /* 0x0000000000017941 */ /* 0x000fea0003800000 */
.L_x_1555:
        /* <DEDUP_REMOVED lines=9> */
.L_x_1558:
[----:B------:R-:W-:Y:S05]  /*2e160*/  BSYNC B1 ;  /* 0x0000000000017941 */ /* 0x000fea0003800000 */
.L_x_1557:
        /* <DEDUP_REMOVED lines=9> */
.L_x_1560:
[----:B------:R-:W-:Y:S05]  /*2e200*/  BSYNC B1 ;  /* 0x0000000000017941 */ /* 0x000fea0003800000 */
.L_x_1559:
[----:B------:R-:W-:Y:S05]  /*2e210*/  @!P0 BRA `(.L_x_1561) ;  /* 0x0000011000ac8947 */ /* 0x000fea0003800000 */
[----:B-----5:R-:W-:-:S04]  /*2e220*/  IMAD.U32 R3, R3, 0x10000, RZ ;  /* 0x0001000003037824 */ /* 0x020fc800078e00ff */
[----:B------:R-:W-:-:S04]  /*2e230*/  FMUL R0, R3, R16 ;  /* 0x0000001003007220 */ /* 0x000fc80000400000 */
[----:B------:R-:W-:-:S05]  /*2e240*/  FFMA R0, R119, R2, R0 ;  /* 0x0000000277007223 */ /* 0x000fca0000000000 */
[----:B------:R-:W-:-:S05]  /*2e250*/  F2FP.BF16.F32.PACK_AB R0, RZ, R0 ;  /* 0x00000000ff00723e */ /* 0x000fca00000010ff */
[----:B------:R0:W-:Y:S01]  /*2e260*/  STG.E.U16 desc[UR36][R230.64+0x2f2], R0 ;  /* 0x0002f200e6007986 */ /* 0x0001e2000c101524 */
[----:B------:R-:W-:Y:S05]  /*2e270*/  BRA `(.L_x_1561) ;  /* 0x0000011000947947 */ /* 0x000fea0003800000 */
.L_x_34:
[----:B------:R-:W2:Y:S01]  /*2e280*/  LDL.LU R6, [R1+0x784] ;  /* 0x0007840001067983 */ /* 0x000ea20000300800 */
[----:B------:R-:W-:-:S03]  /*2e290*/  ULDC.64 UR4, c[0x0][0x5c0] ;  /* 0x0001700000047ab9 */ /* 0x000fc60000000a00 */
[----:B------:R-:W3:Y:S04]  /*2e2a0*/  LDL.LU R8, [R1+0x798] ;  /* 0x0007980001087983 */ /* 0x000ee80000300800 */
[----:B------:R-:W5:Y:S04]  /*2e2b0*/  LDL.LU R235, [R1+0x89c] ;  /* 0x00089c0001eb7983 */ /* 0x000f680000300800 */
[----:B------:R-:W4:Y:S04]  /*2e2c0*/  LDL.LU R234, [R1+0x8a0] ;  /* 0x0008a00001ea7983 */ /* 0x000f280000300800 */
        /* <DEDUP_REMOVED lines=15> */
[----:B------:R-:W4:Y:S01]  /*2e3c0*/  LDL.LU R217, [R1+0x8e0] ;  /* 0x0008e00001d97983 */ /* 0x000f220000300800 */
[----:B------:R-:W-:-:S03]  /*2e3d0*/  LEA R10, P0, R4, UR4, 0x1 ;  /* 0x00000004040a7c11 */ /* 0x000fc6000f8008ff */
[----:B------:R-:W4:Y:S04]  /*2e3e0*/  LDL.LU R216, [R1+0x8e4] ;  /* 0x0008e40001d87983 */ /* 0x000f280000300800 */
[----:B------:R-:W4:Y:S04]  /*2e3f0*/  LDL.LU R23, [R1+0x8e8] ;  /* 0x0008e80001177983 */ /* 0x000f280000300800 */
[----:B------:R-:W4:Y:S04]  /*2e400*/  LDL.LU R22, [R1+0x8ec] ;  /* 0x0008ec0001167983 */ /* 0x000f280000300800 */
[----:B------:R-:W4:Y:S01]  /*2e410*/  LDL.LU R15, [R1+0x8f0] ;  /* 0x0008f000010f7983 */ /* 0x000f220000300800 */
[----:B------:R-:W-:-:S03]  /*2e420*/  LEA.HI.X R11, R4, UR5, R20, 0x1, P0 ;  /* 0x00000005040b7c11 */ /* 0x000fc600080f0c14 */
[----:B------:R-:W4:Y:S04]  /*2e430*/  LDL.LU R14, [R1+0x8f4] ;  /* 0x0008f400010e7983 */ /* 0x000f280000300800 */
[----:B------:R-:W4:Y:S04]  /*2e440*/  LDL.LU R12, [R1+0x8f8] ;  /* 0x0008f800010c7983 */ /* 0x000f280000300800 */
[----:B------:R-:W4:Y:S04]  /*2e450*/  LDL.LU R13, [R1+0x8fc] ;  /* 0x0008fc00010d7983 */ /* 0x000f280000300800 */
[----:B------:R-:W4:Y:S04]  /*2e460*/  LDL.LU R21, [R1+0x600] ;  /* 0x0006000001157983 */ /* 0x000f280000300800 */
[----:B------:R-:W3:Y:S04]  /*2e470*/  LDL.LU R4, [R1+0x780] ;  /* 0x0007800001047983 */ /* 0x000ee80000300800 */
[----:B------:R-:W5:Y:S01]  /*2e480*/  LDL.LU R5, [R1+0x788] ;  /* 0x0007880001057983 */ /* 0x000f620000300800 */
[----:B------:R-:W-:Y:S01]  /*2e490*/  ISETP.GT.AND P3, PT, R3, 0x1, PT ;  /* 0x000000010300780c */ /* 0x000fe20003f64270 */
[----:B------:R-:W-:Y:S01]  /*2e4a0*/  USHF.L.U32 UR5, UR8, 0x4, URZ ;  /* 0x0000000408057899 */ /* 0x000fe2000800063f */
[C---:B------:R-:W-:Y:S01]  /*2e4b0*/  ISETP.GT.AND P2, PT, R0.reuse, 0x8, P5 ;  /* 0x000000080000780c */ /* 0x040fe20002f44270 */
[----:B------:R-:W-:Y:S01]  /*2e4c0*/  USHF.L.U64.HI UR4, UR8, 0x4, UR9 ;  /* 0x0000000408047899 */ /* 0x000fe20008010209 */
[----:B------:R-:W-:Y:S01]  /*2e4d0*/  ISETP.GT.AND P0, PT, R0, RZ, P3 ;  /* 0x000000ff0000720c */ /* 0x000fe20001f04270 */
[----:B------:R-:W4:Y:S01]  /*2e4e0*/  LDL.LU R20, [R1+0x898] ;  /* 0x0008980001147983 */ /* 0x000f220000300800 */
[----:B--2---:R-:W-:-:S05]  /*2e4f0*/  FMUL R6, R6, R2 ;  /* 0x0000000206067220 */ /* 0x004fca0000400000 */
[----:B------:R-:W-:-:S04]  /*2e500*/  F2FP.BF16.F32.PACK_AB R6, RZ, R6 ;  /* 0x00000006ff06723e */ /* 0x000fc800000010ff */
[----:B------:R-:W-:-:S05]  /*2e510*/  PRMT R7, R6, 0x7610, R7 ;  /* 0x0000761006077816 */ /* 0x000fca0000000007 */
[----:B------:R0:W-:Y:S04]  /*2e520*/  @P0 STG.E.U16 desc[UR36][R10.64+0x2], R7 ;  /* 0x000002070a000986 */ /* 0x0001e8000c101524 */
[----:B0-----:R-:W2:Y:S01]  /*2e530*/  LDL.LU R7, [R1+0x794] ;  /* 0x0007940001077983 */ /* 0x001ea20000300800 */
[-C--:B---3--:R-:W-:Y:S01]  /*2e540*/  FMUL R4, R4, R2.reuse ;  /* 0x0000000204047220 */ /* 0x088fe20000400000 */
[----:B-----5:R-:W-:-:S04]  /*2e550*/  FMUL R5, R5, R2 ;  /* 0x0000000205057220 */ /* 0x020fc80000400000 */
[----:B------:R-:W-:Y:S02]  /*2e560*/  F2FP.BF16.F32.PACK_AB R4, RZ, R4 ;  /* 0x00000004ff04723e */ /* 0x000fe400000010ff */
[----:B------:R-:W-:-:S03]  /*2e570*/  F2FP.BF16.F32.PACK_AB R5, RZ, R5 ;  /* 0x00000005ff05723e */ /* 0x000fc600000010ff */
[----:B------:R0:W-:Y:S01]  /*2e580*/  @P1 STG.E.U16 desc[UR36][R10.64], R4 ;  /* 0x000000040a001986 */ /* 0x0001e2000c101524 */
[----:B------:R-:W-:Y:S02]  /*2e590*/  PRMT R6, R5, 0x7610, R6 ;  /* 0x0000761005067816 */ /* 0x000fe40000000006 */
[----:B0-----:R-:W-:-:S04]  /*2e5a0*/  IADD3 R4, P1, R10, UR5, RZ ;  /* 0x000000050a047c10 */ /* 0x001fc8000ff3e0ff */
[----:B------:R-:W-:-:S05]  /*2e5b0*/  IADD3.X R5, R11, UR4, RZ, P1, !PT ;  /* 0x000000040b057c10 */ /* 0x000fca0008ffe4ff */
[----:B------:R0:W-:Y:S04]  /*2e5c0*/  @P2 STG.E.U16 desc[UR36][R4.64], R6 ;  /* 0x0000000604002986 */ /* 0x0001e8000c101524 */
[----:B0-----:R-:W3:Y:S01]  /*2e5d0*/  LDL.LU R6, [R1+0x78c] ;  /* 0x00078c0001067983 */ /* 0x001ee20000300800 */
[----:B------:R-:W-:Y:S01]  /*2e5e0*/  ISETP.GT.AND P0, PT, R0, 0x8, P3 ;  /* 0x000000080000780c */ /* 0x000fe20001f04270 */
[----:B---3--:R-:W-:-:S05]  /*2e5f0*/  FMUL R6, R6, R2 ;  /* 0x0000000206067220 */ /* 0x008fca0000400000 */
[----:B------:R-:W-:-:S07]  /*2e600*/  F2FP.BF16.F32.PACK_AB R6, RZ, R6 ;  /* 0x00000006ff06723e */ /* 0x000fce00000010ff */
[----:B------:R0:W-:Y:S04]  /*2e610*/  @P0 STG.E.U16 desc[UR36][R4.64+0x2], R6 ;  /* 0x0000020604000986 */ /* 0x0001e8000c101524 */
[----:B0-----:R-:W3:Y:S01]  /*2e620*/  LDL.LU R6, [R1+0x790] ;  /* 0x0007900001067983 */ /* 0x001ee20000300800 */
[C---:B------:R-:W-:Y:S02]  /*2e630*/  ISETP.GT.AND P2, PT, R3.reuse, 0x8, PT ;  /* 0x000000080300780c */ /* 0x040fe40003f44270 */
[----:B------:R-:W-:Y:S02]  /*2e640*/  ISETP.GT.AND P3, PT, R3, 0x9, PT ;  /* 0x000000090300780c */ /* 0x000fe40003f64270 */
[C---:B------:R-:W-:Y:S02]  /*2e650*/  ISETP.GT.AND P0, PT, R0.reuse, RZ, P2 ;  /* 0x000000ff0000720c */ /* 0x040fe40001704270 */
[----:B------:R-:W-:-:S02]  /*2e660*/  ISETP.GT.AND P1, PT, R0, RZ, P3 ;  /* 0x000000ff0000720c */ /* 0x000fc40001f24270 */
[----:B------:R-:W-:Y:S01]  /*2e670*/  ISETP.GT.AND P2, PT, R0, 0x8, P2 ;  /* 0x000000080000780c */ /* 0x000fe20001744270 */
[-C--:B--2---:R-:W-:Y:S01]  /*2e680*/  FMUL R7, R7, R2.reuse ;  /* 0x0000000207077220 */ /* 0x084fe20000400000 */
[----:B------:R-:W-:-:S04]  /*2e690*/  FMUL R8, R8, R2 ;  /* 0x0000000208087220 */ /* 0x000fc80000400000 */
[----:B------:R-:W-:-:S05]  /*2e6a0*/  F2FP.BF16.F32.PACK_AB R7, RZ, R7 ;  /* 0x00000007ff07723e */ /* 0x000fca00000010ff */
[----:B------:R-:W-:Y:S01]  /*2e6b0*/  @P1 STG.E.U16 desc[UR36][R10.64+0x12], R7 ;  /* 0x000012070a001986 */ /* 0x000fe2000c101524 */
[----:B---3--:R-:W-:-:S05]  /*2e6c0*/  FMUL R6, R6, R2 ;  /* 0x0000000206067220 */ /* 0x008fca0000400000 */
[----:B------:R-:W-:-:S04]  /*2e6d0*/  F2FP.BF16.F32.PACK_AB R6, RZ, R6 ;  /* 0x00000006ff06723e */ /* 0x000fc800000010ff */
[----:B------:R-:W-:Y:S02]  /*2e6e0*/  PRMT R9, R6, 0x7610, R9 ;  /* 0x0000761006097816 */ /* 0x000fe40000000009 */
[----:B------:R-:W-:Y:S02]  /*2e6f0*/  F2FP.BF16.F32.PACK_AB R6, RZ, R8 ;  /* 0x00000008ff06723e */ /* 0x000fe400000010ff */
[----:B------:R-:W2:Y:S04]  /*2e700*/  LDL.LU R8, [R1+0x83c] ;  /* 0x00083c0001087983 */ /* 0x000ea80000300800 */
[----:B------:R0:W-:Y:S04]  /*2e710*/  @P0 STG.E.U16 desc[UR36][R10.64+0x10], R9 ;  /* 0x000010090a000986 */ /* 0x0001e8000c101524 */
[----:B------:R1:W-:Y:S04]  /*2e720*/  @P2 STG.E.U16 desc[UR36][R4.64+0x10], R6 ;  /* 0x0000100604002986 */ /* 0x0003e8000c101524 */
[----:B0-----:R-:W3:Y:S04]  /*2e730*/  LDL.LU R9, [R1+0x838] ;  /* 0x0008380001097983 */ /* 0x001ee80000300800 */
[----:B------:R-:W5:Y:S04]  /*2e740*/  LDL.LU R7, [R1+0x894] ;  /* 0x0008940001077983 */ /* 0x000f680000300800 */
[----:B-1----:R-:W4:Y:S01]  /*2e750*/  LDL.LU R6, [R1+0x79c] ;  /* 0x00079c0001067983 */ /* 0x002f220000300800 */
[----:B------:R-:W-:Y:S01]  /*2e760*/  ISETP.GT.AND P0, PT, R0, 0x8, P3 ;  /* 0x000000080000780c */ /* 0x000fe20001f04270 */
[----:B----4-:R-:W-:-:S05]  /*2e770*/  FMUL R6, R6, R2 ;  /* 0x0000000206067220 */ /* 0x010fca0000400000 */
[----:B------:R-:W-:-:S07]  /*2e780*/  F2FP.BF16.F32.PACK_AB R6, RZ, R6 ;  /* 0x00000006ff06723e */ /* 0x000fce00000010ff */
[----:B------:R0:W-:Y:S04]  /*2e790*/  @P0 STG.E.U16 desc[UR36][R4.64+0x12], R6 ;  /* 0x0000120604000986 */ /* 0x0001e8000c101524 */
[----:B0-----:R-:W4:Y:S01]  /*2e7a0*/  LDL.LU R6, [R1+0x7a0] ;  /* 0x0007a00001067983 */ /* 0x001f220000300800 */
[----:B------:R-:W-:-:S04]  /*2e7b0*/  ISETP.GT.AND P2, PT, R3, 0x10, PT ;  /* 0x000000100300780c */ /* 0x000fc80003f44270 */
[----:B------:R-:W-:Y:S01]  /*2e7c0*/  ISETP.GT.AND P0, PT, R0, RZ, P2 ;  /* 0x000000ff0000720c */ /* 0x000fe20001704270 */
        /* <DEDUP_REMOVED lines=10> */
[----:B------:R-:W-:Y:S01]  /*2e870*/  ISETP.GT.AND P0, PT, R0, 0x8, P2 ;  /* 0x000000080000780c */ /* 0x000fe20001704270 */
        /* <DEDUP_REMOVED lines=195> */
[----:B------:R3:W-:Y:S01]  /*2f4b0*/  @P0 STG.E.U16 desc[UR36][R10.64+0xb2], R6 ;  /* 0x0000b2060a000986 */ /* 0x0007e2000c101524 */
[----:B------:R-:W-:Y:S01]  /*2f4c0*/  ISETP.GT.AND P0, PT, R0, 0x8, P2 ;  /* 0x000000080000780c */ /* 0x000fe20001704270 */
[----:B---3--:R-:W-:-:S05]  /*2f4d0*/  FMUL R6, R9, R2 ;  /* 0x0000000209067220 */ /* 0x008fca0000400000 */
[----:B------:R-:W-:-:S07]  /*2f4e0*/  F2FP.BF16.F32.PACK_AB R6, RZ, R6 ;  /* 0x00000006ff06723e */ /* 0x000fce00000010ff */
[----:B------:R2:W-:Y:S01]  /*2f4f0*/  @P0 STG.E.U16 desc[UR36][R4.64+0xb0], R6 ;  /* 0x0000b00604000986 */ /* 0x0005e2000c101524 */
[----:B------:R-:W-:Y:S01]  /*2f500*/  ISETP.GT.AND P0, PT, R0, 0x8, P1 ;  /* 0x000000080000780c */ /* 0x000fe20000f04270 */
[----:B--2---:R-:W-:-:S05]  /*2f510*/  FMUL R6, R8, R2 ;  /* 0x0000000208067220 */ /* 0x004fca0000400000 */
[----:B------:R-:W-:-:S07]  /*2f520*/  F2FP.BF16.F32.PACK_AB R6, RZ, R6 ;  /* 0x00000006ff06723e */ /* 0x000fce00000010ff */
[----:B------:R0:W-:Y:S04]  /*2f530*/  @P0 STG.E.U16 desc[UR36][R4.64+0xb2], R6 ;  /* 0x0000b20604000986 */ /* 0x0001e8000c101524 */
[----:B0-----:R-:W2:Y:S01]  /*2f540*/  LDL.LU R6, [R1+0x840] ;  /* 0x0008400001067983 */ /* 0x001ea20000300800 */
[----:B------:R-:W-:Y:S01]  /*2f550*/  IMAD.U32 R8, RZ, RZ, UR8 ;  /* 0x00000008ff087e24 */ /* 0x000fe2000f8e00ff */
[----:B------:R-:W-:Y:S01]  /*2f560*/  USHF.L.U64.HI UR10, UR8, 0x8, UR9 ;  /* 0x00000008080a7899 */ /* 0x000fe20008010209 */
[----:B------:R-:W-:-:S03]  /*2f570*/  ISETP.GT.AND P2, PT, R3, 0x60, PT ;  /* 0x000000600300780c */ /* 0x000fc60003f44270 */
[----:B------:R-:W-:-:S04]  /*2f580*/  LEA R8, P0, R8, R10, 0x8 ;  /* 0x0000000a08087211 */ /* 0x000fc800078040ff */
[----:B------:R-:W-:Y:S02]  /*2f590*/  IADD3.X R9, R11, UR10, RZ, P0, !PT ;  /* 0x0000000a0b097c10 */ /* 0x000fe400087fe4ff */
[----:B------:R-:W-:Y:S01]  /*2f5a0*/  ISETP.GT.AND P0, PT, R0, RZ, P2 ;  /* 0x000000ff0000720c */ /* 0x000fe20001704270 */
[----:B--2---:R-:W-:-:S05]  /*2f5b0*/  FMUL R6, R6, R2 ;  /* 0x0000000206067220 */ /* 0x004fca0000400000 */
[----:B------:R-:W-:-:S07]  /*2f5c0*/  F2FP.BF16.F32.PACK_AB R6, RZ, R6 ;  /* 0x00000006ff06723e */ /* 0x000fce00000010ff */
[----:B------:R0:W-:Y:S04]  /*2f5d0*/  @P0 STG.E.U16 desc[UR36][R10.64+0xc0], R6 ;  /* 0x0000c0060a000986 */ /* 0x0001e8000c101524 */
[----:B0-----:R-:W2:Y:S01]  /*2f5e0*/  LDL.LU R6, [R1+0x844] ;  /* 0x0008440001067983 */ /* 0x001ea20000300800 */
[----:B------:R-:W-:-:S04]  /*2f5f0*/  ISETP.GT.AND P1, PT, R3, 0x61, PT ;  /* 0x000000610300780c */ /* 0x000fc80003f24270 */
[----:B------:R-:W-:Y:S01]  /*2f600*/  ISETP.GT.AND P0, PT, R0, RZ, P1 ;  /* 0x000000ff0000720c */ /* 0x000fe20000f04270 */
[----:B--2---:R-:W-:-:S05]  /*2f610*/  FMUL R6, R6, R2 ;  /* 0x0000000206067220 */ /* 0x004fca0000400000 */
[----:B------:R-:W-:-:S07]  /*2f620*/  F2FP.BF16.F32.PACK_AB R6, RZ, R6 ;  /* 0x00000006ff06723e */ /* 0x000fce00000010ff */
[----:B------:R0:W-:Y:S04]  /*2f630*/  @P0 STG.E.U16 desc[UR36][R10.64+0xc2], R6 ;  /* 0x0000c2060a000986 */ /* 0x0001e8000c101524 */
[----:B0-----:R-:W2:Y:S01]  /*2f640*/  LDL.LU R6, [R1+0x848] ;  /* 0x0008480001067983 */ /* 0x001ea20000300800 */
[----:B------:R-:W-:Y:S01]  /*2f650*/  ISETP.GT.AND P0, PT, R0, 0x8, P2 ;  /* 0x000000080000780c */ /* 0x000fe20001704270 */
        /* <DEDUP_REMOVED lines=98> */
[----:B------:R-:W-:Y:S02]  /*2fc80*/  ISETP.GT.AND P0, PT, R0, RZ, P2 ;  /* 0x000000ff0000720c */ /* 0x000fe40001704270 */
[C---:B------:R-:W-:Y:S02]  /*2fc90*/  ISETP.GT.AND P1, PT, R3.reuse, 0x89, PT ;  /* 0x000000890300780c */ /* 0x040fe40003f24270 */
[----:B------:R-:W-:Y:S01]  /*2fca0*/  ISETP.GT.AND P4, PT, R3, 0xa9, PT ;  /* 0x000000a90300780c */ /* 0x000fe20003f84270 */
[----:B--2---:R-:W-:-:S05]  /*2fcb0*/  FMUL R6, R6, R2 ;  /* 0x0000000206067220 */ /* 0x004fca0000400000 */
[----:B------:R-:W-:-:S05]  /*2fcc0*/  F2FP.BF16.F32.PACK_AB R6, RZ, R6 ;  /* 0x00000006ff06723e */ /* 0x000fca00000010ff */
[----:B------:R5:W-:Y:S01]  /*2fcd0*/  @P0 STG.E.U16 desc[UR36][R10.64+0x110], R6 ;  /* 0x000110060a000986 */ /* 0x000be2000c101524 */
[----:B------:R-:W-:Y:S01]  /*2fce0*/  ISETP.GT.AND P0, PT, R0, RZ, P1 ;  /* 0x000000ff0000720c */ /* 0x000fe20000f04270 */
[----:B-----5:R-:W-:-:S05]  /*2fcf0*/  FMUL R6, R7, R2 ;  /* 0x0000000207067220 */ /* 0x020fca0000400000 */
[----:B------:R-:W-:-:S07]  /*2fd00*/  F2FP.BF16.F32.PACK_AB R6, RZ, R6 ;  /* 0x00000006ff06723e */ /* 0x000fce00000010ff */
[----:B------:R0:W-:Y:S01]  /*2fd10*/  @P0 STG.E.U16 desc[UR36][R10.64+0x112], R6 ;  /* 0x000112060a000986 */ /* 0x0001e2000c101524 */
[----:B------:R-:W-:Y:S01]  /*2fd20*/  ISETP.GT.AND P0, PT, R0, 0x8, P2 ;  /* 0x000000080000780c */ /* 0x000fe20001704270 */
[----:B0-----:R-:W-:-:S05]  /*2fd30*/  FMUL R6, R20, R2 ;  /* 0x0000000214067220 */ /* 0x001fca0000400000 */
[----:B------:R-:W-:-:S07]  /*2fd40*/  F2FP.BF16.F32.PACK_AB R6, RZ, R6 ;  /* 0x00000006ff06723e */ /* 0x000fce00000010ff */
[----:B------:R0:W-:Y:S01]  /*2fd50*/  @P0 STG.E.U16 desc[UR36][R4.64+0x110], R6 ;  /* 0x0001100604000986 */ /* 0x0001e2000c101524 */
[----:B------:R-:W-:Y:S02]  /*2fd60*/  ISETP.GT.AND P0, PT, R0, 0x8, P1 ;  /* 0x000000080000780c */ /* 0x000fe40000f04270 */
[----:B------:R-:W-:Y:S01]  /*2fd70*/  ISETP.GT.AND P2, PT, R3, 0x90, PT ;  /* 0x000000900300780c */ /* 0x000fe20003f44270 */
[----:B0-----:R-:W-:-:S05]  /*2fd80*/  FMUL R6, R235, R2 ;  /* 0x00000002eb067220 */ /* 0x001fca0000400000 */
[----:B------:R-:W-:-:S05]  /*2fd90*/  F2FP.BF16.F32.PACK_AB R6, RZ, R6 ;  /* 0x00000006ff06723e */ /* 0x000fca00000010ff */
[----:B------:R0:W-:Y:S01]  /*2fda0*/  @P0 STG.E.U16 desc[UR36][R4.64+0x112], R6 ;  /* 0x0001120604000986 */ /* 0x0001e2000c101524 */
[----:B------:R-:W-:Y:S02]  /*2fdb0*/  ISETP.GT.AND P0, PT, R0, RZ, P2 ;  /* 0x000000ff0000720c */ /* 0x000fe40001704270 */
[----:B------:R-:W-:Y:S01]  /*2fdc0*/  ISETP.GT.AND P1, PT, R3, 0x91, PT ;  /* 0x000000910300780c */ /* 0x000fe20003f24270 */
[----:B0-----:R-:W-:-:S05]  /*2fdd0*/  FMUL R6, R234, R2 ;  /* 0x00000002ea067220 */ /* 0x001fca0000400000 */
[----:B------:R-:W-:-:S05]  /*2fde0*/  F2FP.BF16.F32.PACK_AB R6, RZ, R6 ;  /* 0x00000006ff06723e */ /* 0x000fca00000010ff */
[----:B------:R0:W-:Y:S01]  /*2fdf0*/  @P0 STG.E.U16 desc[UR36][R10.64+0x120], R6 ;  /* 0x000120060a000986 */ /* 0x0001e2000c101524 */
[----:B------:R-:W-:Y:S01]  /*2fe00*/  ISETP.GT.AND P0, PT, R0, RZ, P1 ;  /* 0x000000ff0000720c */ /* 0x000fe20000f04270 */
[----:B0-----:R-:W-:-:S05]  /*2fe10*/  FMUL R6, R233, R2 ;  /* 0x00000002e9067220 */ /* 0x001fca0000400000 */
        /* <DEDUP_REMOVED lines=59> */
[----:B------:R-:W-:Y:S01]  /*301d0*/  ISETP.GT.AND P0, PT, R0, 0x8, P4 ;  /* 0x000000080000780c */ /* 0x000fe20002704270 */
[----:B0-----:R-:W-:-:S05]  /*301e0*/  FMUL R6, R218, R2 ;  /* 0x00000002da067220 */ /* 0x001fca0000400000 */
[----:B------:R-:W-:-:S07]  /*301f0*/  F2FP.BF16.F32.PACK_AB R6, RZ, R6 ;  /* 0x00000006ff06723e */ /* 0x000fce00000010ff */
[----:B------:R0:W-:Y:S01]  /*30200*/  @P0 STG.E.U16 desc[UR36][R4.64+0x152], R6 ;  /* 0x0001520604000986 */ /* 0x0001e2000c101524 */
[----:B------:R-:W-:-:S04]  /*30210*/  ISETP.GT.AND P0, PT, R3, 0xb0, PT ;  /* 0x000000b00300780c */ /* 0x000fc80003f04270 */
[----:B------:R-:W-:Y:S01]  /*30220*/  ISETP.GT.AND P1, PT, R0, RZ, P0 ;  /* 0x000000ff0000720c */ /* 0x000fe20000724270 */
[----:B0-----:R-:W-:Y:S01]  /*30230*/  FMUL R6, R217, R2 ;  /* 0x00000002d9067220 */ /* 0x001fe20000400000 */
[----:B------:R-:W-:-:S04]  /*30240*/  ISETP.GT.AND P3, PT, R3, 0xb1, PT ;  /* 0x000000b10300780c */ /* 0x000fc80003f64270 */
        /* <DEDUP_REMOVED lines=19> */
[----:B------:R-:W-:-:S04]  /*30380*/  ISETP.GT.AND P1, PT, R3, 0xb9, PT ;  /* 0x000000b90300780c */ /* 0x000fc80003f24270 */
[----:B------:R-:W-:Y:S01]  /*30390*/  ISETP.GT.AND P6, PT, R0, RZ, P1 ;  /* 0x000000ff0000720c */ /* 0x000fe20000fc4270 */
[----:B0-----:R-:W-:-:S05]  /*303a0*/  FMUL R6, R14, R2 ;  /* 0x000000020e067220 */ /* 0x001fca0000400000 */
[----:B------:R-:W-:Y:S01]  /*303b0*/  F2FP.BF16.F32.PACK_AB R6, RZ, R6 ;  /* 0x00000006ff06723e */ /* 0x000fe200000010ff */
[----:B------:R-:W-:-:S06]  /*303c0*/  USHF.L.U64.HI UR10, UR8, 0x9, UR9 ;  /* 0x00000009080a7899 */ /* 0x000fcc0008010209 */
[----:B------:R0:W-:Y:S02]  /*303d0*/  @P6 STG.E.U16 desc[UR36][R10.64+0x172], R6 ;  /* 0x000172060a006986 */ /* 0x0001e4000c101524 */
[----:B0-----:R-:W-:-:S05]  /*303e0*/  IMAD.U32 R6, RZ, RZ, UR8 ;  /* 0x00000008ff067e24 */ /* 0x001fca000f8e00ff */
[----:B------:R-:W-:-:S04]  /*303f0*/  LEA R6, P6, R6, R10, 0x9 ;  /* 0x0000000a06067211 */ /* 0x000fc800078c48ff */
[----:B------:R-:W-:Y:S02]  /*30400*/  IADD3.X R7, R11, UR10, RZ, P6, !PT ;  /* 0x0000000a0b077c10 */ /* 0x000fe4000b7fe4ff */
[----:B------:R-:W-:Y:S01]  /*30410*/  ISETP.GT.AND P6, PT, R0, 0x8, P2 ;  /* 0x000000080000780c */ /* 0x000fe200017c4270 */
[----:B------:R-:W-:-:S05]  /*30420*/  FMUL R12, R12, R2 ;  /* 0x000000020c0c7220 */ /* 0x000fca0000400000 */
[----:B------:R-:W-:-:S07]  /*30430*/  F2FP.BF16.F32.PACK_AB R12, RZ, R12 ;  /* 0x0000000cff0c723e */ /* 0x000fce00000010ff */
[----:B------:R0:W-:Y:S02]  /*30440*/  @P6 STG.E.U16 desc[UR36][R4.64+0x170], R12 ;  /* 0x0001700c04006986 */ /* 0x0001e4000c101524 */
[----:B0-----:R-:W-:Y:S02]  /*30450*/  FMUL R12, R13, R2 ;  /* 0x000000020d0c7220 */ /* 0x001fe40000400000 */
[----:B------:R-:W2:Y:S04]  /*30460*/  LDL.LU R13, [R1+0x604] ;  /* 0x00060400010d7983 */ /* 0x000ea80000300800 */
[----:B------:R-:W3:Y:S01]  /*30470*/  LDL.LU R14, [R1+0x608] ;  /* 0x00060800010e7983 */ /* 0x000ee20000300800 */
[C---:B------:R-:W-:Y:S02]  /*30480*/  ISETP.GT.AND P6, PT, R0.reuse, 0x8, P1 ;  /* 0x000000080000780c */ /* 0x040fe40000fc4270 */
[----:B------:R-:W-:Y:S01]  /*30490*/  F2FP.BF16.F32.PACK_AB R12, RZ, R12 ;  /* 0x0000000cff0c723e */ /* 0x000fe200000010ff */
[----:B------:R-:W4:Y:S04]  /*304a0*/  LDL.LU R235, [R1+0x72c] ;  /* 0x00072c0001eb7983 */ /* 0x000f280000300800 */
[----:B------:R-:W5:Y:S04]  /*304b0*/  LDL.LU R234, [R1+0x730] ;  /* 0x0007300001ea7983 */ /* 0x000f680000300800 */
[----:B------:R-:W5:Y:S04]  /*304c0*/  LDL.LU R233, [R1+0x734] ;  /* 0x0007340001e97983 */ /* 0x000f680000300800 */
[----:B------:R0:W-:Y:S01]  /*304d0*/  @P6 STG.E.U16 desc[UR36][R4.64+0x172], R12 ;  /* 0x0001720c04006986 */ /* 0x0001e2000c101524 */
[----:B------:R-:W-:-:S03]  /*304e0*/  ISETP.GT.AND P6, PT, R0, 0x80, P5 ;  /* 0x000000800000780c */ /* 0x000fc60002fc4270 */
[----:B------:R-:W5:Y:S04]  /*304f0*/  LDL.LU R232, [R1+0x738] ;  /* 0x0007380001e87983 */ /* 0x000f680000300800 */
[----:B------:R-:W5:Y:S01]  /*30500*/  LDL.LU R231, [R1+0x73c] ;  /* 0x00073c0001e77983 */ /* 0x000f620000300800 */
[----:B0-----:R-:W-:-:S03]  /*30510*/  FMUL R12, R21, R2 ;  /* 0x00000002150c7220 */ /* 0x001fc60000400000 */
[----:B------:R-:W5:Y:S02]  /*30520*/  LDL.LU R230, [R1+0x740] ;  /* 0x0007400001e67983 */ /* 0x000f640000300800 */
[----:B------:R-:W-:Y:S02]  /*30530*/  F2FP.BF16.F32.PACK_AB R12, RZ, R12 ;  /* 0x0000000cff0c723e */ /* 0x000fe400000010ff */
[----:B------:R-:W5:Y:S04]  /*30540*/  LDL.LU R229, [R1+0x744] ;  /* 0x0007440001e57983 */ /* 0x000f680000300800 */
[----:B------:R2:W-:Y:S01]  /*30550*/  @P6 STG.E.U16 desc[UR36][R8.64], R12 ;  /* 0x0000000c08006986 */ /* 0x0005e2000c101524 */
[----:B------:R-:W-:-:S03]  /*30560*/  ISETP.GT.AND P6, PT, R3, 0x1, PT ;  /* 0x000000010300780c */ /* 0x000fc60003fc4270 */
[----:B------:R-:W5:Y:S01]  /*30570*/  LDL.LU R228, [R1+0x748] ;  /* 0x0007480001e47983 */ /* 0x000f620000300800 */
[----:B------:R-:W-:-:S03]  /*30580*/  ISETP.GT.AND P6, PT, R0, 0x80, P6 ;  /* 0x000000800000780c */ /* 0x000fc600037c4270 */
[----:B------:R-:W5:Y:S04]  /*30590*/  LDL.LU R227, [R1+0x74c] ;  /* 0x00074c0001e37983 */ /* 0x000f680000300800 */
        /* <DEDUP_REMOVED lines=12> */
[----:B------:R-:W5:Y:S01]  /*30660*/  LDL.LU R22, [R1+0x480] ;  /* 0x0004800001167983 */ /* 0x000f620000300800 */
[----:B--2---:R-:W-:-:S05]  /*30670*/  FMUL R12, R13, R2 ;  /* 0x000000020d0c7220 */ /* 0x004fca0000400000 */
[----:B------:R-:W-:-:S05]  /*30680*/  F2FP.BF16.F32.PACK_AB R12, RZ, R12 ;  /* 0x0000000cff0c723e */ /* 0x000fca00000010ff */
[----:B------:R0:W-:Y:S02]  /*30690*/  @P6 STG.E.U16 desc[UR36][R8.64+0x2], R12 ;  /* 0x0000020c08006986 */ /* 0x0001e4000c101524 */
[----:B0-----:R-:W-:-:S04]  /*306a0*/  IADD3 R12, P6, R8, UR5, RZ ;  /* 0x00000005080c7c10 */ /* 0x001fc8000ffde0ff */
[----:B------:R-:W-:Y:S02]  /*306b0*/  IADD3.X R13, R9, UR4, RZ, P6, !PT ;  /* 0x00000004090d7c10 */ /* 0x000fe4000b7fe4ff */
[----:B------:R-:W-:-:S04]  /*306c0*/  IADD3 R20, P6, R6, UR5, RZ ;  /* 0x0000000506147c10 */ /* 0x000fc8000ffde0ff */
[----:B------:R-:W-:Y:S02]  /*306d0*/  IADD3.X R21, R7, UR4, RZ, P6, !PT ;  /* 0x0000000407157c10 */ /* 0x000fe4000b7fe4ff */
[----:B------:R-:W-:Y:S01]  /*306e0*/  ISETP.GT.AND P6, PT, R0, 0x88, P5 ;  /* 0x000000880000780c */ /* 0x000fe20002fc4270 */
[----:B---3--:R-:W-:-:S05]  /*306f0*/  FMUL R14, R14, R2 ;  /* 0x000000020e0e7220 */ /* 0x008fca0000400000 */
[----:B------:R-:W-:-:S07]  /*30700*/  F2FP.BF16.F32.PACK_AB R14, RZ, R14 ;  /* 0x0000000eff0e723e */ /* 0x000fce00000010ff */
[----:B------:R0:W-:Y:S04]  /*30710*/  @P6 STG.E.U16 desc[UR36][R12.64], R14 ;  /* 0x0000000e0c006986 */ /* 0x0001e8000c101524 */
[----:B0-----:R-:W2:Y:S01]  /*30720*/  LDL.LU R14, [R1+0x60c] ;  /* 0x00060c00010e7983 */ /* 0x001ea20000300800 */
[----:B------:R-:W-:-:S04]  /*30730*/  ISETP.GT.AND P6, PT, R3, 0x1, PT ;  /* 0x000000010300780c */ /* 0x000fc80003fc4270 */
[----:B------:R-:W-:Y:S01]  /*30740*/  ISETP.GT.AND P6, PT, R0, 0x88, P6 ;  /* 0x000000880000780c */ /* 0x000fe200037c4270 */
[----:B--2---:R-:W-:-:S05]  /*30750*/  FMUL R14, R14, R2 ;  /* 0x000000020e0e7220 */ /* 0x004fca0000400000 */
        /* <DEDUP_REMOVED lines=427> */
[----:B------:R4:W-:Y:S01]  /*32210*/  @P6 STG.E.U16 desc[UR36][R12.64+0x120], R14 ;  /* 0x0001200e0c006986 */ /* 0x0009e2000c101524 */
[----:B------:R-:W-:-:S04]  /*32220*/  ISETP.GT.AND P6, PT, R3, 0x91, PT ;  /* 0x000000910300780c */ /* 0x000fc80003fc4270 */
[----:B------:R-:W-:Y:S01]  /*32230*/  ISETP.GT.AND P6, PT, R0, 0x88, P6 ;  /* 0x000000880000780c */ /* 0x000fe200037c4270 */
[----:B----4-:R-:W-:-:S05]  /*32240*/  FMUL R14, R235, R2 ;  /* 0x00000002eb0e7220 */ /* 0x010fca0000400000 */
[----:B------:R-:W-:-:S07]  /*32250*/  F2FP.BF16.F32.PACK_AB R14, RZ, R14 ;  /* 0x0000000eff0e723e */ /* 0x000fce00000010ff */
[----:B------:R5:W-:Y:S01]  /*32260*/  @P6 STG.E.U16 desc[UR36][R12.64+0x122], R14 ;  /* 0x0001220e0c006986 */ /* 0x000be2000c101524 */
[----:B------:R-:W-:-:S04]  /*32270*/  ISETP.GT.AND P6, PT, R3, 0x98, PT ;  /* 0x000000980300780c */ /* 0x000fc80003fc4270 */
[----:B------:R-:W-:Y:S01]  /*32280*/  ISETP.GT.AND P6, PT, R0, 0x80, P6 ;  /* 0x000000800000780c */ /* 0x000fe200037c4270 */
[----:B-----5:R-:W-:-:S05]  /*32290*/  FMUL R14, R234, R2 ;  /* 0x00000002ea0e7220 */ /* 0x020fca0000400000 */
[----:B------:R-:W-:-:S07]  /*322a0*/  F2FP.BF16.F32.PACK_AB R14, RZ, R14 ;  /* 0x0000000eff0e723e */ /* 0x000fce00000010ff */
[----:B------:R0:W-:Y:S01]  /*322b0*/  @P6 STG.E.U16 desc[UR36][R8.64+0x130], R14 ;  /* 0x0001300e08006986 */ /* 0x0001e2000c101524 */
[----:B------:R-:W-:-:S04]  /*322c0*/  ISETP.GT.AND P6, PT, R3, 0x99, PT ;  /* 0x000000990300780c */ /* 0x000fc80003fc4270 */
[----:B------:R-:W-:Y:S01]  /*322d0*/  ISETP.GT.AND P6, PT, R0, 0x80, P6 ;  /* 0x000000800000780c */ /* 0x000fe200037c4270 */
[----:B0-----:R-:W-:-:S05]  /*322e0*/  FMUL R14, R233, R2 ;  /* 0x00000002e90e7220 */ /* 0x001fca0000400000 */
        /* <DEDUP_REMOVED lines=79> */
[----:B0-----:R-:W-:Y:S02]  /*327e0*/  FMUL R14, R15, R2 ;  /* 0x000000020f0e7220 */ /* 0x001fe40000400000 */
[----:B------:R-:W2:Y:S04]  /*327f0*/  LDL.LU R15, [R1+0x484] ;  /* 0x00048400010f7983 */ /* 0x000ea80000300800 */
[----:B------:R-:W3:Y:S04]  /*32800*/  LDL.LU R235, [R1+0x5b4] ;  /* 0x0005b40001eb7983 */ /* 0x000ee80000300800 */
[----:B------:R-:W4:Y:S04]  /*32810*/  LDL.LU R234, [R1+0x5b8] ;  /* 0x0005b80001ea7983 */ /* 0x000f280000300800 */
        /* <DEDUP_REMOVED lines=8> */
[----:B------:R-:W-:-:S03]  /*328a0*/  F2FP.BF16.F32.PACK_AB R14, RZ, R14 ;  /* 0x0000000eff0e723e */ /* 0x000fc600000010ff */
        /* <DEDUP_REMOVED lines=9> */
[----:B------:R0:W-:Y:S04]  /*32940*/  @P6 STG.E.U16 desc[UR36][R12.64+0x172], R14 ;  /* 0x0001720e0c006986 */ /* 0x0001e8000c101524 */
[----:B0-----:R-:W3:Y:S01]  /*32950*/  LDL.LU R14, [R1+0x488] ;  /* 0x00048800010e7983 */ /* 0x001ee20000300800 */
[----:B------:R-:W-:Y:S01]  /*32960*/  ISETP.GT.AND P6, PT, R0, 0x100, P5 ;  /* 0x000001000000780c */ /* 0x000fe20002fc4270 */
[----:B------:R-:W-:-:S05]  /*32970*/  FMUL R12, R22, R2 ;  /* 0x00000002160c7220 */ /* 0x000fca0000400000 */
[----:B------:R-:W-:-:S07]  /*32980*/  F2FP.BF16.F32.PACK_AB R12, RZ, R12 ;  /* 0x0000000cff0c723e */ /* 0x000fce00000010ff */
[----:B------:R2:W-:Y:S01]  /*32990*/  @P6 STG.E.U16 desc[UR36][R6.64], R12 ;  /* 0x0000000c06006986 */ /* 0x0005e2000c101524 */
[----:B------:R-:W-:-:S04]  /*329a0*/  ISETP.GT.AND P6, PT, R3, 0x1, PT ;  /* 0x000000010300780c */ /* 0x000fc80003fc4270 */
[----:B------:R-:W-:Y:S01]  /*329b0*/  ISETP.GT.AND P6, PT, R0, 0x100, P6 ;  /* 0x000001000000780c */ /* 0x000fe200037c4270 */
[----:B------:R-:W-:Y:S01]  /*329c0*/  IMAD.U32 R22, RZ, RZ, UR8 ;  /* 0x00000008ff167e24 */ /* 0x000fe2000f8e00ff */
[----:B------:R-:W-:-:S03]  /*329d0*/  UIMAD UR10, UR9, 0x300, URZ ;  /* 0x00000300090a78a4 */ /* 0x000fc6000f8e023f */
[----:B------:R-:W-:-:S04]  /*329e0*/  IMAD.WIDE.U32 R22, R22, 0x300, R10 ;  /* 0x0000030016167825 */ /* 0x000fc800078e000a */
[----:B--2---:R-:W-:-:S05]  /*329f0*/  FMUL R12, R15, R2 ;  /* 0x000000020f0c7220 */ /* 0x004fca0000400000 */
[----:B------:R-:W-:Y:S01]  /*32a00*/  F2FP.BF16.F32.PACK_AB R12, RZ, R12 ;  /* 0x0000000cff0c723e */ /* 0x000fe200000010ff */
[----:B------:R-:W-:-:S04]  /*32a10*/  VIADD R15, R23, UR10 ;  /* 0x0000000a170f7c36 */ /* 0x000fc80008000000 */
[----:B------:R0:W-:Y:S02]  /*32a20*/  @P6 STG.E.U16 desc[UR36][R6.64+0x2], R12 ;  /* 0x0000020c06006986 */ /* 0x0001e4000c101524 */
[----:B0-----:R-:W-:-:S04]  /*32a30*/  IADD3 R12, P6, R22, UR5, RZ ;  /* 0x00000005160c7c10 */ /* 0x001fc8000ffde0ff */
        /* <DEDUP_REMOVED lines=451> */
[----:B0-----:R-:W-:Y:S02]  /*34670*/  FMUL R14, R235, R2 ;  /* 0x00000002eb0e7220 */ /* 0x001fe40000400000 */
[----:B------:R-:W2:Y:S03]  /*34680*/  LDL.LU R235, [R1+0x434] ;  /* 0x0004340001eb7983 */ /* 0x000ea60000300800 */
[----:B------:R-:W-:-:S07]  /*34690*/  F2FP.BF16.F32.PACK_AB R14, RZ, R14 ;  /* 0x0000000eff0e723e */ /* 0x000fce00000010ff */
[----:B------:R4:W-:Y:S01]  /*346a0*/  @P6 STG.E.U16 desc[UR36][R6.64+0x132], R14 ;  /* 0x0001320e06006986 */ /* 0x0009e2000c101524 */
[----:B------:R-:W-:-:S04]  /*346b0*/  ISETP.GT.AND P6, PT, R3, 0x98, PT ;  /* 0x000000980300780c */ /* 0x000fc80003fc4270 */
[----:B------:R-:W-:Y:S01]  /*346c0*/  ISETP.GT.AND P6, PT, R0, 0x108, P6 ;  /* 0x000001080000780c */ /* 0x000fe200037c4270 */
[----:B----4-:R-:W-:Y:S02]  /*346d0*/  FMUL R14, R234, R2 ;  /* 0x00000002ea0e7220 */ /* 0x010fe40000400000 */
[----:B------:R-:W3:Y:S03]  /*346e0*/  LDL.LU R234, [R1+0x438] ;  /* 0x0004380001ea7983 */ /* 0x000ee60000300800 */
[----:B------:R-:W-:-:S07]  /*346f0*/  F2FP.BF16.F32.PACK_AB R14, RZ, R14 ;  /* 0x0000000eff0e723e */ /* 0x000fce00000010ff */
[----:B------:R5:W-:Y:S01]  /*34700*/  @P6 STG.E.U16 desc[UR36][R20.64+0x130], R14 ;  /* 0x0001300e14006986 */ /* 0x000be2000c101524 */
[----:B------:R-:W-:-:S04]  /*34710*/  ISETP.GT.AND P6, PT, R3, 0x99, PT ;  /* 0x000000990300780c */ /* 0x000fc80003fc4270 */
[----:B------:R-:W-:Y:S01]  /*34720*/  ISETP.GT.AND P6, PT, R0, 0x108, P6 ;  /* 0x000001080000780c */ /* 0x000fe200037c4270 */
[----:B-----5:R-:W-:Y:S02]  /*34730*/  FMUL R14, R233, R2 ;  /* 0x00000002e90e7220 */ /* 0x020fe40000400000 */
[----:B------:R-:W4:Y:S03]  /*34740*/  LDL.LU R233, [R1+0x43c] ;  /* 0x00043c0001e97983 */ /* 0x000f260000300800 */
[----:B------:R-:W-:-:S07]  /*34750*/  F2FP.BF16.F32.PACK_AB R14, RZ, R14 ;  /* 0x0000000eff0e723e */ /* 0x000fce00000010ff */
[----:B------:R0:W-:Y:S01]  /*34760*/  @P6 STG.E.U16 desc[UR36][R20.64+0x132], R14 ;  /* 0x0001320e14006986 */ /* 0x0001e2000c101524 */
[----:B------:R-:W-:-:S04]  /*34770*/  ISETP.GT.AND P6, PT, R3, 0xa0, PT ;  /* 0x000000a00300780c */ /* 0x000fc80003fc4270 */
[----:B------:R-:W-:Y:S01]  /*34780*/  ISETP.GT.AND P6, PT, R0, 0x100, P6 ;  /* 0x000001000000780c */ /* 0x000fe200037c4270 */
[----:B0-----:R-:W-:Y:S02]  /*34790*/  FMUL R14, R232, R2 ;  /* 0x00000002e80e7220 */ /* 0x001fe40000400000 */
[----:B------:R-:W5:Y:S03]  /*347a0*/  LDL.LU R232, [R1+0x440] ;  /* 0x0004400001e87983 */ /* 0x000f660000300800 */
        /* <DEDUP_REMOVED lines=26> */
[----:B------:R-:W-:Y:S01]  /*34950*/  ISETP.GT.AND P6, PT, R0, 0x100, P4 ;  /* 0x000001000000780c */ /* 0x000fe200027c4270 */
[----:B0-----:R-:W-:Y:S02]  /*34960*/  FMUL R14, R227, R2 ;  /* 0x00000002e30e7220 */ /* 0x001fe40000400000 */
[----:B------:R-:W3:Y:S03]  /*34970*/  LDL.LU R227, [R1+0x454] ;  /* 0x0004540001e37983 */ /* 0x000ee60000300800 */
        /* <DEDUP_REMOVED lines=10> */
[----:B------:R-:W5:Y:S03]  /*34a20*/  LDL.LU R225, [R1+0x45c] ;  /* 0x00045c0001e17983 */ /* 0x000f660000300800 */
        /* <DEDUP_REMOVED lines=28> */
[----:B------:R-:W2:Y:S03]  /*34bf0*/  LDL.LU R217, [R1+0x460] ;  /* 0x0004600001d97983 */ /* 0x000ea60000300800 */
[----:B------:R-:W-:-:S07]  /*34c00*/  F2FP.BF16.F32.PACK_AB R14, RZ, R14 ;  /* 0x0000000eff0e723e */ /* 0x000fce00000010ff */
[----:B------:R0:W-:Y:S01]  /*34c10*/  @P6 STG.E.U16 desc[UR36][R20.64+0x170], R14 ;  /* 0x0001700e14006986 */ /* 0x0001e2000c101524 */
[----:B------:R-:W-:Y:S01]  /*34c20*/  ISETP.GT.AND P6, PT, R0, 0x108, P1 ;  /* 0x000001080000780c */ /* 0x000fe20000fc4270 */
[----:B0-----:R-:W-:Y:S02]  /*34c30*/  FMUL R14, R216, R2 ;  /* 0x00000002d80e7220 */ /* 0x001fe40000400000 */
[----:B------:R-:W4:Y:S03]  /*34c40*/  LDL.LU R216, [R1+0x464] ;  /* 0x0004640001d87983 */ /* 0x000f260000300800 */
[----:B------:R-:W-:Y:S01]  /*34c50*/  F2FP.BF16.F32.PACK_AB R14, RZ, R14 ;  /* 0x0000000eff0e723e */ /* 0x000fe200000010ff */
[----:B------:R-:W3:Y:S04]  /*34c60*/  LDL.LU R218, [R1+0x468] ;  /* 0x0004680001da7983 */ /* 0x000ee80000300800 */
[----:B------:R-:W5:Y:S04]  /*34c70*/  LDL.LU R219, [R1+0x46c] ;  /* 0x00046c0001db7983 */ /* 0x000f680000300800 */
[----:B------:R-:W5:Y:S04]  /*34c80*/  LDL.LU R221, [R1+0x470] ;  /* 0x0004700001dd7983 */ /* 0x000f680000300800 */
[----:B------:R-:W5:Y:S04]  /*34c90*/  LDL.LU R220, [R1+0x474] ;  /* 0x0004740001dc7983 */ /* 0x000f680000300800 */
[----:B------:R-:W5:Y:S04]  /*34ca0*/  LDL.LU R222, [R1+0x478] ;  /* 0x0004780001de7983 */ /* 0x000f680000300800 */
[----:B------:R-:W5:Y:S04]  /*34cb0*/  LDL.LU R223, [R1+0x47c] ;  /* 0x00047c0001df7983 */ /* 0x000f680000300800 */
[----:B------:R0:W-:Y:S04]  /*34cc0*/  @P6 STG.E.U16 desc[UR36][R20.64+0x172], R14 ;  /* 0x0001720e14006986 */ /* 0x0001e8000c101524 */
[----:B0-----:R-:W2:Y:S01]  /*34cd0*/  LDL.LU R14, [R1+0x300] ;  /* 0x00030000010e7983 */ /* 0x001ea20000300800 */
[----:B------:R-:W-:-:S03]  /*34ce0*/  ISETP.GT.AND P6, PT, R0, 0x180, P5 ;  /* 0x000001800000780c */ /* 0x000fc60002fc4270 */
[----:B------:R-:W5:Y:S01]  /*34cf0*/  LDL.LU R20, [R1+0x430] ;  /* 0x0004300001147983 */ /* 0x000f620000300800 */
[----:B--2---:R-:W-:-:S05]  /*34d00*/  FMUL R14, R14, R2 ;  /* 0x000000020e0e7220 */ /* 0x004fca0000400000 */
[----:B------:R-:W-:-:S04]  /*34d10*/  F2FP.BF16.F32.PACK_AB R14, RZ, R14 ;  /* 0x0000000eff0e723e */ /* 0x000fc800000010ff */
[----:B------:R-:W-:Y:S01]  /*34d20*/  PRMT R19, R14, 0x7610, R19 ;  /* 0x000076100e137816 */ /* 0x000fe20000000013 */
[----:B------:R-:W-:-:S05]  /*34d30*/  @P6 IMAD.MOV.U32 R14, RZ, RZ, R22 ;  /* 0x000000ffff0e6224 */ /* 0x000fca00078e0016 */
[----:B------:R0:W-:Y:S04]  /*34d40*/  @P6 STG.E.U16 desc[UR36][R14.64], R19 ;  /* 0x000000130e006986 */ /* 0x0001e8000c101524 */
[----:B0-----:R-:W2:Y:S01]  /*34d50*/  LDL.LU R14, [R1+0x304] ;  /* 0x00030400010e7983 */ /* 0x001ea20000300800 */
[----:B------:R-:W-:-:S04]  /*34d60*/  ISETP.GT.AND P6, PT, R3, 0x1, PT ;  /* 0x000000010300780c */ /* 0x000fc80003fc4270 */
[----:B------:R-:W-:Y:S01]  /*34d70*/  ISETP.GT.AND P6, PT, R0, 0x180, P6 ;  /* 0x000001800000780c */ /* 0x000fe200037c4270 */
[----:B--2---:R-:W-:-:S05]  /*34d80*/  FMUL R14, R14, R2 ;  /* 0x000000020e0e7220 */ /* 0x004fca0000400000 */
[----:B------:R-:W-:-:S04]  /*34d90*/  F2FP.BF16.F32.PACK_AB R14, RZ, R14 ;  /* 0x0000000eff0e723e */ /* 0x000fc800000010ff */
[----:B------:R-:W-:-:S03]  /*34da0*/  PRMT R19, R14, 0x7610, R19 ;  /* 0x000076100e137816 */ /* 0x000fc60000000013 */
[----:B------:R-:W-:-:S05]  /*34db0*/  @P6 IMAD.MOV.U32 R14, RZ, RZ, R22 ;  /* 0x000000ffff0e6224 */ /* 0x000fca00078e0016 */
        /* <DEDUP_REMOVED lines=494> */
[----:B------:R-:W-:Y:S02]  /*36ca0*/  ISETP.GT.AND P5, PT, R0, 0x188, P6 ;  /* 0x000001880000780c */ /* 0x000fe400037a4270 */
[----:B------:R-:W-:Y:S01]  /*36cb0*/  ISETP.GT.AND P6, PT, R3, 0x98, PT ;  /* 0x000000980300780c */ /* 0x000fe20003fc4270 */
[-C--:B------:R-:W-:Y:S01]  /*36cc0*/  FMUL R217, R217, R2.reuse ;  /* 0x00000002d9d97220 */ /* 0x080fe20000400000 */
[-C--:B----4-:R-:W-:Y:S01]  /*36cd0*/  FMUL R216, R216, R2.reuse ;  /* 0x00000002d8d87220 */ /* 0x090fe20000400000 */
[-C--:B---3--:R-:W-:Y:S01]  /*36ce0*/  FMUL R218, R218, R2.reuse ;  /* 0x00000002dada7220 */ /* 0x088fe20000400000 */
[-C--:B-----5:R-:W-:Y:S01]  /*36cf0*/  FMUL R221, R221, R2.reuse ;  /* 0x00000002dddd7220 */ /* 0x0a0fe20000400000 */
[-C--:B------:R-:W-:Y:S01]  /*36d00*/  FMUL R219, R219, R2.reuse ;  /* 0x00000002dbdb7220 */ /* 0x080fe20000400000 */
[-C--:B------:R-:W-:Y:S01]  /*36d10*/  FMUL R220, R220, R2.reuse ;  /* 0x00000002dcdc7220 */ /* 0x080fe20000400000 */
[-C--:B------:R-:W-:Y:S01]  /*36d20*/  FMUL R223, R223, R2.reuse ;  /* 0x00000002dfdf7220 */ /* 0x080fe20000400000 */
[-C--:B------:R-:W-:Y:S01]  /*36d30*/  FMUL R222, R222, R2.reuse ;  /* 0x00000002dede7220 */ /* 0x080fe20000400000 */
[----:B--2---:R-:W-:-:S05]  /*36d40*/  FMUL R14, R14, R2 ;  /* 0x000000020e0e7220 */ /* 0x004fca0000400000 */
[----:B------:R-:W-:-:S05]  /*36d50*/  F2FP.BF16.F32.PACK_AB R14, RZ, R14 ;  /* 0x0000000eff0e723e */ /* 0x000fca00000010ff */
[----:B------:R0:W-:Y:S01]  /*36d60*/  @P5 STG.E.U16 desc[UR36][R12.64+0x122], R14 ;  /* 0x0001220e0c005986 */ /* 0x0001e2000c101524 */
[----:B------:R-:W-:Y:S01]  /*36d70*/  ISETP.GT.AND P5, PT, R0, 0x180, P6 ;  /* 0x000001800000780c */ /* 0x000fe200037a4270 */
[----:B0-----:R-:W-:-:S05]  /*36d80*/  FMUL R14, R20, R2 ;  /* 0x00000002140e7220 */ /* 0x001fca0000400000 */
[----:B------:R-:W-:-:S04]  /*36d90*/  F2FP.BF16.F32.PACK_AB R14, RZ, R14 ;  /* 0x0000000eff0e723e */ /* 0x000fc800000010ff */
[----:B------:R-:W-:-:S03]  /*36da0*/  PRMT R19, R14, 0x7610, R19 ;  /* 0x000076100e137816 */ /* 0x000fc60000000013 */
[----:B------:R-:W-:Y:S01]  /*36db0*/  @P5 IMAD.MOV.U32 R14, RZ, RZ, R22 ;  /* 0x000000ffff0e5224 */ /* 0x000fe200078e0016 */
[----:B------:R-:W-:-:S04]  /*36dc0*/  ISETP.GT.AND P6, PT, R3, 0x99, PT ;  /* 0x000000990300780c */ /* 0x000fc80003fc4270 */
[----:B------:R0:W-:Y:S01]  /*36dd0*/  @P5 STG.E.U16 desc[UR36][R14.64+0x130], R19 ;  /* 0x000130130e005986 */ /* 0x0001e2000c101524 */
[----:B------:R-:W-:Y:S01]  /*36de0*/  ISETP.GT.AND P5, PT, R0, 0x180, P6 ;  /* 0x000001800000780c */ /* 0x000fe200037a4270 */
[-C--:B0-----:R-:W-:Y:S01]  /*36df0*/  FMUL R14, R235, R2.reuse ;  /* 0x00000002eb0e7220 */ /* 0x081fe20000400000 */
[----:B------:R-:W-:Y:S01]  /*36e00*/  FMUL R20, R227, R2 ;  /* 0x00000002e3147220 */ /* 0x000fe20000400000 */
[----:B------:R-:W2:Y:S03]  /*36e10*/  LDL.LU R235, [R1+0x2d4] ;  /* 0x0002d40001eb7983 */ /* 0x000ea60000300800 */
[----:B------:R-:W-:-:S04]  /*36e20*/  F2FP.BF16.F32.PACK_AB R14, RZ, R14 ;  /* 0x0000000eff0e723e */ /* 0x000fc800000010ff */
[----:B------:R-:W-:-:S03]  /*36e30*/  PRMT R19, R14, 0x7610, R19 ;  /* 0x000076100e137816 */ /* 0x000fc60000000013 */
[----:B------:R-:W-:-:S05]  /*36e40*/  @P5 IMAD.MOV.U32 R14, RZ, RZ, R22 ;  /* 0x000000ffff0e5224 */ /* 0x000fca00078e0016 */
[----:B------:R0:W-:Y:S01]  /*36e50*/  @P5 STG.E.U16 desc[UR36][R14.64+0x132], R19 ;  /* 0x000132130e005986 */ /* 0x0001e2000c101524 */
[----:B------:R-:W-:-:S04]  /*36e60*/  ISETP.GT.AND P5, PT, R3, 0x98, PT ;  /* 0x000000980300780c */ /* 0x000fc80003fa4270 */
[----:B------:R-:W-:Y:S01]  /*36e70*/  ISETP.GT.AND P5, PT, R0, 0x188, P5 ;  /* 0x000001880000780c */ /* 0x000fe20002fa4270 */
[----:B0-----:R-:W-:Y:S01]  /*36e80*/  FMUL R14, R234, R2 ;  /* 0x00000002ea0e7220 */ /* 0x001fe20000400000 */
[----:B------:R-:W-:Y:S01]  /*36e90*/  F2FP.BF16.F32.PACK_AB R20, RZ, R20 ;  /* 0x00000014ff14723e */ /* 0x000fe200000010ff */
[----:B------:R-:W3:Y:S03]  /*36ea0*/  LDL.LU R234, [R1+0x2d8] ;  /* 0x0002d80001ea7983 */ /* 0x000ee60000300800 */
[----:B------:R-:W-:-:S07]  /*36eb0*/  F2FP.BF16.F32.PACK_AB R14, RZ, R14 ;  /* 0x0000000eff0e723e */ /* 0x000fce00000010ff */
[----:B------:R0:W-:Y:S01]  /*36ec0*/  @P5 STG.E.U16 desc[UR36][R12.64+0x130], R14 ;  /* 0x0001300e0c005986 */ /* 0x0001e2000c101524 */
[----:B------:R-:W-:Y:S02]  /*36ed0*/  ISETP.GT.AND P5, PT, R0, 0x188, P6 ;  /* 0x000001880000780c */ /* 0x000fe400037a4270 */
[----:B------:R-:W-:Y:S01]  /*36ee0*/  ISETP.GT.AND P6, PT, R3, 0xa0, PT ;  /* 0x000000a00300780c */ /* 0x000fe20003fc4270 */
[----:B0-----:R-:W-:Y:S02]  /*36ef0*/  FMUL R14, R233, R2 ;  /* 0x00000002e90e7220 */ /* 0x001fe40000400000 */
[----:B------:R-:W4:Y:S03]  /*36f00*/  LDL.LU R233, [R1+0x2dc] ;  /* 0x0002dc0001e97983 */ /* 0x000f260000300800 */
[----:B------:R-:W-:-:S05]  /*36f10*/  F2FP.BF16.F32.PACK_AB R14, RZ, R14 ;  /* 0x0000000eff0e723e */ /* 0x000fca00000010ff */
[----:B------:R0:W-:Y:S01]  /*36f20*/  @P5 STG.E.U16 desc[UR36][R12.64+0x132], R14 ;  /* 0x0001320e0c005986 */ /* 0x0001e2000c101524 */
[----:B------:R-:W-:Y:S01]  /*36f30*/  ISETP.GT.AND P5, PT, R0, 0x180, P6 ;  /* 0x000001800000780c */ /* 0x000fe200037a4270 */
[----:B0-----:R-:W-:Y:S01]  /*36f40*/  FMUL R14, R232, R2 ;  /* 0x00000002e80e7220 */ /* 0x001fe20000400000 */
[----:B------:R-:W-:Y:S01]  /*36f50*/  ISETP.GT.AND P6, PT, R3, 0xa1, PT ;  /* 0x000000a10300780c */ /* 0x000fe20003fc4270 */
[----:B------:R-:W5:Y:S03]  /*36f60*/  LDL.LU R232, [R1+0x2e0] ;  /* 0x0002e00001e87983 */ /* 0x000f660000300800 */
[----:B------:R-:W-:-:S04]  /*36f70*/  F2FP.BF16.F32.PACK_AB R14, RZ, R14 ;  /* 0x0000000eff0e723e */ /* 0x000fc800000010ff */
[----:B------:R-:W-:-:S03]  /*36f80*/  PRMT R19, R14, 0x7610, R19 ;  /* 0x000076100e137816 */ /* 0x000fc60000000013 */
[----:B------:R-:W-:-:S05]  /*36f90*/  @P5 IMAD.MOV.U32 R14, RZ, RZ, R22 ;  /* 0x000000ffff0e5224 */ /* 0x000fca00078e0016 */
[----:B------:R0:W-:Y:S01]  /*36fa0*/  @P5 STG.E.U16 desc[UR36][R14.64+0x140], R19 ;  /* 0x000140130e005986 */ /* 0x0001e2000c101524 */
[----:B------:R-:W-:Y:S01]  /*36fb0*/  ISETP.GT.AND P5, PT, R0, 0x180, P6 ;  /* 0x000001800000780c */ /* 0x000fe200037a4270 */
[----:B0-----:R-:W-:Y:S02]  /*36fc0*/  FMUL R14, R231, R2 ;  /* 0x00000002e70e7220 */ /* 0x001fe40000400000 */
[----:B------:R-:W5:Y:S03]  /*36fd0*/  LDL.LU R231, [R1+0x2e4] ;  /* 0x0002e40001e77983 */ /* 0x000f660000300800 */
[----:B------:R-:W-:-:S04]  /*36fe0*/  F2FP.BF16.F32.PACK_AB R14, RZ, R14 ;  /* 0x0000000eff0e723e */ /* 0x000fc800000010ff */
[----:B------:R-:W-:-:S03]  /*36ff0*/  PRMT R19, R14, 0x7610, R19 ;  /* 0x000076100e137816 */ /* 0x000fc60000000013 */
[----:B------:R-:W-:-:S05]  /*37000*/  @P5 IMAD.MOV.U32 R14, RZ, RZ, R22 ;  /* 0x000000ffff0e5224 */ /* 0x000fca00078e0016 */
        /* <DEDUP_REMOVED lines=8> */
[----:B0-----:R-:W-:Y:S01]  /*37090*/  FMUL R14, R229, R2 ;  /* 0x00000002e50e7220 */ /* 0x001fe20000400000 */
[----:B------:R-:W-:Y:S01]  /*370a0*/  ISETP.GT.AND P6, PT, R3, 0xa8, PT ;  /* 0x000000a80300780c */ /* 0x000fe20003fc4270 */
[----:B------:R-:W5:Y:S03]  /*370b0*/  LDL.LU R229, [R1+0x2ec] ;  /* 0x0002ec0001e57983 */ /* 0x000f660000300800 */
[----:B------:R-:W-:-:S04]  /*370c0*/  F2FP.BF16.F32.PACK_AB R14, RZ, R14 ;  /* 0x0000000eff0e723e */ /* 0x000fc800000010ff */
[----:B------:R-:W-:Y:S01]  /*370d0*/  PRMT R19, R14, 0x7610, R19 ;  /* 0x000076100e137816 */ /* 0x000fe20000000013 */
[----:B------:R-:W-:Y:S02]  /*370e0*/  FMUL R14, R228, R2 ;  /* 0x00000002e40e7220 */ /* 0x000fe40000400000 */
[----:B------:R-:W5:Y:S04]  /*370f0*/  LDL.LU R228, [R1+0x2f4] ;  /* 0x0002f40001e47983 */ /* 0x000f680000300800 */
[----:B------:R0:W-:Y:S01]  /*37100*/  @P5 STG.E.U16 desc[UR36][R12.64+0x142], R19 ;  /* 0x000142130c005986 */ /* 0x0001e2000c101524 */
[----:B------:R-:W-:Y:S02]  /*37110*/  ISETP.GT.AND P5, PT, R0, 0x180, P6 ;  /* 0x000001800000780c */ /* 0x000fe400037a4270 */
[----:B------:R-:W-:Y:S01]  /*37120*/  F2FP.BF16.F32.PACK_AB R14, RZ, R14 ;  /* 0x0000000eff0e723e */ /* 0x000fe200000010ff */
[----:B------:R-:W5:Y:S03]  /*37130*/  LDL.LU R227, [R1+0x2f0] ;  /* 0x0002f00001e37983 */ /* 0x000f660000300800 */
[----:B------:R-:W-:-:S07]  /*37140*/  PRMT R21, R14, 0x7610, R21 ;  /* 0x000076100e157816 */ /* 0x000fce0000000015 */
[----:B------:R-:W-:-:S05]  /*37150*/  @P5 IMAD.MOV.U32 R14, RZ, RZ, R22 ;  /* 0x000000ffff0e5224 */ /* 0x000fca00078e0016 */
[----:B------:R1:W-:Y:S01]  /*37160*/  @P5 STG.E.U16 desc[UR36][R14.64+0x150], R21 ;  /* 0x000150150e005986 */ /* 0x0003e2000c101524 */
[----:B------:R-:W-:Y:S01]  /*37170*/  ISETP.GT.AND P5, PT, R0, 0x180, P4 ;  /* 0x000001800000780c */ /* 0x000fe200027a4270 */
[----:B0-----:R-:W-:Y:S01]  /*37180*/  FMUL R19, R226, R2 ;  /* 0x00000002e2137220 */ /* 0x001fe20000400000 */
[----:B------:R-:W-:Y:S01]  /*37190*/  ISETP.GT.AND P6, PT, R0, 0x188, P6 ;  /* 0x000001880000780c */ /* 0x000fe200037c4270 */
[----:B------:R-:W5:Y:S03]  /*371a0*/  LDL.LU R226, [R1+0x2f8] ;  /* 0x0002f80001e27983 */ /* 0x000f660000300800 */
[----:B------:R-:W-:-:S07]  /*371b0*/  F2FP.BF16.F32.PACK_AB R19, RZ, R19 ;  /* 0x00000013ff13723e */ /* 0x000fce00000010ff */
[----:B-1----:R-:W-:Y:S01]  /*371c0*/  @P5 IMAD.MOV.U32 R14, RZ, RZ, R22 ;  /* 0x000000ffff0e5224 */ /* 0x002fe200078e0016 */
[----:B------:R-:W-:-:S04]  /*371d0*/  PRMT R224, R19, 0x7610, R224 ;  /* 0x0000761013e07816 */ /* 0x000fc800000000e0 */
[----:B------:R0:W-:Y:S01]  /*371e0*/  @P5 STG.E.U16 desc[UR36][R14.64+0x152], R20 ;  /* 0x000152140e005986 */ /* 0x0001e2000c101524 */
[C---:B------:R-:W-:Y:S02]  /*371f0*/  ISETP.GT.AND P5, PT, R0.reuse, 0x180, P0 ;  /* 0x000001800000780c */ /* 0x040fe400007a4270 */
[C---:B------:R-:W-:Y:S01]  /*37200*/  ISETP.GT.AND P4, PT, R0.reuse, 0x188, P4 ;  /* 0x000001880000780c */ /* 0x040fe20002784270 */
[----:B------:R-:W-:Y:S01]  /*37210*/  FMUL R21, R225, R2 ;  /* 0x00000002e1157220 */ /* 0x000fe20000400000 */
[----:B------:R1:W-:Y:S01]  /*37220*/  @P6 STG.E.U16 desc[UR36][R12.64+0x150], R224 ;  /* 0x000150e00c006986 */ /* 0x0003e2000c101524 */
[----:B------:R-:W-:-:S03]  /*37230*/  ISETP.GT.AND P6, PT, R0, 0x180, P3 ;  /* 0x000001800000780c */ /* 0x000fc60001fc4270 */
[----:B------:R-:W-:Y:S01]  /*37240*/  F2FP.BF16.F32.PACK_AB R19, RZ, R21 ;  /* 0x00000015ff13723e */ /* 0x000fe200000010ff */
[----:B------:R-:W5:Y:S01]  /*37250*/  LDL.LU R225, [R1+0x2fc] ;  /* 0x0002fc0001e17983 */ /* 0x000f620000300800 */
[----:B0-----:R-:W-:Y:S02]  /*37260*/  F2FP.BF16.F32.PACK_AB R14, RZ, R217 ;  /* 0x000000d9ff0e723e */ /* 0x001fe400000010ff */
[----:B------:R-:W-:Y:S02]  /*37270*/  F2FP.BF16.F32.PACK_AB R20, RZ, R216 ;  /* 0x000000d8ff14723e */ /* 0x000fe400000010ff */
[----:B------:R-:W-:Y:S01]  /*37280*/  ISETP.GT.AND P0, PT, R0, 0x188, P0 ;  /* 0x000001880000780c */ /* 0x000fe20000704270 */
[----:B------:R0:W-:Y:S01]  /*37290*/  @P4 STG.E.U16 desc[UR36][R12.64+0x152], R19 ;  /* 0x000152130c004986 */ /* 0x0001e2000c101524 */
[----:B------:R-:W-:Y:S01]  /*372a0*/  PRMT R216, R14, 0x7610, R216 ;  /* 0x000076100ed87816 */ /* 0x000fe200000000d8 */
[----:B------:R-:W-:Y:S01]  /*372b0*/  @P5 IMAD.MOV.U32 R14, RZ, RZ, R22 ;  /* 0x000000ffff0e5224 */ /* 0x000fe200078e0016 */
[----:B------:R-:W-:Y:S01]  /*372c0*/  PRMT R21, R20, 0x7610, R21 ;  /* 0x0000761014157816 */ /* 0x000fe20000000015 */
[----:B-1----:R-:W2:Y:S01]  /*372d0*/  LDL.LU R224, [R1+0x2d0] ;  /* 0x0002d00001e07983 */ /* 0x002ea20000300800 */
[----:B------:R-:W-:-:S03]  /*372e0*/  ISETP.GT.AND P4, PT, R0, 0x180, P2 ;  /* 0x000001800000780c */ /* 0x000fc60001784270 */
[----:B------:R1:W-:Y:S01]  /*372f0*/  @P5 STG.E.U16 desc[UR36][R14.64+0x160], R216 ;  /* 0x000160d80e005986 */ /* 0x0003e2000c101524 */
[----:B0-----:R-:W-:-:S03]  /*37300*/  F2FP.BF16.F32.PACK_AB R19, RZ, R218 ;  /* 0x000000daff13723e */ /* 0x001fc600000010ff */
[----:B------:R-:W3:Y:S01]  /*37310*/  LDL.LU R217, [R1+0x2cc] ;  /* 0x0002cc0001d97983 */ /* 0x000ee20000300800 */
[----:B------:R-:W-:-:S03]  /*37320*/  PRMT R20, R19, 0x7610, R20 ;  /* 0x0000761013147816 */ /* 0x000fc60000000014 */
[----:B------:R-:W4:Y:S01]  /*37330*/  LDL.LU R218, [R1+0x2c8] ;  /* 0x0002c80001da7983 */ /* 0x000f220000300800 */
[----:B-1----:R-:W-:Y:S01]  /*37340*/  @P6 IMAD.MOV.U32 R14, RZ, RZ, R22 ;  /* 0x000000ffff0e6224 */ /* 0x002fe200078e0016 */
[C---:B------:R-:W-:Y:S02]  /*37350*/  ISETP.GT.AND P3, PT, R0.reuse, 0x188, P3 ;  /* 0x000001880000780c */ /* 0x040fe40001f64270 */
[----:B------:R-:W5:Y:S04]  /*37360*/  LDL.LU R216, [R1+0x2c4] ;  /* 0x0002c40001d87983 */ /* 0x000f680000300800 */
[----:B------:R0:W-:Y:S04]  /*37370*/  @P6 STG.E.U16 desc[UR36][R14.64+0x162], R21 ;  /* 0x000162150e006986 */ /* 0x0001e8000c101524 */
[----:B------:R1:W-:Y:S01]  /*37380*/  @P0 STG.E.U16 desc[UR36][R12.64+0x160], R20 ;  /* 0x000160140c000986 */ /* 0x0003e2000c101524 */
[----:B------:R-:W-:-:S02]  /*37390*/  ISETP.GT.AND P0, PT, R0, 0x180, P1 ;  /* 0x000001800000780c */ /* 0x000fc40000f04270 */
[----:B------:R-:W-:Y:S02]  /*373a0*/  F2FP.BF16.F32.PACK_AB R19, RZ, R219 ;  /* 0x000000dbff13723e */ /* 0x000fe400000010ff */
[----:B0-----:R-:W-:Y:S01]  /*373b0*/  F2FP.BF16.F32.PACK_AB R14, RZ, R221 ;  /* 0x000000ddff0e723e */ /* 0x001fe200000010ff */
[----:B------:R-:W2:Y:S03]  /*373c0*/  LDL.LU R219, [R1+0x2c0] ;  /* 0x0002c00001db7983 */ /* 0x000ea60000300800 */
[----:B------:R-:W-:Y:S01]  /*373d0*/  PRMT R21, R14, 0x7610, R21 ;  /* 0x000076100e157816 */ /* 0x000fe20000000015 */
[----:B------:R-:W-:Y:S01]  /*373e0*/  @P4 IMAD.MOV.U32 R14, RZ, RZ, R22 ;  /* 0x000000ffff0e4224 */ /* 0x000fe200078e0016 */
[----:B------:R0:W-:Y:S01]  /*373f0*/  @P3 STG.E.U16 desc[UR36][R12.64+0x162], R19 ;  /* 0x000162130c003986 */ /* 0x0001e2000c101524 */
[C---:B------:R-:W-:Y:S02]  /*37400*/  ISETP.GT.AND P2, PT, R0.reuse, 0x188, P2 ;  /* 0x000001880000780c */ /* 0x040fe40001744270 */
[----:B-1----:R-:W-:Y:S01]  /*37410*/  F2FP.BF16.F32.PACK_AB R20, RZ, R220 ;  /* 0x000000dcff14723e */ /* 0x002fe200000010ff */
[----:B------:R1:W-:Y:S01]  /*37420*/  @P4 STG.E.U16 desc[UR36][R14.64+0x170], R21 ;  /* 0x000170150e004986 */ /* 0x0003e2000c101524 */
[----:B------:R-:W-:-:S03]  /*37430*/  ISETP.GT.AND P1, PT, R0, 0x188, P1 ;  /* 0x000001880000780c */ /* 0x000fc60000f24270 */
[----:B------:R-:W3:Y:S01]  /*37440*/  LDL.LU R221, [R1+0x2bc] ;  /* 0x0002bc0001dd7983 */ /* 0x000ee20000300800 */
[----:B0-----:R-:W-:-:S03]  /*37450*/  F2FP.BF16.F32.PACK_AB R19, RZ, R222 ;  /* 0x000000deff13723e */ /* 0x001fc600000010ff */
[----:B------:R-:W4:Y:S01]  /*37460*/  LDL.LU R220, [R1+0x2b8] ;  /* 0x0002b80001dc7983 */ /* 0x000f220000300800 */
[----:B-1----:R-:W-:-:S03]  /*37470*/  @P0 IMAD.MOV.U32 R14, RZ, RZ, R22 ;  /* 0x000000ffff0e0224 */ /* 0x002fc600078e0016 */
[----:B------:R-:W5:Y:S04]  /*37480*/  LDL.LU R222, [R1+0x2b4] ;  /* 0x0002b40001de7983 */ /* 0x000f680000300800 */
[----:B------:R0:W-:Y:S04]  /*37490*/  @P0 STG.E.U16 desc[UR36][R14.64+0x172], R20 ;  /* 0x000172140e000986 */ /* 0x0001e8000c101524 */
[----:B------:R1:W-:Y:S01]  /*374a0*/  @P2 STG.E.U16 desc[UR36][R12.64+0x170], R19 ;  /* 0x000170130c002986 */ /* 0x0003e2000c101524 */
[----:B0-----:R-:W-:-:S03]  /*374b0*/  F2FP.BF16.F32.PACK_AB R14, RZ, R223 ;  /* 0x000000dfff0e723e */ /* 0x001fc600000010ff */
[----:B------:R-:W2:Y:S01]  /*374c0*/  LDL.LU R15, [R1+0x180] ;  /* 0x00018000010f7983 */ /* 0x000ea20000300800 */
[----:B------:R-:W-:-:S03]  /*374d0*/  PRMT R21, R14, 0x7610, R21 ;  /* 0x000076100e157816 */ /* 0x000fc60000000015 */
[----:B------:R-:W3:Y:S04]  /*374e0*/  LDL.LU R20, [R1+0x188] ;  /* 0x0001880001147983 */ /* 0x000ee80000300800 */
[----:B-1----:R-:W4:Y:S04]  /*374f0*/  LDL.LU R19, [R1+0x184] ;  /* 0x0001840001137983 */ /* 0x002f280000300800 */
[----:B------:R-:W5:Y:S04]  /*37500*/  LDL.LU R223, [R1+0x2b0] ;  /* 0x0002b00001df7983 */ /* 0x000f680000300800 */
[----:B------:R0:W-:Y:S04]  /*37510*/  @P1 STG.E.U16 desc[UR36][R12.64+0x172], R21 ;  /* 0x000172150c001986 */ /* 0x0001e8000c101524 */
[----:B0-----:R-:W5:Y:S01]  /*37520*/  LDL.LU R13, [R1+0x18c] ;  /* 0x00018c00010d7983 */ /* 0x001f620000300800 */
[----:B------:R-:W-:-:S02]  /*37530*/  ISETP.GT.AND P6, PT, R3, 0xc0, PT ;  /* 0x000000c00300780c */ /* 0x000fc40003fc4270 */
[----:B------:R-:W-:Y:S01]  /*37540*/  ISETP.GT.AND P5, PT, R3, 0xc1, PT ;  /* 0x000000c10300780c */ /* 0x000fe20003fa4270 */
[----:B------:R-:W5:Y:S01]  /*37550*/  LDL.LU R21, [R1+0x2ac] ;  /* 0x0002ac0001157983 */ /* 0x000f620000300800 */
[C---:B------:R-:W-:Y:S02]  /*37560*/  ISETP.GT.AND P2, PT, R0.reuse, RZ, P6 ;  /* 0x000000ff0000720c */ /* 0x040fe40003744270 */
[C---:B------:R-:W-:Y:S02]  /*37570*/  ISETP.GT.AND P3, PT, R0.reuse, RZ, P5 ;  /* 0x000000ff0000720c */ /* 0x040fe40002f64270 */
[C---:B------:R-:W-:Y:S02]  /*37580*/  ISETP.GT.AND P4, PT, R0.reuse, 0x8, P6 ;  /* 0x000000080000780c */ /* 0x040fe40003784270 */
[----:B------:R-:W-:Y:S01]  /*37590*/  ISETP.GT.AND P0, PT, R0, 0x8, P5 ;  /* 0x000000080000780c */ /* 0x000fe20002f04270 */
[-C--:B--2---:R-:W-:Y:S01]  /*375a0*/  FMUL R15, R15, R2.reuse ;  /* 0x000000020f0f7220 */ /* 0x084fe20000400000 */
[----:B---3--:R-:W-:-:S04]  /*375b0*/  FMUL R20, R20, R2 ;  /* 0x0000000214147220 */ /* 0x008fc80000400000 */
[----:B------:R-:W-:Y:S01]  /*375c0*/  F2FP.BF16.F32.PACK_AB R15, RZ, R15 ;  /* 0x0000000fff0f723e */ /* 0x000fe200000010ff */
[----:B----4-:R-:W-:Y:S01]  /*375d0*/  FMUL R19, R19, R2 ;  /* 0x0000000213137220 */ /* 0x010fe20000400000 */
[----:B------:R-:W-:Y:S02]  /*375e0*/  F2FP.BF16.F32.PACK_AB R12, RZ, R20 ;  /* 0x00000014ff0c723e */ /* 0x000fe400000010ff */
[----:B------:R-:W2:Y:S02]  /*375f0*/  LDL.LU R20, [R1+0x2a8] ;  /* 0x0002a80001147983 */ /* 0x000ea40000300800 */
[----:B------:R-:W-:Y:S02]  /*37600*/  F2FP.BF16.F32.PACK_AB R14, RZ, R19 ;  /* 0x00000013ff0e723e */ /* 0x000fe400000010ff */
[----:B------:R-:W-:Y:S02]  /*37610*/  PRMT R19, R15, 0x7610, R19 ;  /* 0x000076100f137816 */ /* 0x000fe40000000013 */
[----:B------:R-:W-:Y:S01]  /*37620*/  PRMT R15, R12, 0x7610, R15 ;  /* 0x000076100c0f7816 */ /* 0x000fe2000000000f */
[----:B------:R0:W-:Y:S01]  /*37630*/  @P3 STG.E.U16 desc[UR36][R10.64+0x182], R14 ;  /* 0x0001820e0a003986 */ /* 0x0001e2000c101524 */
[----:B-----5:R-:W-:-:S03]  /*37640*/  FMUL R13, R13, R2 ;  /* 0x000000020d0d7220 */ /* 0x020fc60000400000 */
[----:B------:R1:W-:Y:S02]  /*37650*/  @P2 STG.E.U16 desc[UR36][R10.64+0x180], R19 ;  /* 0x000180130a002986 */ /* 0x0003e4000c101524 */
[----:B------:R-:W-:-:S04]  /*37660*/  F2FP.BF16.F32.PACK_AB R12, RZ, R13 ;  /* 0x0000000dff0c723e */ /* 0x000fc800000010ff */
[----:B0-----:R-:W-:Y:S01]  /*37670*/  PRMT R14, R12, 0x7610, R14 ;  /* 0x000076100c0e7816 */ /* 0x001fe2000000000e */
[----:B-1----:R-:W3:Y:S04]  /*37680*/  LDL.LU R19, [R1+0x2a4] ;  /* 0x0002a40001137983 */ /* 0x002ee80000300800 */
[----:B------:R-:W4:Y:S04]  /*37690*/  LDL.LU R13, [R1+0x190] ;  /* 0x00019000010d7983 */ /* 0x000f280000300800 */
[----:B------:R-:W5:Y:S04]  /*376a0*/  LDL.LU R12, [R1+0x194] ;  /* 0x00019400010c7983 */ /* 0x000f680000300800 */
[----:B------:R-:W-:Y:S04]  /*376b0*/  @P4 STG.E.U16 desc[UR36][R4.64+0x180], R15 ;  /* 0x0001800f04004986 */ /* 0x000fe8000c101524 */
[----:B------:R0:W-:Y:S04]  /*376c0*/  @P0 STG.E.U16 desc[UR36][R4.64+0x182], R14 ;  /* 0x0001820e04000986 */ /* 0x0001e8000c101524 */
[----:B0-----:R-:W2:Y:S01]  /*376d0*/  LDL.LU R14, [R1+0x198] ;  /* 0x00019800010e7983 */ /* 0x001ea20000300800 */
[----:B------:R-:W-:-:S02]  /*376e0*/  ISETP.GT.AND P6, PT, R3, 0xc8, PT ;  /* 0x000000c80300780c */ /* 0x000fc40003fc4270 */
[----:B------:R-:W-:Y:S02]  /*376f0*/  ISETP.GT.AND P5, PT, R3, 0xc9, PT ;  /* 0x000000c90300780c */ /* 0x000fe40003fa4270 */
[C---:B------:R-:W-:Y:S02]  /*37700*/  ISETP.GT.AND P1, PT, R0.reuse, RZ, P6 ;  /* 0x000000ff0000720c */ /* 0x040fe40003724270 */
[C---:B------:R-:W-:Y:S02]  /*37710*/  ISETP.GT.AND P2, PT, R0.reuse, RZ, P5 ;  /* 0x000000ff0000720c */ /* 0x040fe40002f44270 */
[----:B------:R-:W-:Y:S01]  /*37720*/  ISETP.GT.AND P0, PT, R0, 0x8, P6 ;  /* 0x000000080000780c */ /* 0x000fe20003704270 */
[-C--:B----4-:R-:W-:Y:S01]  /*37730*/  FMUL R13, R13, R2.reuse ;  /* 0x000000020d0d7220 */ /* 0x090fe20000400000 */
[----:B-----5:R-:W-:-:S04]  /*37740*/  FMUL R12, R12, R2 ;  /* 0x000000020c0c7220 */ /* 0x020fc80000400000 */
[----:B------:R-:W-:Y:S02]  /*37750*/  F2FP.BF16.F32.PACK_AB R13, RZ, R13 ;  /* 0x0000000dff0d723e */ /* 0x000fe400000010ff */
[----:B------:R-:W-:Y:S02]  /*37760*/  F2FP.BF16.F32.PACK_AB R12, RZ, R12 ;  /* 0x0000000cff0c723e */ /* 0x000fe400000010ff */
[----:B------:R-:W-:Y:S02]  /*37770*/  PRMT R15, R13, 0x7610, R15 ;  /* 0x000076100d0f7816 */ /* 0x000fe4000000000f */
[----:B------:R-:W-:Y:S01]  /*37780*/  PRMT R13, R12, 0x7610, R13 ;  /* 0x000076100c0d7816 */ /* 0x000fe2000000000d */
[----:B--2---:R-:W-:Y:S02]  /*37790*/  FMUL R14, R14, R2 ;  /* 0x000000020e0e7220 */ /* 0x004fe40000400000 */
[----:B------:R-:W-:Y:S03]  /*377a0*/  @P1 STG.E.U16 desc[UR36][R10.64+0x190], R15 ;  /* 0x0001900f0a001986 */ /* 0x000fe6000c101524 */
[----:B------:R-:W-:Y:S01]  /*377b0*/  F2FP.BF16.F32.PACK_AB R12, RZ, R14 ;  /* 0x0000000eff0c723e */ /* 0x000fe200000010ff */
[----:B------:R0:W-:Y:S04]  /*377c0*/  @P2 STG.E.U16 desc[UR36][R10.64+0x192], R13 ;  /* 0x0001920d0a002986 */ /* 0x0001e8000c101524 */
[----:B------:R1:W-:Y:S04]  /*377d0*/  @P0 STG.E.U16 desc[UR36][R4.64+0x190], R12 ;  /* 0x0001900c04000986 */ /* 0x0003e8000c101524 */
[----:B0-----:R-:W2:Y:S04]  /*377e0*/  LDL.LU R13, [R1+0x19c] ;  /* 0x00019c00010d7983 */ /* 0x001ea80000300800 */
[----:B-1----:R-:W4:Y:S01]  /*377f0*/  LDL.LU R12, [R1+0x1a0] ;  /* 0x0001a000010c7983 */ /* 0x002f220000300800 */
[-C--:B--2---:R-:W-:Y:S01]  /*37800*/  FMUL R13, R13, R2.reuse ;  /* 0x000000020d0d7220 */ /* 0x084fe20000400000 */
[----:B----4-:R-:W-:-:S04]  /*37810*/  FMUL R12, R12, R2 ;  /* 0x000000020c0c7220 */ /* 0x010fc80000400000 */
[----:B------:R-:W-:Y:S02]  /*37820*/  F2FP.BF16.F32.PACK_AB R13, RZ, R13 ;  /* 0x0000000dff0d723e */ /* 0x000fe400000010ff */
[----:B------:R-:W-:Y:S02]  /*37830*/  F2FP.BF16.F32.PACK_AB R12, RZ, R12 ;  /* 0x0000000cff0c723e */ /* 0x000fe400000010ff */
[----:B------:R-:W-:Y:S02]  /*37840*/  PRMT R14, R13, 0x7610, R14 ;  /* 0x000076100d0e7816 */ /* 0x000fe4000000000e */
[----:B------:R-:W-:Y:S02]  /*37850*/  PRMT R13, R12, 0x7610, R13 ;  /* 0x000076100c0d7816 */ /* 0x000fe4000000000d */
[----:B------:R-:W2:Y:S01]  /*37860*/  LDL.LU R12, [R1+0x1a4] ;  /* 0x0001a400010c7983 */ /* 0x000ea20000300800 */
[----:B------:R-:W-:Y:S02]  /*37870*/  ISETP.GT.AND P3, PT, R3, 0xd0, PT ;  /* 0x000000d00300780c */ /* 0x000fe40003f64270 */
[----:B------:R-:W-:-:S02]  /*37880*/  ISETP.GT.AND P1, PT, R0, 0x8, P5 ;  /* 0x000000080000780c */ /* 0x000fc40002f24270 */
[----:B------:R-:W-:-:S11]  /*37890*/  ISETP.GT.AND P0, PT, R0, RZ, P3 ;  /* 0x000000ff0000720c */ /* 0x000fd60001f04270 */
[----:B------:R0:W-:Y:S04]  /*378a0*/  @P1 STG.E.U16 desc[UR36][R4.64+0x192], R14 ;  /* 0x0001920e04001986 */ /* 0x0001e8000c101524 */
[----:B------:R1:W-:Y:S04]  /*378b0*/  @P0 STG.E.U16 desc[UR36][R10.64+0x1a0], R13 ;  /* 0x0001a00d0a000986 */ /* 0x0003e8000c101524 */
[----:B0-----:R-:W4:Y:S01]  /*378c0*/  LDL.LU R14, [R1+0x1b0] ;  /* 0x0001b000010e7983 */ /* 0x001f220000300800 */
[----:B--2---:R-:W-:-:S05]  /*378d0*/  FMUL R12, R12, R2 ;  /* 0x000000020c0c7220 */ /* 0x004fca0000400000 */
[----:B------:R-:W-:-:S04]  /*378e0*/  F2FP.BF16.F32.PACK_AB R12, RZ, R12 ;  /* 0x0000000cff0c723e */ /* 0x000fc800000010ff */
[----:B-1----:R-:W-:Y:S02]  /*378f0*/  PRMT R13, R12, 0x7610, R13 ;  /* 0x000076100c0d7816 */ /* 0x002fe4000000000d */
[----:B------:R-:W2:Y:S01]  /*37900*/  LDL.LU R12, [R1+0x1a8] ;  /* 0x0001a800010c7983 */ /* 0x000ea20000300800 */
[----:B------:R-:W-:-:S04]  /*37910*/  ISETP.GT.AND P2, PT, R3, 0xd1, PT ;  /* 0x000000d10300780c */ /* 0x000fc80003f44270 */
[----:B------:R-:W-:-:S13]  /*37920*/  ISETP.GT.AND P0, PT, R0, RZ, P2 ;  /* 0x000000ff0000720c */ /* 0x000fda0001704270 */
[----:B------:R0:W-:Y:S01]  /*37930*/  @P0 STG.E.U16 desc[UR36][R10.64+0x1a2], R13 ;  /* 0x0001a20d0a000986 */ /* 0x0001e2000c101524 */
[----:B--2---:R-:W-:-:S05]  /*37940*/  FMUL R12, R12, R2 ;  /* 0x000000020c0c7220 */ /* 0x004fca0000400000 */
[----:B------:R-:W-:-:S04]  /*37950*/  F2FP.BF16.F32.PACK_AB R12, RZ, R12 ;  /* 0x0000000cff0c723e */ /* 0x000fc800000010ff */
[----:B0-----:R-:W-:Y:S02]  /*37960*/  PRMT R13, R12, 0x7610, R13 ;  /* 0x000076100c0d7816 */ /* 0x001fe4000000000d */
[----:B------:R-:W2:Y:S01]  /*37970*/  LDL.LU R12, [R1+0x1ac] ;  /* 0x0001ac00010c7983 */ /* 0x000ea20000300800 */
[----:B------:R-:W-:-:S13]  /*37980*/  ISETP.GT.AND P0, PT, R0, 0x8, P3 ;  /* 0x000000080000780c */ /* 0x000fda0001f04270 */
[----:B------:R-:W-:Y:S01]  /*37990*/  @P0 STG.E.U16 desc[UR36][R4.64+0x1a0], R13 ;  /* 0x0001a00d04000986 */ /* 0x000fe2000c101524 */
[----:B------:R-:W-:Y:S02]  /*379a0*/  ISETP.GT.AND P0, PT, R0, 0x8, P2 ;  /* 0x000000080000780c */ /* 0x000fe40001704270 */
[----:B------:R-:W-:Y:S01]  /*379b0*/  ISETP.GT.AND P2, PT, R3, 0xd8, PT ;  /* 0x000000d80300780c */ /* 0x000fe20003f44270 */
[----:B----4-:R-:W-:-:S05]  /*379c0*/  FMUL R14, R14, R2 ;  /* 0x000000020e0e7220 */ /* 0x010fca0000400000 */
[----:B------:R-:W-:Y:S01]  /*379d0*/  F2FP.BF16.F32.PACK_AB R14, RZ, R14 ;  /* 0x0000000eff0e723e */ /* 0x000fe200000010ff */
[----:B--2---:R-:W-:-:S05]  /*379e0*/  FMUL R12, R12, R2 ;  /* 0x000000020c0c7220 */ /* 0x004fca0000400000 */
[----:B------:R-:W-:-:S05]  /*379f0*/  F2FP.BF16.F32.PACK_AB R12, RZ, R12 ;  /* 0x0000000cff0c723e */ /* 0x000fca00000010ff */
[----:B------:R0:W-:Y:S02]  /*37a00*/  @P0 STG.E.U16 desc[UR36][R4.64+0x1a2], R12 ;  /* 0x0001a20c04000986 */ /* 0x0001e4000c101524 */
[----:B0-----:R-:W-:-:S04]  /*37a10*/  IADD3 R12, P0, R8, UR5, RZ ;  /* 0x00000005080c7c10 */ /* 0x001fc8000ff1e0ff */
[----:B------:R-:W-:Y:S02]  /*37a20*/  IADD3.X R13, R9, UR4, RZ, P0, !PT ;  /* 0x00000004090d7c10 */ /* 0x000fe400087fe4ff */
[----:B------:R-:W-:-:S13]  /*37a30*/  ISETP.GT.AND P0, PT, R0, RZ, P2 ;  /* 0x000000ff0000720c */ /* 0x000fda0001704270 */
        /* <DEDUP_REMOVED lines=329> */
[C---:B------:R-:W-:Y:S02]  /*38ed0*/  ISETP.GT.AND P5, PT, R3.reuse, 0x168, PT ;  /* 0x000001680300780c */ /* 0x040fe40003fa4270 */
[C---:B------:R-:W-:Y:S02]  /*38ee0*/  ISETP.GT.AND P3, PT, R3.reuse, 0x169, PT ;  /* 0x000001690300780c */ /* 0x040fe40003f64270 */
[----:B------:R-:W-:Y:S01]  /*38ef0*/  ISETP.GT.AND P4, PT, R3, 0x171, PT ;  /* 0x000001710300780c */ /* 0x000fe20003f84270 */
[----:B--2---:R-:W-:-:S05]  /*38f00*/  FMUL R14, R14, R2 ;  /* 0x000000020e0e7220 */ /* 0x004fca0000400000 */
[----:B------:R-:W-:-:S05]  /*38f10*/  F2FP.BF16.F32.PACK_AB R14, RZ, R14 ;  /* 0x0000000eff0e723e */ /* 0x000fca00000010ff */
[----:B------:R3:W-:Y:S01]  /*38f20*/  @P0 STG.E.U16 desc[UR36][R10.64+0x2a0], R14 ;  /* 0x0002a00e0a000986 */ /* 0x0007e2000c101524 */
[----:B------:R-:W-:Y:S01]  /*38f30*/  ISETP.GT.AND P0, PT, R0, RZ, P1 ;  /* 0x000000ff0000720c */ /* 0x000fe20000f04270 */
[----:B---3--:R-:W-:-:S05]  /*38f40*/  FMUL R14, R19, R2 ;  /* 0x00000002130e7220 */ /* 0x008fca0000400000 */
        /* <DEDUP_REMOVED lines=94> */
[----:B------:R-:W5:Y:S01]  /*39530*/  LDL.LU R21, [R1+0x12c] ;  /* 0x00012c0001157983 */ /* 0x000f620000300800 */
[----:B------:R-:W-:-:S03]  /*39540*/  F2FP.BF16.F32.PACK_AB R10, RZ, R10 ;  /* 0x0000000aff0a723e */ /* 0x000fc600000010ff */
[----:B------:R-:W5:Y:S04]  /*39550*/  LDL.LU R223, [R1+0x130] ;  /* 0x0001300001df7983 */ /* 0x000f680000300800 */
[----:B------:R-:W5:Y:S04]  /*39560*/  LDL.LU R222, [R1+0x134] ;  /* 0x0001340001de7983 */ /* 0x000f680000300800 */
[----:B------:R-:W5:Y:S04]  /*39570*/  LDL.LU R220, [R1+0x138] ;  /* 0x0001380001dc7983 */ /* 0x000f680000300800 */
[----:B------:R-:W5:Y:S04]  /*39580*/  LDL.LU R221, [R1+0x13c] ;  /* 0x00013c0001dd7983 */ /* 0x000f680000300800 */
[----:B------:R-:W5:Y:S04]  /*39590*/  LDL.LU R219, [R1+0x140] ;  /* 0x0001400001db7983 */ /* 0x000f680000300800 */
[----:B------:R0:W-:Y:S04]  /*395a0*/  @P6 STG.E.U16 desc[UR36][R4.64+0x2f0], R10 ;  /* 0x0002f00a04006986 */ /* 0x0001e8000c101524 */
[----:B------:R-:W5:Y:S04]  /*395b0*/  LDL.LU R216, [R1+0x144] ;  /* 0x0001440001d87983 */ /* 0x000f680000300800 */
        /* <DEDUP_REMOVED lines=10> */
[----:B0-----:R-:W-:-:S03]  /*39660*/  FMUL R10, R225, R2 ;  /* 0x00000002e10a7220 */ /* 0x001fc60000400000 */
[----:B------:R-:W5:Y:S04]  /*39670*/  LDL.LU R229, [R1+0x16c] ;  /* 0x00016c0001e57983 */ /* 0x000f680000300800 */
[----:B------:R-:W5:Y:S04]  /*39680*/  LDL.LU R228, [R1+0x170] ;  /* 0x0001700001e47983 */ /* 0x000f680000300800 */
[----:B------:R-:W5:Y:S04]  /*39690*/  LDL.LU R227, [R1+0x174] ;  /* 0x0001740001e37983 */ /* 0x000f680000300800 */
[----:B------:R-:W5:Y:S01]  /*396a0*/  LDL.LU R226, [R1+0x178] ;  /* 0x0001780001e27983 */ /* 0x000f620000300800 */
[----:B------:R-:W-:-:S03]  /*396b0*/  F2FP.BF16.F32.PACK_AB R10, RZ, R10 ;  /* 0x0000000aff0a723e */ /* 0x000fc600000010ff */
[----:B------:R-:W5:Y:S04]  /*396c0*/  LDL.LU R225, [R1+0x17c] ;  /* 0x00017c0001e17983 */ /* 0x000f680000300800 */
[----:B------:R0:W-:Y:S04]  /*396d0*/  @P6 STG.E.U16 desc[UR36][R4.64+0x2f2], R10 ;  /* 0x0002f20a04006986 */ /* 0x0001e8000c101524 */
[----:B0-----:R-:W2:Y:S04]  /*396e0*/  LDL.LU R4, [R1] ;  /* 0x0000000001047983 */ /* 0x001ea80000300800 */
[----:B------:R-:W3:Y:S04]  /*396f0*/  LDL.LU R5, [R1+0x4] ;  /* 0x0000040001057983 */ /* 0x000ee80000300800 */
[----:B------:R-:W4:Y:S01]  /*39700*/  LDL.LU R10, [R1+0x8] ;  /* 0x00000800010a7983 */ /* 0x000f220000300800 */
[----:B------:R-:W-:-:S04]  /*39710*/  ISETP.GT.AND P6, PT, R3, 0xc0, PT ;  /* 0x000000c00300780c */ /* 0x000fc80003fc4270 */
[----:B------:R-:W-:Y:S01]  /*39720*/  ISETP.GT.AND P6, PT, R0, 0x80, P6 ;  /* 0x000000800000780c */ /* 0x000fe200037c4270 */
[----:B--2---:R-:W-:-:S05]  /*39730*/  FMUL R4, R4, R2 ;  /* 0x0000000204047220 */ /* 0x004fca0000400000 */
[----:B------:R-:W-:-:S07]  /*39740*/  F2FP.BF16.F32.PACK_AB R4, RZ, R4 ;  /* 0x00000004ff04723e */ /* 0x000fce00000010ff */
[----:B------:R3:W-:Y:S01]  /*39750*/  @P6 STG.E.U16 desc[UR36][R8.64+0x180], R4 ;  /* 0x0001800408006986 */ /* 0x0007e2000c101524 */
[----:B------:R-:W-:-:S04]  /*39760*/  ISETP.GT.AND P6, PT, R3, 0xc1, PT ;  /* 0x000000c10300780c */ /* 0x000fc80003fc4270 */
[----:B------:R-:W-:Y:S01]  /*39770*/  ISETP.GT.AND P6, PT, R0, 0x80, P6 ;  /* 0x000000800000780c */ /* 0x000fe200037c4270 */
[----:B---3--:R-:W-:-:S05]  /*39780*/  FMUL R4, R5, R2 ;  /* 0x0000000205047220 */ /* 0x008fca0000400000 */
[----:B------:R-:W-:-:S07]  /*39790*/  F2FP.BF16.F32.PACK_AB R4, RZ, R4 ;  /* 0x00000004ff04723e */ /* 0x000fce00000010ff */
[----:B------:R0:W-:Y:S02]  /*397a0*/  @P6 STG.E.U16 desc[UR36][R8.64+0x182], R4 ;  /* 0x0001820408006986 */ /* 0x0001e4000c101524 */
[----:B0-----:R-:W-:-:S04]  /*397b0*/  IADD3 R4, P6, R6, UR5, RZ ;  /* 0x0000000506047c10 */ /* 0x001fc8000ffde0ff */
[----:B------:R-:W-:Y:S02]  /*397c0*/  IADD3.X R5, R7, UR4, RZ, P6, !PT ;  /* 0x0000000407057c10 */ /* 0x000fe4000b7fe4ff */
[----:B------:R-:W-:Y:S01]  /*397d0*/  ISETP.GT.AND P6, PT, R3, 0xc0, PT ;  /* 0x000000c00300780c */ /* 0x000fe20003fc4270 */
[----:B----4-:R-:W-:-:S03]  /*397e0*/  FMUL R10, R10, R2 ;  /* 0x000000020a0a7220 */ /* 0x010fc60000400000 */
[----:B------:R-:W-:Y:S02]  /*397f0*/  ISETP.GT.AND P6, PT, R0, 0x88, P6 ;  /* 0x000000880000780c */ /* 0x000fe400037c4270 */
[----:B------:R-:W-:-:S11]  /*39800*/  F2FP.BF16.F32.PACK_AB R10, RZ, R10 ;  /* 0x0000000aff0a723e */ /* 0x000fd600000010ff */
        /* <DEDUP_REMOVED lines=412> */
[----:B------:R-:W-:-:S05]  /*3b1d0*/  FMUL R11, R11, R2 ;  /* 0x000000020b0b7220 */ /* 0x000fca0000400000 */
[----:B------:R-:W-:-:S04]  /*3b1e0*/  F2FP.BF16.F32.PACK_AB R11, RZ, R11 ;  /* 0x0000000bff0b723e */ /* 0x000fc800000010ff */
[----:B------:R-:W-:Y:S01]  /*3b1f0*/  PRMT R14, R11, 0x7610, R14 ;  /* 0x000076100b0e7816 */ /* 0x000fe2000000000e */
[----:B------:R-:W-:-:S05]  /*3b200*/  FMUL R11, R19, R2 ;  /* 0x00000002130b7220 */ /* 0x000fca0000400000 */
[----:B------:R-:W-:Y:S01]  /*3b210*/  F2FP.BF16.F32.PACK_AB R11, RZ, R11 ;  /* 0x0000000bff0b723e */ /* 0x000fe200000010ff */
[----:B--2---:R-:W-:-:S05]  /*3b220*/  FMUL R10, R10, R2 ;  /* 0x000000020a0a7220 */ /* 0x004fca0000400000 */
[----:B------:R-:W-:-:S05]  /*3b230*/  F2FP.BF16.F32.PACK_AB R10, RZ, R10 ;  /* 0x0000000aff0a723e */ /* 0x000fca00000010ff */
[----:B------:R0:W-:Y:S01]  /*3b240*/  @P6 STG.E.U16 desc[UR36][R12.64+0x292], R10 ;  /* 0x0002920a0c006986 */ /* 0x0001e2000c101524 */
[----:B------:R-:W-:-:S04]  /*3b250*/  ISETP.GT.AND P6, PT, R3, 0x150, PT ;  /* 0x000001500300780c */ /* 0x000fc80003fc4270 */
[----:B------:R-:W-:-:S13]  /*3b260*/  ISETP.GT.AND P6, PT, R0, 0x80, P6 ;  /* 0x000000800000780c */ /* 0x000fda00037c4270 */
[----:B------:R1:W-:Y:S01]  /*3b270*/  @P6 STG.E.U16 desc[UR36][R8.64+0x2a0], R14 ;  /* 0x0002a00e08006986 */ /* 0x0003e2000c101524 */
[----:B------:R-:W-:-:S04]  /*3b280*/  ISETP.GT.AND P6, PT, R3, 0x151, PT ;  /* 0x000001510300780c */ /* 0x000fc80003fc4270 */
[----:B------:R-:W-:Y:S01]  /*3b290*/  ISETP.GT.AND P6, PT, R0, 0x80, P6 ;  /* 0x000000800000780c */ /* 0x000fe200037c4270 */
[----:B0-----:R-:W-:-:S12]  /*3b2a0*/  FMUL R10, R20, R2 ;  /* 0x00000002140a7220 */ /* 0x001fd80000400000 */
[----:B------:R0:W-:Y:S01]  /*3b2b0*/  @P6 STG.E.U16 desc[UR36][R8.64+0x2a2], R11 ;  /* 0x0002a20b08006986 */ /* 0x0001e2000c101524 */
[----:B------:R-:W-:-:S04]  /*3b2c0*/  ISETP.GT.AND P6, PT, R3, 0x150, PT ;  /* 0x000001500300780c */ /* 0x000fc80003fc4270 */
[----:B------:R-:W-:Y:S02]  /*3b2d0*/  ISETP.GT.AND P6, PT, R0, 0x88, P6 ;  /* 0x000000880000780c */ /* 0x000fe400037c4270 */
[----:B------:R-:W-:-:S04]  /*3b2e0*/  F2FP.BF16.F32.PACK_AB R10, RZ, R10 ;  /* 0x0000000aff0a723e */ /* 0x000fc800000010ff */
[----:B------:R-:W-:Y:S01]  /*3b2f0*/  PRMT R15, R10, 0x7610, R15 ;  /* 0x000076100a0f7816 */ /* 0x000fe2000000000f */
[----:B-----5:R-:W-:-:S06]  /*3b300*/  FMUL R10, R21, R2 ;  /* 0x00000002150a7220 */ /* 0x020fcc0000400000 */
[----:B------:R2:W-:Y:S01]  /*3b310*/  @P6 STG.E.U16 desc[UR36][R12.64+0x2a0], R15 ;  /* 0x0002a00f0c006986 */ /* 0x0005e2000c101524 */
[----:B------:R-:W-:-:S04]  /*3b320*/  ISETP.GT.AND P6, PT, R3, 0x151, PT ;  /* 0x000001510300780c */ /* 0x000fc80003fc4270 */
[----:B------:R-:W-:Y:S02]  /*3b330*/  ISETP.GT.AND P6, PT, R0, 0x88, P6 ;  /* 0x000000880000780c */ /* 0x000fe400037c4270 */
[----:B------:R-:W-:-:S04]  /*3b340*/  F2FP.BF16.F32.PACK_AB R10, RZ, R10 ;  /* 0x0000000aff0a723e */ /* 0x000fc800000010ff */
[----:B-1----:R-:W-:Y:S01]  /*3b350*/  PRMT R14, R10, 0x7610, R14 ;  /* 0x000076100a0e7816 */ /* 0x002fe2000000000e */
[----:B------:R-:W-:-:S06]  /*3b360*/  FMUL R10, R223, R2 ;  /* 0x00000002df0a7220 */ /* 0x000fcc0000400000 */
[----:B------:R1:W-:Y:S01]  /*3b370*/  @P6 STG.E.U16 desc[UR36][R12.64+0x2a2], R14 ;  /* 0x0002a20e0c006986 */ /* 0x0003e2000c101524 */
[----:B------:R-:W-:-:S04]  /*3b380*/  ISETP.GT.AND P6, PT, R3, 0x158, PT ;  /* 0x000001580300780c */ /* 0x000fc80003fc4270 */
[----:B------:R-:W-:Y:S02]  /*3b390*/  ISETP.GT.AND P6, PT, R0, 0x80, P6 ;  /* 0x000000800000780c */ /* 0x000fe400037c4270 */
[----:B------:R-:W-:-:S04]  /*3b3a0*/  F2FP.BF16.F32.PACK_AB R10, RZ, R10 ;  /* 0x0000000aff0a723e */ /* 0x000fc800000010ff */
[----:B0-----:R-:W-:Y:S01]  /*3b3b0*/  PRMT R11, R10, 0x7610, R11 ;  /* 0x000076100a0b7816 */ /* 0x001fe2000000000b */
[----:B------:R-:W-:-:S06]  /*3b3c0*/  FMUL R10, R222, R2 ;  /* 0x00000002de0a7220 */ /* 0x000fcc0000400000 */
[----:B------:R0:W-:Y:S01]  /*3b3d0*/  @P6 STG.E.U16 desc[UR36][R8.64+0x2b0], R11 ;  /* 0x0002b00b08006986 */ /* 0x0001e2000c101524 */
[----:B------:R-:W-:-:S04]  /*3b3e0*/  ISETP.GT.AND P6, PT, R3, 0x159, PT ;  /* 0x000001590300780c */ /* 0x000fc80003fc4270 */
[----:B------:R-:W-:Y:S02]  /*3b3f0*/  ISETP.GT.AND P6, PT, R0, 0x80, P6 ;  /* 0x000000800000780c */ /* 0x000fe400037c4270 */
[----:B------:R-:W-:-:S04]  /*3b400*/  F2FP.BF16.F32.PACK_AB R10, RZ, R10 ;  /* 0x0000000aff0a723e */ /* 0x000fc800000010ff */
[----:B--2---:R-:W-:Y:S01]  /*3b410*/  PRMT R15, R10, 0x7610, R15 ;  /* 0x000076100a0f7816 */ /* 0x004fe2000000000f */
[----:B------:R-:W-:-:S06]  /*3b420*/  FMUL R10, R220, R2 ;  /* 0x00000002dc0a7220 */ /* 0x000fcc0000400000 */
        /* <DEDUP_REMOVED lines=37> */
[----:B------:R-:W-:Y:S02]  /*3b680*/  ISETP.GT.AND P6, PT, R0, 0x80, P5 ;  /* 0x000000800000780c */ /* 0x000fe40002fc4270 */
[----:B------:R-:W-:-:S04]  /*3b690*/  F2FP.BF16.F32.PACK_AB R10, RZ, R10 ;  /* 0x0000000aff0a723e */ /* 0x000fc800000010ff */
[----:B-1----:R-:W-:Y:S01]  /*3b6a0*/  PRMT R14, R10, 0x7610, R14 ;  /* 0x000076100a0e7816 */ /* 0x002fe2000000000e */
[----:B------:R-:W-:-:S06]  /*3b6b0*/  FMUL R10, R235, R2 ;  /* 0x00000002eb0a7220 */ /* 0x000fcc0000400000 */
[----:B------:R1:W-:Y:S01]  /*3b6c0*/  @P6 STG.E.U16 desc[UR36][R8.64+0x2d0], R14 ;  /* 0x0002d00e08006986 */ /* 0x0003e2000c101524 */
[----:B------:R-:W-:Y:S02]  /*3b6d0*/  ISETP.GT.AND P6, PT, R0, 0x80, P3 ;  /* 0x000000800000780c */ /* 0x000fe40001fc4270 */
[----:B------:R-:W-:-:S04]  /*3b6e0*/  F2FP.BF16.F32.PACK_AB R10, RZ, R10 ;  /* 0x0000000aff0a723e */ /* 0x000fc800000010ff */
[----:B0-----:R-:W-:Y:S01]  /*3b6f0*/  PRMT R11, R10, 0x7610, R11 ;  /* 0x000076100a0b7816 */ /* 0x001fe2000000000b */
[----:B------:R-:W-:-:S06]  /*3b700*/  FMUL R10, R234, R2 ;  /* 0x00000002ea0a7220 */ /* 0x000fcc0000400000 */
[----:B------:R0:W-:Y:S01]  /*3b710*/  @P6 STG.E.U16 desc[UR36][R8.64+0x2d2], R11 ;  /* 0x0002d20b08006986 */ /* 0x0001e2000c101524 */
        /* <DEDUP_REMOVED lines=29> */
[----:B------:R-:W-:Y:S01]  /*3b8f0*/  @P6 STG.E.U16 desc[UR36][R12.64+0x2e2], R11 ;  /* 0x0002e20b0c006986 */ /* 0x000fe2000c101524 */
[----:B------:R-:W-:Y:S02]  /*3b900*/  ISETP.GT.AND P6, PT, R0, 0x80, P2 ;  /* 0x000000800000780c */ /* 0x000fe400017c4270 */
[----:B------:R-:W-:-:S04]  /*3b910*/  F2FP.BF16.F32.PACK_AB R10, RZ, R10 ;  /* 0x0000000aff0a723e */ /* 0x000fc800000010ff */
[----:B--2---:R-:W-:Y:S01]  /*3b920*/  PRMT R15, R10, 0x7610, R15 ;  /* 0x000076100a0f7816 */ /* 0x004fe2000000000f */
[----:B------:R-:W-:-:S06]  /*3b930*/  FMUL R10, R227, R2 ;  /* 0x00000002e30a7220 */ /* 0x000fcc0000400000 */
[----:B------:R-:W-:Y:S01]  /*3b940*/  @P6 STG.E.U16 desc[UR36][R8.64+0x2f0], R15 ;  /* 0x0002f00f08006986 */ /* 0x000fe2000c101524 */
        /* <DEDUP_REMOVED lines=11> */
[----:B------:R-:W-:Y:S01]  /*3ba00*/  F2FP.BF16.F32.PACK_AB R10, RZ, R10 ;  /* 0x0000000aff0a723e */ /* 0x000fe200000010ff */
[----:B------:R-:W-:-:S10]  /*3ba10*/  FMUL R120, R120, R2 ;  /* 0x0000000278787220 */ /* 0x000fd40000400000 */
[----:B------:R1:W-:Y:S01]  /*3ba20*/  @P6 STG.E.U16 desc[UR36][R12.64+0x2f2], R10 ;  /* 0x0002f20a0c006986 */ /* 0x0003e2000c101524 */
[----:B------:R-:W-:-:S04]  /*3ba30*/  ISETP.GT.AND P6, PT, R3, 0xc0, PT ;  /* 0x000000c00300780c */ /* 0x000fc80003fc4270 */
[----:B------:R-:W-:Y:S02]  /*3ba40*/  ISETP.GT.AND P6, PT, R0, 0x100, P6 ;  /* 0x000001000000780c */ /* 0x000fe400037c4270 */
[----:B------:R-:W-:Y:S01]  /*3ba50*/  F2FP.BF16.F32.PACK_AB R120, RZ, R120 ;  /* 0x00000078ff78723e */ /* 0x000fe200000010ff */
[----:B------:R-:W-:-:S10]  /*3ba60*/  FMUL R121, R121, R2 ;  /* 0x0000000279797220 */ /* 0x000fd40000400000 */
[----:B------:R1:W-:Y:S01]  /*3ba70*/  @P6 STG.E.U16 desc[UR36][R6.64+0x180], R120 ;  /* 0x0001807806006986 */ /* 0x0003e2000c101524 */
[----:B------:R-:W-:-:S04]  /*3ba80*/  ISETP.GT.AND P6, PT, R3, 0xc1, PT ;  /* 0x000000c10300780c */ /* 0x000fc80003fc4270 */
[----:B------:R-:W-:Y:S02]  /*3ba90*/  ISETP.GT.AND P6, PT, R0, 0x100, P6 ;  /* 0x000001000000780c */ /* 0x000fe400037c4270 */
[----:B------:R-:W-:Y:S01]  /*3baa0*/  F2FP.BF16.F32.PACK_AB R121, RZ, R121 ;  /* 0x00000079ff79723e */ /* 0x000fe200000010ff */
[----:B------:R-:W-:-:S10]  /*3bab0*/  VIADD R23, R23, UR10 ;  /* 0x0000000a17177c36 */ /* 0x000fd40008000000 */
[----:B------:R1:W-:Y:S01]  /*3bac0*/  @P6 STG.E.U16 desc[UR36][R6.64+0x182], R121 ;  /* 0x0001827906006986 */ /* 0x0003e2000c101524 */
[----:B------:R-:W-:-:S04]  /*3bad0*/  IADD3 R8, P6, R22, UR5, RZ ;  /* 0x0000000516087c10 */ /* 0x000fc8000ffde0ff */
[----:B0-----:R-:W-:Y:S02]  /*3bae0*/  IADD3.X R9, R23, UR4, RZ, P6, !PT ;  /* 0x0000000417097c10 */ /* 0x001fe4000b7fe4ff */
[----:B------:R-:W-:Y:S01]  /*3baf0*/  ISETP.GT.AND P6, PT, R3, 0xc0, PT ;  /* 0x000000c00300780c */ /* 0x000fe20003fc4270 */
[----:B------:R-:W-:-:S03]  /*3bb00*/  FMUL R122, R122, R2 ;  /* 0x000000027a7a7220 */ /* 0x000fc60000400000 */
        /* <DEDUP_REMOVED lines=881> */
[C---:B------:R-:W-:Y:S02]  /*3f220*/  ISETP.GT.AND P6, PT, R0.reuse, 0x180, P3 ;  /* 0x000001800000780c */ /* 0x040fe40001fc4270 */
[----:B------:R-:W-:Y:S02]  /*3f230*/  F2FP.BF16.F32.PACK_AB R109, RZ, R109 ;  /* 0x0000006dff6d723e */ /* 0x000fe400000010ff */
[C---:B------:R-:W-:Y:S02]  /*3f240*/  ISETP.GT.AND P5, PT, R0.reuse, 0x188, P5 ;  /* 0x000001880000780c */ /* 0x040fe40002fa4270 */
[----:B------:R-:W-:Y:S01]  /*3f250*/  ISETP.GT.AND P3, PT, R0, 0x188, P3 ;  /* 0x000001880000780c */ /* 0x000fe20001f64270 */
[-C--:B------:R-:W-:Y:S01]  /*3f260*/  FMUL R110, R110, R2.reuse ;  /* 0x000000026e6e7220 */ /* 0x080fe20000400000 */
[-C--:B------:R-:W-:Y:S01]  /*3f270*/  FMUL R111, R111, R2.reuse ;  /* 0x000000026f6f7220 */ /* 0x080fe20000400000 */
[----:B------:R-:W-:-:S04]  /*3f280*/  FMUL R112, R112, R2 ;  /* 0x0000000270707220 */ /* 0x000fc80000400000 */
[----:B------:R1:W-:Y:S01]  /*3f290*/  @P6 STG.E.U16 desc[UR36][R22.64+0x2d2], R109 ;  /* 0x0002d26d16006986 */ /* 0x0003e2000c101524 */
[C---:B------:R-:W-:Y:S02]  /*3f2a0*/  ISETP.GT.AND P6, PT, R0.reuse, 0x180, P0 ;  /* 0x000001800000780c */ /* 0x040fe400007c4270 */
[----:B------:R-:W-:Y:S02]  /*3f2b0*/  F2FP.BF16.F32.PACK_AB R110, RZ, R110 ;  /* 0x0000006eff6e723e */ /* 0x000fe400000010ff */
[----:B------:R-:W-:Y:S02]  /*3f2c0*/  F2FP.BF16.F32.PACK_AB R111, RZ, R111 ;  /* 0x0000006fff6f723e */ /* 0x000fe400000010ff */
[----:B------:R-:W-:Y:S02]  /*3f2d0*/  F2FP.BF16.F32.PACK_AB R112, RZ, R112 ;  /* 0x00000070ff70723e */ /* 0x000fe400000010ff */
[C---:B------:R-:W-:Y:S01]  /*3f2e0*/  ISETP.GT.AND P0, PT, R0.reuse, 0x188, P0 ;  /* 0x000001880000780c */ /* 0x040fe20000704270 */
[----:B------:R1:W-:Y:S01]  /*3f2f0*/  @P5 STG.E.U16 desc[UR36][R8.64+0x2d0], R110 ;  /* 0x0002d06e08005986 */ /* 0x0003e2000c101524 */
[----:B------:R-:W-:-:S03]  /*3f300*/  ISETP.GT.AND P5, PT, R0, 0x180, P4 ;  /* 0x000001800000780c */ /* 0x000fc600027a4270 */
[----:B------:R1:W-:Y:S01]  /*3f310*/  @P3 STG.E.U16 desc[UR36][R8.64+0x2d2], R111 ;  /* 0x0002d26f08003986 */ /* 0x0003e2000c101524 */
[C---:B------:R-:W-:Y:S02]  /*3f320*/  ISETP.GT.AND P4, PT, R0.reuse, 0x188, P4 ;  /* 0x000001880000780c */ /* 0x040fe40002784270 */
[C---:B------:R-:W-:Y:S01]  /*3f330*/  ISETP.GT.AND P3, PT, R0.reuse, 0x180, P1 ;  /* 0x000001800000780c */ /* 0x040fe20000f64270 */
[-C--:B------:R-:W-:Y:S01]  /*3f340*/  FMUL R113, R113, R2.reuse ;  /* 0x0000000271717220 */ /* 0x080fe20000400000 */
[----:B------:R1:W-:Y:S01]  /*3f350*/  @P6 STG.E.U16 desc[UR36][R22.64+0x2e0], R112 ;  /* 0x0002e07016006986 */ /* 0x0003e2000c101524 */
[C---:B------:R-:W-:Y:S02]  /*3f360*/  ISETP.GT.AND P6, PT, R0.reuse, 0x180, P2 ;  /* 0x000001800000780c */ /* 0x040fe400017c4270 */
[C---:B------:R-:W-:Y:S02]  /*3f370*/  ISETP.GT.AND P2, PT, R0.reuse, 0x188, P2 ;  /* 0x000001880000780c */ /* 0x040fe40001744270 */
[----:B------:R-:W-:Y:S01]  /*3f380*/  ISETP.GT.AND P1, PT, R0, 0x188, P1 ;  /* 0x000001880000780c */ /* 0x000fe20000f24270 */
[-C--:B------:R-:W-:Y:S01]  /*3f390*/  FMUL R114, R114, R2.reuse ;  /* 0x0000000272727220 */ /* 0x080fe20000400000 */
[-C--:B------:R-:W-:Y:S01]  /*3f3a0*/  FMUL R115, R115, R2.reuse ;  /* 0x0000000273737220 */ /* 0x080fe20000400000 */
[-C--:B------:R-:W-:Y:S01]  /*3f3b0*/  FMUL R116, R116, R2.reuse ;  /* 0x0000000274747220 */ /* 0x080fe20000400000 */
[-C--:B------:R-:W-:Y:S01]  /*3f3c0*/  FMUL R117, R117, R2.reuse ;  /* 0x0000000275757220 */ /* 0x080fe20000400000 */
[-C--:B------:R-:W-:Y:S01]  /*3f3d0*/  FMUL R118, R118, R2.reuse ;  /* 0x0000000276767220 */ /* 0x080fe20000400000 */
[----:B------:R-:W-:Y:S01]  /*3f3e0*/  FMUL R119, R119, R2 ;  /* 0x0000000277777220 */ /* 0x000fe20000400000 */
[----:B------:R-:W-:-:S02]  /*3f3f0*/  F2FP.BF16.F32.PACK_AB R113, RZ, R113 ;  /* 0x00000071ff71723e */ /* 0x000fc400000010ff */
[----:B------:R-:W-:Y:S02]  /*3f400*/  F2FP.BF16.F32.PACK_AB R114, RZ, R114 ;  /* 0x00000072ff72723e */ /* 0x000fe400000010ff */
[----:B------:R-:W-:Y:S02]  /*3f410*/  F2FP.BF16.F32.PACK_AB R115, RZ, R115 ;  /* 0x00000073ff73723e */ /* 0x000fe400000010ff */
[----:B------:R-:W-:Y:S02]  /*3f420*/  F2FP.BF16.F32.PACK_AB R116, RZ, R116 ;  /* 0x00000074ff74723e */ /* 0x000fe400000010ff */
[----:B------:R-:W-:Y:S02]  /*3f430*/  F2FP.BF16.F32.PACK_AB R117, RZ, R117 ;  /* 0x00000075ff75723e */ /* 0x000fe400000010ff */
[----:B------:R-:W-:Y:S02]  /*3f440*/  F2FP.BF16.F32.PACK_AB R118, RZ, R118 ;  /* 0x00000076ff76723e */ /* 0x000fe400000010ff */
[----:B------:R-:W-:Y:S01]  /*3f450*/  F2FP.BF16.F32.PACK_AB R119, RZ, R119 ;  /* 0x00000077ff77723e */ /* 0x000fe200000010ff */
[----:B------:R1:W-:Y:S04]  /*3f460*/  @P5 STG.E.U16 desc[UR36][R22.64+0x2e2], R113 ;  /* 0x0002e27116005986 */ /* 0x0003e8000c101524 */
[----:B------:R1:W-:Y:S04]  /*3f470*/  @P0 STG.E.U16 desc[UR36][R8.64+0x2e0], R114 ;  /* 0x0002e07208000986 */ /* 0x0003e8000c101524 */
[----:B------:R1:W-:Y:S04]  /*3f480*/  @P4 STG.E.U16 desc[UR36][R8.64+0x2e2], R115 ;  /* 0x0002e27308004986 */ /* 0x0003e8000c101524 */
[----:B------:R1:W-:Y:S04]  /*3f490*/  @P6 STG.E.U16 desc[UR36][R22.64+0x2f0], R116 ;  /* 0x0002f07416006986 */ /* 0x0003e8000c101524 */
[----:B------:R1:W-:Y:S04]  /*3f4a0*/  @P3 STG.E.U16 desc[UR36][R22.64+0x2f2], R117 ;  /* 0x0002f27516003986 */ /* 0x0003e8000c101524 */
[----:B------:R1:W-:Y:S04]  /*3f4b0*/  @P2 STG.E.U16 desc[UR36][R8.64+0x2f0], R118 ;  /* 0x0002f07608002986 */ /* 0x0003e8000c101524 */
[----:B------:R1:W-:Y:S02]  /*3f4c0*/  @P1 STG.E.U16 desc[UR36][R8.64+0x2f2], R119 ;  /* 0x0002f27708001986 */ /* 0x0003e4000c101524 */
.L_x_1561:
[----:B------:R-:W-:Y:S05]  /*3f4d0*/  BSYNC B0 ;  /* 0x0000000000007941 */ /* 0x000fea0003800000 */
.L_x_33:
[----:B01----:R-:W2:Y:S04]  /*3f4e0*/  LDL.LU R5, [R1+0x910] ;  /* 0x0009100001057983 */ /* 0x003ea80000300800 */
[----:B------:R-:W2:Y:S01]  /*3f4f0*/  LDL.LU R4, [R1+0x914] ;  /* 0x0009140001047983 */ /* 0x000ea20000300800 */
[----:B------:R-:W-:Y:S01]  /*3f500*/  ULDC UR4, c[0x0][0xc] ;  /* 0x0000030000047ab9 */ /* 0x000fe20000000800 */
[----:B------:R-:W-:Y:S01]  /*3f510*/  ULDC UR5, c[0x0][0x10] ;  /* 0x0000040000057ab9 */ /* 0x000fe20000000800 */
[----:B-----5:R-:W2:Y:S01]  /*3f520*/  LDC R3, c[0x0][0x14] ;  /* 0x00000500ff037b82 */ /* 0x020ea20000000800 */
[----:B------:R-:W-:Y:S01]  /*3f530*/  UIMAD.WIDE.U32 UR4, UR4, UR5, URZ ;  /* 0x00000005040472a5 */ /* 0x000fe2000f8e003f */
[----:B------:R-:W-:Y:S01]  /*3f540*/  PRMT R0, RZ, 0x7610, R0 ;  /* 0x00007610ff007816 */ /* 0x000fe20000000000 */
[----:B------:R-:W-:Y:S01]  /*3f550*/  UMOV UR42, 0xffffffff ;  /* 0xffffffff002a7882 */ /* 0x000fe20000000000 */
[----:B------:R-:W-:-:S03]  /*3f560*/  UMOV UR43, 0xffffffff ;  /* 0xffffffff002b7882 */ /* 0x000fc60000000000 */
[----:B--2---:R-:W-:-:S04]  /*3f570*/  IMAD.WIDE.U32 R4, R3, UR4, R4 ;  /* 0x0000000403047c25 */ /* 0x004fc8000f8e0004 */
[----:B------:R-:W-:Y:S01]  /*3f580*/  IMAD R3, R3, UR5, RZ ;  /* 0x0000000503037c24 */ /* 0x000fe2000f8e02ff */
[----:B------:R-:W-:Y:S01]  /*3f590*/  ULDC.64 UR4, c[0x0][0x650] ;  /* 0x0001940000047ab9 */ /* 0x000fe20000000a00 */
[----:B------:R-:W-:Y:S01]  /*3f5a0*/  IMAD.MOV.U32 R7, RZ, RZ, R4 ;  /* 0x000000ffff077224 */ /* 0x000fe200078e0004 */
[----:B------:R-:W-:Y:S01]  /*3f5b0*/  ISETP.GE.U32.AND P0, PT, R4, UR4, PT ;  /* 0x0000000404007c0c */ /* 0x000fe2000bf06070 */
[----:B------:R-:W-:-:S05]  /*3f5c0*/  IMAD.IADD R6, R5, 0x1, R3 ;  /* 0x0000000105067824 */ /* 0x000fca00078e0203 */
[----:B------:R0:W-:Y:S01]  /*3f5d0*/  STL [R1+0x910], R6 ;  /* 0x0009100601007387 */ /* 0x0001e20000100800 */
[----:B------:R-:W-:-:S03]  /*3f5e0*/  ISETP.GE.U32.AND.EX P0, PT, R6, UR5, PT, P0 ;  /* 0x0000000506007c0c */ /* 0x000fc6000bf06100 */
[----:B------:R0:W-:Y:S10]  /*3f5f0*/  STL [R1+0x914], R7 ;  /* 0x0009140701007387 */ /* 0x0001f40000100800 */
[----:B0-----:R-:W-:Y:S05]  /*3f600*/  @P0 BRA `(.L_x_1562) ;  /* 0x0000000400880947 */ /* 0x001fea0003800000 */
[----:B------:R-:W0:Y:S01]  /*3f610*/  S2UR UR6, SR_CTAID.X ;  /* 0x00000000000679c3 */ /* 0x000e220000002500 */
[----:B------:R-:W-:Y:S01]  /*3f620*/  ULDC.64 UR12, c[0x0][0x628] ;  /* 0x00018a00000c7ab9 */ /* 0x000fe20000000a00 */
[----:B------:R-:W-:Y:S01]  /*3f630*/  ULDC UR4, c[0x0][0x150] ;  /* 0x0000540000047ab9 */ /* 0x000fe20000000800 */
[----:B------:R-:W-:Y:S01]  /*3f640*/  ISETP.NE.U32.AND P0, PT, RZ, UR12, PT ;  /* 0x0000000cff007c0c */ /* 0x000fe2000bf05070 */
[----:B------:R-:W-:Y:S01]  /*3f650*/  ULDC UR15, c[0x0][0x630] ;  /* 0x00018c00000f7ab9 */ /* 0x000fe20000000800 */
[C---:B------:R-:W-:Y:S01]  /*3f660*/  R2UR UR16, R7.reuse ;  /* 0x00000000071072ca */ /* 0x040fe200000e0000 */
[----:B------:R-:W-:Y:S01]  /*3f670*/  ULDC UR19, c[0x0][0x154] ;  /* 0x0000550000137ab9 */ /* 0x000fe20000000800 */
[----:B------:R-:W-:Y:S01]  /*3f680*/  ISETP.NE.AND.EX P0, PT, RZ, UR13, PT, P0 ;  /* 0x0000000dff007c0c */ /* 0x000fe2000bf05300 */
[----:B------:R-:W1:Y:S01]  /*3f690*/  S2UR UR18, SR_CTAID.Y ;  /* 0x00000000001279c3 */ /* 0x000e620000002600 */
[----:B------:R-:W-:Y:S02]  /*3f6a0*/  R2UR UR17, R6 ;  /* 0x00000000061172ca */ /* 0x000fe400000e0000 */
[----:B------:R-:W-:-:S02]  /*3f6b0*/  R2UR UR10, R7 ;  /* 0x00000000070a72ca */ /* 0x000fc400000e0000 */
[----:B------:R-:W-:Y:S02]  /*3f6c0*/  R2UR UR11, R6 ;  /* 0x00000000060b72ca */ /* 0x000fe400000e0000 */
[----:B0-----:R-:W-:-:S05]  /*3f6d0*/  I2FP.F32.U32 R0, UR6 ;  /* 0x0000000600007c45 */ /* 0x001fca0008201000 */
[----:B------:R-:W-:-:S04]  /*3f6e0*/  FMUL R0, R0, UR4 ;  /* 0x0000000400007c20 */ /* 0x000fc80008400000 */
[----:B------:R0:W2:Y:S01]  /*3f6f0*/  F2I.U32.TRUNC.NTZ R3, R0 ;  /* 0x0000000000037305 */ /* 0x0000a2000020f000 */
[----:B-1----:R-:W-:Y:S05]  /*3f700*/  @!P0 BRA `(.L_x_1563) ;  /* 0x0000000000308947 */ /* 0x002fea0003800000 */
        /* <DEDUP_REMOVED lines=12> */
.L_x_1563:
[----:B------:R-:W-:Y:S01]  /*3f7d0*/  USHF.R.U64 UR43, UR10, UR15, UR11 ;  /* 0x0000000f0a2b7299 */ /* 0x000fe2000800120b */
[----:B0-----:R-:W-:Y:S01]  /*3f7e0*/  I2FP.F32.U32 R0, UR18 ;  /* 0x0000001200007c45 */ /* 0x001fe20008201000 */
[----:B------:R-:W-:Y:S02]  /*3f7f0*/  USHF.R.U32.HI UR4, URZ, UR15, UR11 ;  /* 0x0000000f3f047299 */ /* 0x000fe4000801160b */
[----:B------:R-:W-:Y:S02]  /*3f800*/  UIADD3 UR10, UP0, URZ, -UR43, URZ ;  /* 0x8000002b3f0a7290 */ /* 0x000fe4000ff1e03f */
[----:B------:R-:W-:Y:S01]  /*3f810*/  FMUL R0, R0, UR19 ;  /* 0x0000001300007c20 */ /* 0x000fe20008400000 */
[----:B------:R-:W-:Y:S01]  /*3f820*/  ULDC.64 UR12, c[0x0][0x620] ;  /* 0x00018800000c7ab9 */ /* 0x000fe20000000a00 */
[----:B------:R-:W-:Y:S01]  /*3f830*/  UIADD3.X UR4, URZ, ~UR4, URZ, UP0, !UPT ;  /* 0x800000043f047290 */ /* 0x000fe200087fe43f */
[----:B------:R-:W-:Y:S01]  /*3f840*/  UMOV UR8, UR16 ;  /* 0x0000001000087c82 */ /* 0x000fe20008000000 */
[----:B------:R-:W-:-:S02]  /*3f850*/  UMOV UR9, UR17 ;  /* 0x0000001100097c82 */ /* 0x000fc40008000000 */
[----:B------:R-:W-:Y:S01]  /*3f860*/  UIMAD UR4, UR4, UR12, URZ ;  /* 0x0000000c040472a4 */ /* 0x000fe2000f8e023f */
[----:B------:R-:W0:Y:S01]  /*3f870*/  F2I.U32.TRUNC.NTZ R0, R0 ;  /* 0x0000000000007305 */ /* 0x000e22000020f000 */
[----:B------:R-:W-:Y:S01]  /*3f880*/  UIMAD.WIDE.U32 UR8, UR10, UR12, UR8 ;  /* 0x0000000c0a0872a5 */ /* 0x000fe2000f8e0008 */
[----:B--2---:R-:W-:Y:S01]  /*3f890*/  R2UR UR12, R3 ;  /* 0x00000000030c72ca */ /* 0x004fe200000e0000 */
[----:B------:R-:W-:Y:S01]  /*3f8a0*/  UIMAD UR10, UR10, UR13, UR4 ;  /* 0x0000000d0a0a72a4 */ /* 0x000fe2000f8e0204 */
[----:B------:R-:W-:Y:S01]  /*3f8b0*/  ULDC UR11, c[0x0][0x618] ;  /* 0x00018600000b7ab9 */ /* 0x000fe20000000800 */
[----:B------:R-:W-:Y:S02]  /*3f8c0*/  ULDC UR21, c[0x0][0x658] ;  /* 0x0001960000157ab9 */ /* 0x000fe40000000800 */
[----:B------:R-:W-:Y:S01]  /*3f8d0*/  UIADD3 UR9, UR9, UR10, URZ ;  /* 0x0000000a09097290 */ /* 0x000fe2000fffe03f */
[----:B------:R-:W-:Y:S01]  /*3f8e0*/  UMOV UR15, 0xffffffff ;  /* 0xffffffff000f7882 */ /* 0x000fe20000000000 */
[----:B------:R-:W-:Y:S01]  /*3f8f0*/  ULDC.64 UR4, c[0x0][0x640] ;  /* 0x0001900000047ab9 */ /* 0x000fe20000000a00 */
[----:B------:R-:W-:Y:S01]  /*3f900*/  USHF.L.U32 UR15, UR15, UR21, URZ ;  /* 0x000000150f0f7299 */ /* 0x000fe2000800063f */
[----:B------:R-:W-:Y:S01]  /*3f910*/  ISETP.NE.U32.AND P0, PT, RZ, UR4, PT ;  /* 0x00000004ff007c0c */ /* 0x000fe2000bf05070 */
[----:B------:R-:W-:-:S02]  /*3f920*/  USHF.R.U64 UR16, UR8, UR11, UR9 ;  /* 0x0000000b08107299 */ /* 0x000fc40008001209 */
[----:B------:R-:W-:Y:S01]  /*3f930*/  USHF.R.U32.HI UR8, URZ, UR11, UR9 ;  /* 0x0000000b3f087299 */ /* 0x000fe20008011609 */
[----:B0-----:R-:W-:Y:S01]  /*3f940*/  R2UR UR14, R0 ;  /* 0x00000000000e72ca */ /* 0x001fe200000e0000 */
[----:B------:R-:W-:Y:S01]  /*3f950*/  ULDC UR17, c[0x0][0x608] ;  /* 0x0001820000117ab9 */ /* 0x000fe20000000800 */
[----:B------:R-:W-:Y:S01]  /*3f960*/  ULOP3.LUT UR41, URZ, UR15, URZ, 0x33, !UPT ;  /* 0x0000000f3f297292 */ /* 0x000fe2000f8e333f */
[----:B------:R-:W-:Y:S01]  /*3f970*/  ISETP.NE.AND.EX P0, PT, RZ, UR5, PT, P0 ;  /* 0x00000005ff007c0c */ /* 0x000fe2000bf05300 */
[----:B------:R-:W-:Y:S02]  /*3f980*/  USHF.R.U64 UR15, UR16, UR17, UR8 ;  /* 0x00000011100f7299 */ /* 0x000fe40008001208 */
[----:B------:R-:W-:Y:S02]  /*3f990*/  USHF.R.U32.HI UR8, URZ, UR17, UR8 ;  /* 0x000000113f087299 */ /* 0x000fe40008011608 */
[----:B------:R-:W-:Y:S02]  /*3f9a0*/  UIADD3 UR12, -UR12, URZ, URZ ;  /* 0x0000003f0c0c7290 */ /* 0x000fe4000fffe13f */
[----:B------:R-:W-:Y:S01]  /*3f9b0*/  USHF.R.U64 UR17, UR15, UR21, UR8 ;  /* 0x000000150f117299 */ /* 0x000fe20008001208 */
[----:B------:R-:W-:Y:S01]  /*3f9c0*/  UMOV UR19, 0x1 ;  /* 0x0000000100137882 */ /* 0x000fe20000000000 */
[----:B------:R-:W-:Y:S01]  /*3f9d0*/  ULDC UR13, c[0x0][0x144] ;  /* 0x00005100000d7ab9 */ /* 0x000fe20000000800 */
[----:B------:R-:W-:Y:S01]  /*3f9e0*/  ULDC UR7, c[0x0][0x600] ;  /* 0x0001800000077ab9 */ /* 0x000fe20000000800 */
[----:B------:R-:W-:-:S02]  /*3f9f0*/  USHF.L.U32 UR24, UR19, UR21, URZ ;  /* 0x0000001513187299 */ /* 0x000fc4000800063f */
[----:B------:R-:W-:Y:S02]  /*3fa00*/  USHF.R.U32.HI UR8, URZ, UR21, UR8 ;  /* 0x000000153f087299 */ /* 0x000fe40008011608 */
[----:B------:R-:W-:Y:S02]  /*3fa10*/  UIMAD UR21, UR13, UR12, UR6 ;  /* 0x0000000c0d1572a4 */ /* 0x000fe4000f8e0206 */
[----:B------:R-:W-:Y:S02]  /*3fa20*/  UIADD3 UR20, UR7, -0x1, URZ ;  /* 0xffffffff07147890 */ /* 0x000fe4000fffe03f */
[----:B------:R-:W-:Y:S01]  /*3fa30*/  UIADD3 UR19, -UR14, URZ, URZ ;  /* 0x0000003f0e137290 */ /* 0x000fe2000fffe13f */
[----:B------:R-:W-:Y:S01]  /*3fa40*/  ULDC UR25, c[0x0][0x148] ;  /* 0x0000520000197ab9 */ /* 0x000fe20000000800 */
[----:B------:R-:W-:Y:S01]  /*3fa50*/  ULDC UR22, c[0x0][0x648] ;  /* 0x0001920000167ab9 */ /* 0x000fe20000000800 */
[----:B------:R-:W-:Y:S01]  /*3fa60*/  ULDC UR23, c[0x0][0x638] ;  /* 0x00018e0000177ab9 */ /* 0x000fe20000000800 */
        /* <DEDUP_REMOVED lines=14> */
.L_x_1564:
[----:B------:R-:W-:Y:S01]  /*3fb50*/  UISETP.NE.AND UP0, UPT, UR46, URZ, UPT ;  /* 0x0000003f2e00728c */ /* 0x000fe2000bf05270 */
[----:B------:R-:W-:Y:S01]  /*3fb60*/  IMAD.MOV.U32 R0, RZ, RZ, 0x1 ;  /* 0x00000001ff007424 */ /* 0x000fe200078e00ff */
[----:B------:R-:W-:Y:S02]  /*3fb70*/  USHF.R.U64 UR4, UR6, UR22, UR8 ;  /* 0x0000001606047299 */ /* 0x000fe40008001208 */
[----:B------:R-:W-:Y:S02]  /*3fb80*/  ULOP3.LUT UR41, UR15, UR41, URZ, 0xc0, !UPT ;  /* 0x000000290f297292 */ /* 0x000fe4000f8ec03f */
[----:B------:R-:W-:Y:S02]  /*3fb90*/  UIADD3 UR5, -UR4, URZ, URZ ;  /* 0x0000003f04057290 */ /* 0x000fe4000fffe13f */
[----:B------:R-:W-:Y:S02]  /*3fba0*/  UIMAD UR41, UR24, UR4, UR41 ;  /* 0x00000004182972a4 */ /* 0x000fe4000f8e0229 */
[----:B------:R-:W-:-:S02]  /*3fbb0*/  ULOP3.LUT UR16, UR16, UR20, URZ, 0xc0, !UPT ;  /* 0x0000001410107292 */ /* 0x000fc4000f8ec03f */
[----:B------:R-:W-:Y:S02]  /*3fbc0*/  @UP0 UIMAD UR21, UR25, UR19, UR18 ;  /* 0x00000013191502a4 */ /* 0x000fe4000f8e0212 */
[----:B------:R-:W-:-:S03]  /*3fbd0*/  UIMAD UR4, UR5, UR23, UR17 ;  /* 0x00000017050472a4 */ /* 0x000fc6000f8e0211 */
[----:B------:R-:W-:Y:S01]  /*3fbe0*/  ULDC UR5, c[0x0][0x610] ;  /* 0x0001840000057ab9 */ /* 0x000fe20000000800 */
[----:B------:R-:W-:Y:S02]  /*3fbf0*/  UIMAD UR4, UR4, UR7, UR16 ;  /* 0x00000007040472a4 */ /* 0x000fe4000f8e0210 */
[----:B------:R-:W-:-:S04]  /*3fc00*/  UIMAD UR41, UR41, UR5, UR21 ;  /* 0x00000005292972a4 */ /* 0x000fc8000f8e0215 */
[----:B------:R-:W-:Y:S02]  /*3fc10*/  USEL UR42, UR4, UR41, !UP0 ;  /* 0x00000029042a7287 */ /* 0x000fe4000c000000 */
[----:B------:R-:W-:-:S12]  /*3fc20*/  USEL UR41, UR41, UR4, !UP0 ;  /* 0x0000000429297287 */ /* 0x000fd8000c000000 */
.L_x_1562:
[----:B------:R-:W-:-:S13]  /*3fc30*/  LOP3.LUT P0, RZ, R0, 0xff, RZ, 0xc0, !PT ;  /* 0x000000ff00ff7812 */ /* 0x000fda000780c0ff */
[----:B------:R-:W-:Y:S05]  /*3fc40*/  @P0 BRA `(.L_x_1565) ;  /* 0xfffffc18000c0947 */ /* 0x000fea000383ffff */
[----:B------:R-:W-:Y:S05]  /*3fc50*/  EXIT ;  /* 0x000000000000794d */ /* 0x000fea0003800000 */
.L_x_8:
[----:B------:R-:W2:Y:S01]  /*3fc60*/  LDL R5, [R1+0x914] ;  /* 0x0009140001057983 */ /* 0x000ea20000100800 */
[----:B------:R-:W-:-:S03]  /*3fc70*/  ULDC.64 UR4, c[0x0][0x650] ;  /* 0x0001940000047ab9 */ /* 0x000fc60000000a00 */
[----:B------:R-:W3:Y:S01]  /*3fc80*/  LDL R4, [R1+0x910] ;  /* 0x0009100001047983 */ /* 0x000ee20000100800 */
[----:B0-----:R-:W-:Y:S01]  /*3fc90*/  PRMT R0, RZ, 0x7610, R0 ;  /* 0x00007610ff007816 */ /* 0x001fe20000000000 */
[----:B------:R-:W-:Y:S02]  /*3fca0*/  IMAD.MOV.U32 R3, RZ, RZ, -0x1 ;  /* 0xffffffffff037424 */ /* 0x000fe400078e00ff */
[----:B------:R-:W-:Y:S02]  /*3fcb0*/  IMAD.MOV.U32 R2, RZ, RZ, -0x1 ;  /* 0xffffffffff027424 */ /* 0x000fe400078e00ff */
[----:B------:R-:W-:Y:S01]  /*3fcc0*/  IMAD.MOV.U32 R11, RZ, RZ, -0x1 ;  /* 0xffffffffff0b7424 */ /* 0x000fe200078e00ff */
[----:B--2---:R-:W-:-:S04]  /*3fcd0*/  ISETP.GE.U32.AND P0, PT, R5, UR4, PT ;  /* 0x0000000405007c0c */ /* 0x004fc8000bf06070 */
[----:B---3--:R-:W-:-:S13]  /*3fce0*/  ISETP.GE.U32.AND.EX P0, PT, R4, UR5, PT, P0 ;  /* 0x0000000504007c0c */ /* 0x008fda000bf06100 */
        /* <DEDUP_REMOVED lines=21> */
.L_x_1567:
[----:B------:R-:W-:Y:S01]  /*3fe40*/  USHF.R.U64 UR4, UR14, UR19, UR15 ;  /* 0x000000130e047299 */ /* 0x000fe2000800120f */
[----:B------:R-:W-:Y:S01]  /*3fe50*/  R2UR UR7, R4 ;  /* 0x00000000040772ca */ /* 0x000fe200000e0000 */
[----:B------:R-:W-:Y:S02]  /*3fe60*/  USHF.R.U32.HI UR5, URZ, UR19, UR15 ;  /* 0x000000133f057299 */ /* 0x000fe4000801160f */
[----:B------:R-:W-:Y:S01]  /*3fe70*/  UIADD3 UR13, UP0, URZ, -UR4, URZ ;  /* 0x800000043f0d7290 */ /* 0x000fe2000ff1e03f */
[----:B------:R-:W-:Y:S01]  /*3fe80*/  ULDC.64 UR14, c[0x0][0x620] ;  /* 0x00018800000e7ab9 */ /* 0x000fe20000000a00 */
[----:B------:R-:W-:Y:S02]  /*3fe90*/  UMOV UR6, UR20 ;  /* 0x0000001400067c82 */ /* 0x000fe40008000000 */
[----:B------:R-:W-:Y:S02]  /*3fea0*/  UIADD3.X UR5, URZ, ~UR5, URZ, UP0, !UPT ;  /* 0x800000053f057290 */ /* 0x000fe400087fe43f */
[----:B------:R-:W-:-:S02]  /*3feb0*/  UISETP.NE.AND UP1, UPT, UR46, URZ, UPT ;  /* 0x0000003f2e00728c */ /* 0x000fc4000bf25270 */
[----:B------:R-:W-:Y:S02]  /*3fec0*/  UIMAD UR5, UR5, UR14, URZ ;  /* 0x0000000e050572a4 */ /* 0x000fe4000f8e023f */
[----:B------:R-:W-:Y:S02]  /*3fed0*/  UIMAD.WIDE.U32 UR6, UR13, UR14, UR6 ;  /* 0x0000000e0d0672a5 */ /* 0x000fe4000f8e0006 */
[----:B------:R-:W-:Y:S01]  /*3fee0*/  UIMAD UR5, UR13, UR15, UR5 ;  /* 0x0000000f0d0572a4 */ /* 0x000fe2000f8e0205 */
[----:B------:R-:W-:Y:S02]  /*3fef0*/  ULDC UR14, c[0x0][0x608] ;  /* 0x00018200000e7ab9 */ /* 0x000fe40000000800 */
[----:B------:R-:W-:Y:S01]  /*3ff00*/  ULDC UR13, c[0x0][0x618] ;  /* 0x00018600000d7ab9 */ /* 0x000fe20000000800 */
[----:B------:R-:W-:Y:S01]  /*3ff10*/  UIADD3 UR5, UR7, UR5, URZ ;  /* 0x0000000507057290 */ /* 0x000fe2000fffe03f */
[----:B------:R-:W-:Y:S01]  /*3ff20*/  ULDC UR22, c[0x0][0x658] ;  /* 0x0001960000167ab9 */ /* 0x000fe20000000800 */
[----:B------:R-:W-:-:S02]  /*3ff30*/  @UP1 UIMAD UR8, UR11, UR12, UR10 ;  /* 0x0000000c0b0812a4 */ /* 0x000fc4000f8e020a */
[----:B------:R-:W-:Y:S02]  /*3ff40*/  USHF.R.U64 UR17, UR6, UR13, UR5 ;  /* 0x0000000d06117299 */ /* 0x000fe40008001205 */
[----:B------:R-:W-:Y:S01]  /*3ff50*/  USHF.R.U32.HI UR5, URZ, UR13, UR5 ;  /* 0x0000000d3f057299 */ /* 0x000fe20008011605 */
[----:B------:R-:W-:Y:S01]  /*3ff60*/  ULDC.64 UR6, c[0x0][0x640] ;  /* 0x0001900000067ab9 */ /* 0x000fe20000000a00 */
[----:B------:R-:W-:Y:S01]  /*3ff70*/  UMOV UR10, 0xffffffff ;  /* 0xffffffff000a7882 */ /* 0x000fe20000000000 */
[----:B------:R-:W-:Y:S01]  /*3ff80*/  ISETP.NE.U32.AND P0, PT, RZ, UR6, PT ;  /* 0x00000006ff007c0c */ /* 0x000fe2000bf05070 */
[----:B------:R-:W-:Y:S02]  /*3ff90*/  USHF.R.U64 UR18, UR17, UR14, UR5 ;  /* 0x0000000e11127299 */ /* 0x000fe40008001205 */
[----:B------:R-:W-:Y:S01]  /*3ffa0*/  USHF.R.U32.HI UR5, URZ, UR14, UR5 ;  /* 0x0000000e3f057299 */ /* 0x000fe20008011605 */
[----:B------:R-:W-:Y:S01]  /*3ffb0*/  ISETP.NE.AND.EX P0, PT, RZ, UR7, PT, P0 ;  /* 0x00000007ff007c0c */ /* 0x000fe2000bf05300 */
[----:B------:R-:W-:-:S02]  /*3ffc0*/  USHF.L.U32 UR11, UR10, UR22, URZ ;  /* 0x000000160a0b7299 */ /* 0x000fc4000800063f */
[----:B------:R-:W-:Y:S01]  /*3ffd0*/  USHF.R.U64 UR19, UR18, UR22, UR5 ;  /* 0x0000001612137299 */ /* 0x000fe20008001205 */
[----:B------:R-:W-:Y:S01]  /*3ffe0*/  ULDC UR20, c[0x0][0x600] ;  /* 0x0001800000147ab9 */ /* 0x000fe20000000800 */
[----:B------:R-:W-:Y:S02]  /*3fff0*/  USHF.R.U32.HI UR10, URZ, UR22, UR5 ;  /* 0x000000163f0a7299 */ /* 0x000fe40008011605 */
[----:B------:R-:W-:Y:S02]  /*40000*/  UIADD3 UR21, UR20, -0x1, URZ ;  /* 0xffffffff14157890 */ /* 0x000fe4000fffe03f */
[----:B------:R-:W-:Y:S01]  /*40010*/  ULOP3.LUT UR26, URZ, UR11, URZ, 0x33, !UPT ;  /* 0x0000000b3f1a7292 */ /* 0x000fe2000f8e333f */
        /* <DEDUP_REMOVED lines=17> */
.L_x_1568:
[----:B------:R-:W-:Y:S01]  /*40130*/  USHF.R.U64 UR6, UR5, UR23, UR10 ;  /* 0x0000001705067299 */ /* 0x000fe2000800120a */
[----:B------:R-:W-:Y:S01]  /*40140*/  IMAD.MOV.U32 R0, RZ, RZ, 0x1 ;  /* 0x00000001ff007424 */ /* 0x000fe200078e00ff */
[----:B------:R-:W-:Y:S01]  /*40150*/  USHF.L.U32 UR25, UR25, UR22, URZ ;  /* 0x0000001619197299 */ /* 0x000fe2000800063f */
[----:B------:R-:W-:Y:S01]  /*40160*/  IMAD.U32 R11, RZ, RZ, UR4 ;  /* 0x00000004ff0b7e24 */ /* 0x000fe2000f8e00ff */
[----:B------:R-:W-:Y:S02]  /*40170*/  ULOP3.LUT UR5, UR18, UR26, URZ, 0xc0, !UPT ;  /* 0x0000001a12057292 */ /* 0x000fe4000f8ec03f */
[----:B------:R-:W-:Y:S02]  /*40180*/  UIADD3 UR7, -UR6, URZ, URZ ;  /* 0x0000003f06077290 */ /* 0x000fe4000fffe13f */
[----:B------:R-:W-:Y:S02]  /*40190*/  UIMAD UR6, UR25, UR6, UR5 ;  /* 0x00000006190672a4 */ /* 0x000fe4000f8e0205 */
[----:B------:R-:W-:-:S02]  /*401a0*/  ULOP3.LUT UR17, UR17, UR21, URZ, 0xc0, !UPT ;  /* 0x0000001511117292 */ /* 0x000fc4000f8ec03f */
[----:B------:R-:W-:Y:S02]  /*401b0*/  UIMAD UR5, UR7, UR24, UR19 ;  /* 0x00000018070572a4 */ /* 0x000fe4000f8e0213 */
[----:B------:R-:W-:Y:S01]  /*401c0*/  UISETP.NE.AND UP0, UPT, UR46, URZ, UPT ;  /* 0x0000003f2e00728c */ /* 0x000fe2000bf05270 */
[----:B------:R-:W-:Y:S01]  /*401d0*/  ULDC UR7, c[0x0][0x610] ;  /* 0x0001840000077ab9 */ /* 0x000fe20000000800 */
[----:B------:R-:W-:Y:S02]  /*401e0*/  UIMAD UR5, UR5, UR20, UR17 ;  /* 0x00000014050572a4 */ /* 0x000fe4000f8e0211 */
[----:B------:R-:W-:-:S04]  /*401f0*/  UIMAD UR8, UR6, UR7, UR8 ;  /* 0x00000007060872a4 */ /* 0x000fc8000f8e0208 */
[----:B------:R-:W-:Y:S02]  /*40200*/  USEL UR6, UR5, UR8, !UP0 ;  /* 0x0000000805067287 */ /* 0x000fe4000c000000 */
[----:B------:R-:W-:-:S04]  /*40210*/  USEL UR8, UR8, UR5, !UP0 ;  /* 0x0000000508087287 */ /* 0x000fc8000c000000 */
[----:B------:R-:W-:Y:S02]  /*40220*/  IMAD.U32 R2, RZ, RZ, UR6 ;  /* 0x00000006ff027e24 */ /* 0x000fe4000f8e00ff */
[----:B------:R-:W-:-:S07]  /*40230*/  IMAD.U32 R3, RZ, RZ, UR8 ;  /* 0x00000008ff037e24 */ /* 0x000fce000f8e00ff */
.L_x_1566:
[----:B------:R-:W-:-:S08]  /*40240*/  NOP ;  /* 0x0000000000007918 */ /* 0x000fd00000000000 */
[----:B-1----:R-:W0:-:S00]  /*40250*/  USETMAXREG.DEALLOC.CTAPOOL 0x18 ;  /* 0x00000018000079c8 */ /* 0x002e0000080e0500 */
[----:B------:R-:W-:-:S13]  /*40260*/  ISETP.NE.AND P0, PT, RZ, UR9, PT ;  /* 0x00000009ff007c0c */ /* 0x000fda000bf05270 */
[----:B------:R-:W-:Y:S05]  /*40270*/  @P0 EXIT ;  /* 0x000000000000094d */ /* 0x000fea0003800000 */
[----:B0-----:R-:W-:Y:S01]  /*40280*/  LOP3.LUT P0, RZ, R0, 0xff, RZ, 0xc0, !PT ;  /* 0x000000ff00ff7812 */ /* 0x001fe2000780c0ff */
[----:B------:R-:W-:Y:S02]  /*40290*/  IMAD.MOV.U32 R0, RZ, RZ, 0x1 ;  /* 0x00000001ff007424 */ /* 0x000fe400078e00ff */
[----:B------:R-:W-:-:S10]  /*402a0*/  IMAD.MOV.U32 R6, RZ, RZ, RZ ;  /* 0x000000ffff067224 */ /* 0x000fd400078e00ff */
[----:B------:R-:W-:Y:S05]  /*402b0*/  @!P0 BRA `(.L_x_1569) ;  /* 0x0000000c00708947 */ /* 0x000fea0003800000 */
[----:B------:R-:W0:Y:S01]  /*402c0*/  LDC R0, c[0x0][0x28c] ;  /* 0x0000a300ff007b82 */ /* 0x000e220000000800 */
[----:B------:R-:W1:Y:S01]  /*402d0*/  S2R R9, SR_CgaCtaId ;  /* 0x0000000000097919 */ /* 0x000e620000008800 */
[----:B------:R-:W-:Y:S01]  /*402e0*/  ULDC UR5, c[0x0][0x658] ;  /* 0x0001960000057ab9 */ /* 0x000fe20000000800 */
[----:B------:R-:W-:Y:S01]  /*402f0*/  UMOV UR7, 0xffffffff ;  /* 0xffffffff00077882 */ /* 0x000fe20000000000 */
[----:B------:R-:W-:Y:S01]  /*40300*/  ULDC UR6, c[0x0][0xc] ;  /* 0x0000030000067ab9 */ /* 0x000fe20000000800 */
[----:B------:R-:W-:Y:S01]  /*40310*/  USHF.L.U32 UR9, UR7, UR5, URZ ;  /* 0x0000000507097299 */ /* 0x000fe2000800063f */
[----:B------:R-:W-:Y:S01]  /*40320*/  BSSY B0, `(.L_x_1569) ;  /* 0x00000d5000007945 */ /* 0x000fe20003800000 */
[----:B------:R-:W-:Y:S01]  /*40330*/  UMOV UR8, 0x1 ;  /* 0x0000000100087882 */ /* 0x000fe20000000000 */
[----:B------:R-:W-:Y:S01]  /*40340*/  ULDC UR7, c[0x0][0x10] ;  /* 0x0000040000077ab9 */ /* 0x000fe20000000800 */
[----:B------:R-:W-:Y:S01]  /*40350*/  USHF.L.U32 UR5, UR8, UR5, URZ ;  /* 0x0000000508057299 */ /* 0x000fe2000800063f */
[----:B------:R-:W-:Y:S01]  /*40360*/  IMAD.MOV.U32 R8, RZ, RZ, 0x1 ;  /* 0x00000001ff087424 */ /* 0x000fe200078e00ff */
[----:B------:R-:W-:Y:S01]  /*40370*/  UIMAD.WIDE.U32 UR6, UR6, UR7, URZ ;  /* 0x00000007060672a5 */ /* 0x000fe2000f8e003f */
[----:B------:R-:W-:Y:S01]  /*40380*/  IMAD.MOV.U32 R6, RZ, RZ, RZ ;  /* 0x000000ffff067224 */ /* 0x000fe200078e00ff */
[----:B------:R-:W-:Y:S01]  /*40390*/  ULDC UR8, c[0x0][0x14] ;  /* 0x0000050000087ab9 */ /* 0x000fe20000000800 */
[----:B------:R-:W-:Y:S01]  /*403a0*/  ULDC UR4, c[0x0][0x600] ;  /* 0x0001800000047ab9 */ /* 0x000fe20000000800 */
[----:B------:R-:W-:-:S02]  /*403b0*/  UIMAD.WIDE.U32 UR20, UR6, UR8, URZ ;  /* 0x00000008061472a5 */ /* 0x000fc4000f8e003f */
[----:B------:R-:W-:Y:S02]  /*403c0*/  UIMAD UR7, UR7, UR8, URZ ;  /* 0x00000008070772a4 */ /* 0x000fe4000f8e023f */
[----:B------:R-:W-:Y:S02]  /*403d0*/  ULOP3.LUT UR24, UR40, 0x2, URZ, 0xfc, !UPT ;  /* 0x0000000228187892 */ /* 0x000fe4000f8efc3f */
[----:B------:R-:W-:Y:S02]  /*403e0*/  UIADD3 UR4, UR4, -0x1, URZ ;  /* 0xffffffff04047890 */ /* 0x000fe4000fffe03f */
[----:B------:R-:W-:Y:S01]  /*403f0*/  ULOP3.LUT UR6, URZ, UR9, URZ, 0x33, !UPT ;  /* 0x000000093f067292 */ /* 0x000fe2000f8e333f */
[----:B0-----:R-:W-:Y:S01]  /*40400*/  VIADD R0, R0, 0xf ;  /* 0x0000000f00007836 */ /* 0x001fe20000000000 */
[----:B------:R-:W-:Y:S01]  /*40410*/  UIADD3 UR7, UR21, UR7, URZ ;  /* 0x0000000715077290 */ /* 0x000fe2000fffe03f */
[----:B------:R-:W-:-:S03]  /*40420*/  ULDC.64 UR22, c[0x0][0x198] ;  /* 0x0000660000167ab9 */ /* 0x000fc60000000a00 */
[----:B------:R-:W-:-:S04]  /*40430*/  SHF.R.S32.HI R5, RZ, 0x1f, R0 ;  /* 0x0000001fff057819 */ /* 0x000fc80000011400 */
[----:B------:R-:W-:Y:S01]  /*40440*/  LEA.HI R5, R5, R0, RZ, 0x4 ;  /* 0x0000000005057211 */ /* 0x000fe200078f20ff */
[----:B------:R-:W-:Y:S01]  /*40450*/  IMAD.MOV.U32 R0, RZ, RZ, 0x1 ;  /* 0x00000001ff007424 */ /* 0x000fe200078e00ff */
[----:B-1----:R-:W-:Y:S02]  /*40460*/  LOP3.LUT R9, R9, 0x1, RZ, 0xc0, !PT ;  /* 0x0000000109097812 */ /* 0x002fe400078ec0ff */
[----:B------:R-:W-:-:S05]  /*40470*/  SHF.R.S32.HI R7, RZ, 0x4, R5 ;  /* 0x00000004ff077819 */ /* 0x000fca0000011405 */
[----:B------:R-:W-:-:S07]  /*40480*/  VIADD R16, R7, 0x1 ;  /* 0x0000000107107836 */ /* 0x000fce0000000000 */
.L_x_1580:
[----:B------:R-:W-:-:S03]  /*40490*/  UMOV UR8, 0xffffffff ;  /* 0xffffffff00087882 */ /* 0x000fc60000000000 */
[----:B------:R-:W-:Y:S05]  /*404a0*/  BRA.DIV UR8, `(.L_x_1570) ;  /* 0x0000001208747947 */ /* 0x000fea000b800000 */
[----:B------:R-:W-:-:S13]  /*404b0*/  ELECT P6, URZ, PT ;  /* 0x00000000003f782f */ /* 0x000fda00038c0000 */
.L_x_1595:
[----:B------:R-:W0:Y:S01]  /*404c0*/  LDC R4, c[0x0][0x28c] ;  /* 0x0000a300ff047b82 */ /* 0x000e220000000800 */
[----:B------:R-:W-:Y:S01]  /*404d0*/  BSSY B1, `(.L_x_1571) ;  /* 0x000003c000017945 */ /* 0x000fe20003800000 */
[----:B0-----:R-:W-:-:S13]  /*404e0*/  ISETP.LT.OR P6, PT, R4, 0x1, !P6 ;  /* 0x000000010400780c */ /* 0x001fda00077c1670 */
[----:B------:R-:W-:Y:S05]  /*404f0*/  @P6 BRA `(.L_x_1572) ;  /* 0x0000000000e46947 */ /* 0x000fea0003800000 */
[----:B------:R-:W-:Y:S02]  /*40500*/  IMAD R5, R2, 0x2, R9 ;  /* 0x0000000202057824 */ /* 0x000fe400078e0209 */
[----:B------:R-:W-:Y:S02]  /*40510*/  IMAD.SHL.U32 R2, R3, 0x200, RZ ;  /* 0x0000020003027824 */ /* 0x000fe400078e00ff */
[----:B------:R-:W-:Y:S02]  /*40520*/  IMAD R5, R5, 0xc0, RZ ;  /* 0x000000c005057824 */ /* 0x000fe400078e02ff */
[----:B------:R-:W-:Y:S02]  /*40530*/  IMAD.MOV.U32 R12, RZ, RZ, RZ ;  /* 0x000000ffff0c7224 */ /* 0x000fe400078e00ff */
[----:B------:R-:W-:Y:S02]  /*40540*/  IMAD.MOV.U32 R4, RZ, RZ, R16 ;  /* 0x000000ffff047224 */ /* 0x000fe400078e0010 */
[----:B------:R-:W-:-:S02]  /*40550*/  IMAD.MOV.U32 R3, RZ, RZ, R0 ;  /* 0x000000ffff037224 */ /* 0x000fc400078e0000 */
[----:B------:R-:W-:-:S07]  /*40560*/  IMAD.MOV.U32 R13, RZ, RZ, R6 ;  /* 0x000000ffff0d7224 */ /* 0x000fce00078e0006 */
.L_x_1575:
[----:B------:R-:W0:Y:S01]  /*40570*/  S2R R15, SR_CgaCtaId ;  /* 0x00000000000f7919 */ /* 0x000e220000008800 */
[----:B------:R-:W-:Y:S02]  /*40580*/  MOV R10, 0x400 ;  /* 0x00000400000a7802 */ /* 0x000fe40000000f00 */
[----:B------:R-:W-:Y:S02]  /*40590*/  SHF.L.U32 R14, R3, 0x1f, RZ ;  /* 0x0000001f030e7819 */ /* 0x000fe400000006ff */
[----:B0-----:R-:W-:-:S05]  /*405a0*/  LEA R10, R15, R10, 0x18 ;  /* 0x0000000a0f0a7211 */ /* 0x001fca00078ec0ff */
[----:B------:R-:W-:-:S04]  /*405b0*/  IMAD R15, R13, 0x8, R10 ;  /* 0x000000080d0f7824 */ /* 0x000fc800078e020a */
[----:B------:R-:W0:Y:S02]  /*405c0*/  SYNCS.PHASECHK.TRANS64.TRYWAIT P0, [R15+URZ+0x40], R14 ;  /* 0x0000400e0f0075a7 */ /* 0x000e24000800017f */
[----:B0-----:R-:W-:Y:S05]  /*405d0*/  @!P0 BRA `(.L_x_1573) ;  /* 0x0000001000488947 */ /* 0x001fea0003800000 */
.L_x_1596:
[----:B------:R-:W1:Y:S01]  /*405e0*/  S2R R17, SR_TID.X ;  /* 0x0000000000117919 */ /* 0x000e620000002100 */
[----:B------:R-:W-:-:S04]  /*405f0*/  UPRMT UR8, UR24, 0x9910, URZ ;  /* 0x0000991018087896 */ /* 0x000fc8000800003f */
[----:B------:R-:W-:Y:S01]  /*40600*/  UISETP.NE.AND UP0, UPT, UR8, 0x2, UPT ;  /* 0x000000020800788c */ /* 0x000fe2000bf05270 */
[----:B-1----:R-:W-:-:S13]  /*40610*/  LOP3.LUT P0, RZ, R17, 0x7f, RZ, 0xc0, !PT ;  /* 0x0000007f11ff7812 */ /* 0x002fda000780c0ff */
[----:B0-----:R-:W0:Y:S02]  /*40620*/  @!P0 LDC R14, c[0x0][0x500] ;  /* 0x00014000ff0e8b82 */ /* 0x001e240000000800 */
[----:B0-----:R0:W-:Y:S01]  /*40630*/  @!P0 SYNCS.ARRIVE.TRANS64 RZ, [R15+URZ], R14 ;  /* 0x0000000e0fff89a7 */ /* 0x0011e2000800003f */
[----:B------:R-:W-:-:S13]  /*40640*/  PLOP3.LUT P0, PT, PT, PT, UP0, 0x80, 0x0 ;  /* 0x000000000000781c */ /* 0x000fda0003f0f008 */
[----:B0-----:R-:W-:Y:S05]  /*40650*/  @P0 BRA `(.L_x_1574) ;  /* 0x0000000000040947 */ /* 0x001fea0003800000 */
[----:B------:R-:W-:Y:S01]  /*40660*/  BPT.TRAP 0x1 ;  /* 0x000000040000795c */ /* 0x000fe20000300000 */
.L_x_1574:
[----:B------:R-:W-:Y:S01]  /*40670*/  R2UR UR9, R15 ;  /* 0x000000000f0972ca */ /* 0x000fe200000e0000 */
[C---:B------:R-:W-:Y:S01]  /*40680*/  IMAD R15, R13.reuse, 0x2, R9 ;  /* 0x000000020d0f7824 */ /* 0x040fe200078e0209 */
[----:B------:R-:W-:Y:S01]  /*40690*/  R2UR UR18, R2 ;  /* 0x00000000021272ca */ /* 0x000fe200000e0000 */
[--C-:B------:R-:W-:Y:S01]  /*406a0*/  IMAD R14, R13, 0x4000, R10.reuse ;  /* 0x000040000d0e7824 */ /* 0x100fe200078e020a */
[----:B------:R-:W-:Y:S01]  /*406b0*/  UIADD3 UR14, UP0, UR22, 0xf0, URZ ;  /* 0x000000f0160e7890 */ /* 0x000fe2000ff1e03f */
[----:B------:R-:W-:Y:S01]  /*406c0*/  IMAD R15, R15, 0xc00, RZ ;  /* 0x00000c000f0f7824 */ /* 0x000fe200078e02ff */
[----:B------:R-:W-:Y:S01]  /*406d0*/  R2UR UR10, R12 ;  /* 0x000000000c0a72ca */ /* 0x000fe200000e0000 */
[----:B------:R-:W-:Y:S01]  /*406e0*/  VIADD R4, R4, 0xffffffff ;  /* 0xffffffff04047836 */ /* 0x000fe20000000000 */
[----:B------:R-:W-:Y:S01]  /*406f0*/  R2UR UR8, R14 ;  /* 0x000000000e0872ca */ /* 0x000fe200000e0000 */
[----:B------:R-:W-:Y:S01]  /*40700*/  IMAD R15, R15, 0x2, R10 ;  /* 0x000000020f0f7824 */ /* 0x000fe200078e020a */
[----:B------:R-:W-:Y:S01]  /*40710*/  R2UR UR12, R11 ;  /* 0x000000000b0c72ca */ /* 0x000fe200000e0000 */
[----:B------:R-:W-:Y:S01]  /*40720*/  UIADD3 UR26, UP1, UR22, 0x1f0, URZ ;  /* 0x000001f0161a7890 */ /* 0x000fe2000ff3e03f */
[----:B------:R-:W-:Y:S01]  /*40730*/  R2UR UR19, R5 ;  /* 0x00000000051372ca */ /* 0x000fe200000e0000 */
[----:B------:R-:W-:Y:S01]  /*40740*/  UIADD3.X UR15, URZ, UR23, URZ, UP0, !UPT ;  /* 0x000000173f0f7290 */ /* 0x000fe200087fe43f */
[----:B------:R-:W-:Y:S01]  /*40750*/  R2UR UR11, R15 ;  /* 0x000000000f0b72ca */ /* 0x000fe200000e0000 */
[----:B------:R-:W-:Y:S01]  /*40760*/  VIADD R13, R13, 0x1 ;  /* 0x000000010d0d7836 */ /* 0x000fe20000000000 */
[----:B------:R-:W-:Y:S01]  /*40770*/  ISETP.GT.AND P1, PT, R4, 0x1, PT ;  /* 0x000000010400780c */ /* 0x000fe20003f24270 */
[----:B------:R-:W-:Y:S01]  /*40780*/  UIADD3.X UR27, URZ, UR23, URZ, UP1, !UPT ;  /* 0x000000173f1b7290 */ /* 0x000fe20008ffe43f */
[----:B------:R-:W-:Y:S01]  /*40790*/  VIADD R12, R12, 0x10 ;  /* 0x000000100c0c7836 */ /* 0x000fe20000000000 */
[----:B------:R-:W-:Y:S01]  /*407a0*/  UMOV UR16, 0x0 ;  /* 0x0000000000107882 */ /* 0x000fe20000000000 */
[----:B------:R-:W-:Y:S01]  /*407b0*/  UMOV UR17, 0x10000000 ;  /* 0x1000000000117882 */ /* 0x000fe20000000000 */
[----:B------:R-:W-:Y:S01]  /*407c0*/  UIADD3 UR8, UR8, 0x180, URZ ;  /* 0x0000018008087890 */ /* 0x000fe2000fffe03f */
[----:B------:R-:W-:Y:S01]  /*407d0*/  ISETP.NE.AND P0, PT, R13, 0x8, PT ;  /* 0x000000080d00780c */ /* 0x000fe20003f05270 */
[----:B------:R-:W-:-:S03]  /*407e0*/  UMOV UR25, 0x30000 ;  /* 0x0003000000197882 */ /* 0x000fc60000000000 */
[----:B------:R-:W-:Y:S01]  /*407f0*/  SEL R10, RZ, 0x1, P0 ;  /* 0x00000001ff0a7807 */ /* 0x000fe20000000000 */
[----:B------:R-:W-:Y:S01]  /*40800*/  UIADD3 UR13, UR11, 0x20180, URZ ;  /* 0x000201800b0d7890 */ /* 0x000fe2000fffe03f */
[----:B------:R-:W-:Y:S02]  /*40810*/  SEL R13, R13, RZ, P0 ;  /* 0x000000ff0d0d7207 */ /* 0x000fe40000000000 */
[----:B------:R-:W-:Y:S01]  /*40820*/  UMOV UR11, UR18 ;  /* 0x00000012000b7c82 */ /* 0x000fe20008000000 */
[----:B------:R-:W-:Y:S01]  /*40830*/  LOP3.LUT R3, R3, R10, RZ, 0x3c, !PT ;  /* 0x0000000a03037212 */ /* 0x000fe200078e3cff */
[----:B------:R0:W-:Y:S02]  /*40840*/  UTMALDG.3D [UR8], [UR14], desc[UR16] ;  /* 0x000010080e0075b4 */ /* 0x0001e40008011000 */
[----:B0-----:R-:W-:Y:S01]  /*40850*/  UMOV UR8, UR13 ;  /* 0x0000000d00087c82 */ /* 0x001fe20008000000 */
[----:B------:R-:W-:Y:S02]  /*40860*/  UMOV UR11, UR19 ;  /* 0x00000013000b7c82 */ /* 0x000fe40008000000 */
[----:B------:R0:W-:Y:S02]  /*40870*/  UTMALDG.3D.MULTICAST [UR8], [UR26], UR25, desc[UR16] ;  /* 0x000010081a0073b4 */ /* 0x0001e40008011819 */
[----:B0-----:R-:W-:Y:S05]  /*40880*/  @P1 BRA `(.L_x_1575) ;  /* 0xfffffffc00381947 */ /* 0x001fea000383ffff */
.L_x_1572:
[----:B------:R-:W-:Y:S05]  /*40890*/  BSYNC B1 ;  /* 0x0000000000017941 */ /* 0x000fea0003800000 */
.L_x_1571:
[----:B------:R-:W2:Y:S01]  /*408a0*/  LDL.LU R15, [R1+0x910] ;  /* 0x00091000010f7983 */ /* 0x000ea20000300800 */
[----:B------:R-:W-:Y:S01]  /*408b0*/  LOP3.LUT P2, RZ, R8, 0xff, RZ, 0xc0, !PT ;  /* 0x000000ff08ff7812 */ /* 0x000fe2000784c0ff */
[----:B------:R-:W-:Y:S01]  /*408c0*/  IMAD.IADD R6, R7, 0x1, R6 ;  /* 0x0000000107067824 */ /* 0x000fe200078e0206 */
[----:B------:R-:W-:Y:S01]  /*408d0*/  ULDC.64 UR8, c[0x0][0x650] ;  /* 0x0001940000087ab9 */ /* 0x000fe20000000a00 */
[----:B------:R-:W3:Y:S01]  /*408e0*/  LDL.LU R14, [R1+0x914] ;  /* 0x00091400010e7983 */ /* 0x000ee20000300800 */
[----:B------:R-:W-:Y:S01]  /*408f0*/  BSSY B1, `(.L_x_1576) ;  /* 0x0000075000017945 */ /* 0x000fe20003800000 */
[----:B------:R-:W-:Y:S01]  /*40900*/  IMAD.MOV.U32 R11, RZ, RZ, -0x1 ;  /* 0xffffffffff0b7424 */ /* 0x000fe200078e00ff */
[----:B------:R-:W-:Y:S02]  /*40910*/  SHF.R.U32.HI R2, RZ, 0x3, R6 ;  /* 0x00000003ff027819 */ /* 0x000fe40000011606 */
[----:B------:R-:W-:Y:S02]  /*40920*/  ISETP.GT.U32.AND P0, PT, R6, 0x7, PT ;  /* 0x000000070600780c */ /* 0x000fe40003f04070 */
[----:B------:R-:W-:-:S02]  /*40930*/  LOP3.LUT R2, R2, 0x1, RZ, 0xc0, !PT ;  /* 0x0000000102027812 */ /* 0x000fc400078ec0ff */
[C---:B------:R-:W-:Y:S01]  /*40940*/  ISETP.LT.U32.AND P0, PT, R7.reuse, 0x8, P0 ;  /* 0x000000080700780c */ /* 0x040fe20000701070 */
[----:B------:R-:W0:Y:S01]  /*40950*/  @P2 S2R R3, SR_CgaCtaId ;  /* 0x0000000000032919 */ /* 0x000e220000008800 */
[----:B------:R-:W-:Y:S02]  /*40960*/  ISETP.NE.U32.AND P1, PT, R2, 0x1, PT ;  /* 0x000000010200780c */ /* 0x000fe40003f25070 */
[----:B------:R-:W-:Y:S02]  /*40970*/  @P2 MOV R2, 0x400 ;  /* 0x0000040000022802 */ /* 0x000fe40000000f00 */
[----:B------:R-:W-:Y:S02]  /*40980*/  ISETP.GT.U32.AND P1, PT, R7, 0x7, !P1 ;  /* 0x000000070700780c */ /* 0x000fe40004f24070 */
[----:B------:R-:W-:Y:S02]  /*40990*/  LOP3.LUT R6, R6, 0x7, RZ, 0xc0, !PT ;  /* 0x0000000706067812 */ /* 0x000fe400078ec0ff */
[----:B------:R-:W-:-:S02]  /*409a0*/  PRMT R4, RZ, 0x7610, R4 ;  /* 0x00007610ff047816 */ /* 0x000fc40000000004 */
[----:B------:R-:W-:Y:S02]  /*409b0*/  PRMT R8, RZ, 0x7610, R8 ;  /* 0x00007610ff087816 */ /* 0x000fe40000000008 */
[----:B0-----:R-:W-:Y:S02]  /*409c0*/  @P2 LEA R2, R3, R2, 0x18 ;  /* 0x0000000203022211 */ /* 0x001fe400078ec0ff */
[----:B------:R-:W-:Y:S02]  /*409d0*/  SEL R3, RZ, 0x1, !P0 ;  /* 0x00000001ff037807 */ /* 0x000fe40004000000 */
[----:B------:R0:W-:Y:S02]  /*409e0*/  @P2 SYNCS.ARRIVE.TRANS64.A1T0 RZ, [R2+URZ+0x98], RZ ;  /* 0x000098ff02ff29a7 */ /* 0x0001e4000810003f */
[----:B0-----:R-:W-:-:S04]  /*409f0*/  SEL R2, RZ, 0x1, !P1 ;  /* 0x00000001ff027807 */ /* 0x001fc80004800000 */
[----:B------:R-:W-:Y:S01]  /*40a00*/  LOP3.LUT R0, R2, R0, R3, 0x96, !PT ;  /* 0x0000000002007212 */ /* 0x000fe200078e9603 */
[----:B------:R-:W-:Y:S02]  /*40a10*/  IMAD.MOV.U32 R3, RZ, RZ, -0x1 ;  /* 0xffffffffff037424 */ /* 0x000fe400078e00ff */
[----:B------:R-:W-:Y:S01]  /*40a20*/  IMAD.MOV.U32 R2, RZ, RZ, -0x1 ;  /* 0xffffffffff027424 */ /* 0x000fe200078e00ff */
[----:B---3--:R-:W-:-:S04]  /*40a30*/  IADD3 R14, P0, R14, UR20, RZ ;  /* 0x000000140e0e7c10 */ /* 0x008fc8000ff1e0ff */
[----:B--2---:R-:W-:Y:S01]  /*40a40*/  IADD3.X R15, R15, UR7, RZ, P0, !PT ;  /* 0x000000070f0f7c10 */ /* 0x004fe200087fe4ff */
[----:B------:R0:W-:Y:S01]  /*40a50*/  STL [R1+0x914], R14 ;  /* 0x0009140e01007387 */ /* 0x0001e20000100800 */
[----:B------:R-:W-:-:S03]  /*40a60*/  ISETP.GE.U32.AND P0, PT, R14, UR8, PT ;  /* 0x000000080e007c0c */ /* 0x000fc6000bf06070 */
[----:B------:R0:W-:Y:S01]  /*40a70*/  STL [R1+0x910], R15 ;  /* 0x0009100f01007387 */ /* 0x0001e20000100800 */
[----:B------:R-:W-:-:S13]  /*40a80*/  ISETP.GE.U32.AND.EX P0, PT, R15, UR9, PT, P0 ;  /* 0x000000090f007c0c */ /* 0x000fda000bf06100 */
[----:B0-----:R-:W-:Y:S05]  /*40a90*/  @P0 BRA `(.L_x_1577) ;  /* 0x0000000400680947 */ /* 0x001fea0003800000 */
[----:B------:R-:W0:Y:S01]  /*40aa0*/  S2UR UR8, SR_CTAID.X ;  /* 0x00000000000879c3 */ /* 0x000e220000002500 */
[----:B------:R-:W-:Y:S01]  /*40ab0*/  ULDC.64 UR10, c[0x0][0x628] ;  /* 0x00018a00000a7ab9 */ /* 0x000fe20000000a00 */
[----:B------:R-:W-:Y:S01]  /*40ac0*/  ULDC UR9, c[0x0][0x150] ;  /* 0x0000540000097ab9 */ /* 0x000fe20000000800 */
[----:B------:R-:W-:Y:S01]  /*40ad0*/  ISETP.NE.U32.AND P0, PT, RZ, UR10, PT ;  /* 0x0000000aff007c0c */ /* 0x000fe2000bf05070 */
[----:B------:R-:W-:Y:S01]  /*40ae0*/  ULDC UR12, c[0x0][0x630] ;  /* 0x00018c00000c7ab9 */ /* 0x000fe20000000800 */
[----:B------:R-:W-:Y:S01]  /*40af0*/  ULDC UR14, c[0x0][0x154] ;  /* 0x00005500000e7ab9 */ /* 0x000fe20000000800 */
[----:B------:R-:W-:Y:S01]  /*40b00*/  IMAD.MOV.U32 R3, RZ, RZ, R15 ;  /* 0x000000ffff037224 */ /* 0x000fe200078e000f */
[----:B------:R-:W-:Y:S01]  /*40b10*/  ISETP.NE.AND.EX P0, PT, RZ, UR11, PT, P0 ;  /* 0x0000000bff007c0c */ /* 0x000fe2000bf05300 */
[----:B------:R-:W1:Y:S01]  /*40b20*/  S2UR UR13, SR_CTAID.Y ;  /* 0x00000000000d79c3 */ /* 0x000e620000002600 */
[----:B0-----:R-:W-:-:S05]  /*40b30*/  I2FP.F32.U32 R2, UR8 ;  /* 0x0000000800027c45 */ /* 0x001fca0008201000 */
[----:B------:R-:W-:Y:S01]  /*40b40*/  FMUL R10, R2, UR9 ;  /* 0x00000009020a7c20 */ /* 0x000fe20008400000 */
[----:B------:R-:W-:Y:S01]  /*40b50*/  IMAD.MOV.U32 R2, RZ, RZ, R14 ;  /* 0x000000ffff027224 */ /* 0x000fe200078e000e */
[----:B-1----:R-:W-:-:S04]  /*40b60*/  I2FP.F32.U32 R12, UR13 ;  /* 0x0000000d000c7c45 */ /* 0x002fc80008201000 */
[----:B------:R-:W0:Y:S01]  /*40b70*/  F2I.U32.TRUNC.NTZ R10, R10 ;  /* 0x0000000a000a7305 */ /* 0x000e22000020f000 */
[----:B------:R-:W-:Y:S05]  /*40b80*/  @!P0 BRA `(.L_x_1578) ;  /* 0x0000000000288947 */ /* 0x000fea0003800000 */
[----:B------:R-:W-:Y:S02]  /*40b90*/  ULDC UR9, c[0x0][0x634] ;  /* 0x00018d0000097ab9 */ /* 0x000fe40000000800 */
[----:B------:R-:W-:-:S05]  /*40ba0*/  IADD3 R3, P0, R14, UR9, RZ ;  /* 0x000000090e037c10 */ /* 0x000fca000ff1e0ff */
[----:B------:R-:W-:-:S04]  /*40bb0*/  IMAD.X R11, RZ, RZ, R15, P0 ;  /* 0x000000ffff0b7224 */ /* 0x000fc800000e060f */
[----:B------:R-:W-:-:S04]  /*40bc0*/  IMAD.WIDE.U32 R4, R11, UR10, RZ ;  /* 0x0000000a0b047c25 */ /* 0x000fc8000f8e00ff */
[----:B------:R-:W-:-:S04]  /*40bd0*/  IMAD.WIDE.U32 R4, P0, R3, UR11, R4 ;  /* 0x0000000b03047c25 */ /* 0x000fc8000f800004 */
[----:B------:R-:W-:-:S04]  /*40be0*/  IMAD.WIDE.U32 R2, R3, UR10, RZ ;  /* 0x0000000a03027c25 */ /* 0x000fc8000f8e00ff */
[----:B------:R-:W-:Y:S01]  /*40bf0*/  IMAD.MOV.U32 R2, RZ, RZ, R5 ;  /* 0x000000ffff027224 */ /* 0x000fe200078e0005 */
[----:B------:R-:W-:Y:S01]  /*40c00*/  IADD3 RZ, P1, R3, R4, RZ ;  /* 0x0000000403ff7210 */ /* 0x000fe20007f3e0ff */
[----:B------:R-:W-:-:S04]  /*40c10*/  IMAD.X R3, RZ, RZ, RZ, P0 ;  /* 0x000000ffff037224 */ /* 0x000fc800000e06ff */
[----:B------:R-:W-:-:S08]  /*40c20*/  IMAD.WIDE.U32.X R2, R11, UR11, R2, P1 ;  /* 0x0000000b0b027c25 */ /* 0x000fd000088e0402 */
.L_x_1578:
[--C-:B------:R-:W-:Y:S01]  /*40c30*/  SHF.R.U64 R11, R2, UR12, R3.reuse ;  /* 0x0000000c020b7c19 */ /* 0x100fe20008001203 */
[----:B------:R-:W-:Y:S01]  /*40c40*/  ULDC.64 UR10, c[0x0][0x620] ;  /* 0x00018800000a7ab9 */ /* 0x000fe20000000a00 */
[----:B------:R-:W-:Y:S01]  /*40c50*/  SHF.R.U32.HI R2, RZ, UR12, R3 ;  /* 0x0000000cff027c19 */ /* 0x000fe20008011603 */
[----:B------:R-:W-:Y:S01]  /*40c60*/  FMUL R12, R12, UR14 ;  /* 0x0000000e0c0c7c20 */ /* 0x000fe20008400000 */
[----:B------:R-:W-:Y:S01]  /*40c70*/  IADD3 R13, P0, RZ, -R11, RZ ;  /* 0x8000000bff0d7210 */ /* 0x000fe20007f1e0ff */
[----:B------:R-:W-:Y:S01]  /*40c80*/  IMAD.MOV.U32 R3, RZ, RZ, R15 ;  /* 0x000000ffff037224 */ /* 0x000fe200078e000f */
[----:B------:R-:W-:Y:S01]  /*40c90*/  ULDC.64 UR14, c[0x0][0x640] ;  /* 0x00019000000e7ab9 */ /* 0x000fe20000000a00 */
[----:B0-----:R-:W-:Y:S02]  /*40ca0*/  R2UR UR9, R10 ;  /* 0x000000000a0972ca */ /* 0x001fe400000e0000 */
[----:B------:R-:W-:Y:S01]  /*40cb0*/  IMAD.X R2, RZ, RZ, ~R2, P0 ;  /* 0x000000ffff027224 */ /* 0x000fe200000e0e02 */
[----:B------:R-:W0:Y:S01]  /*40cc0*/  F2I.U32.TRUNC.NTZ R12, R12 ;  /* 0x0000000c000c7305 */ /* 0x000e22000020f000 */
[----:B------:R-:W-:-:S02]  /*40cd0*/  ISETP.NE.U32.AND P0, PT, RZ, UR14, PT ;  /* 0x0000000eff007c0c */ /* 0x000fc4000bf05070 */
[----:B------:R-:W-:Y:S02]  /*40ce0*/  IMAD R2, R2, UR10, RZ ;  /* 0x0000000a02027c24 */ /* 0x000fe4000f8e02ff */
[----:B------:R-:W-:Y:S02]  /*40cf0*/  ISETP.NE.AND.EX P0, PT, RZ, UR15, PT, P0 ;  /* 0x0000000fff007c0c */ /* 0x000fe4000bf05300 */
[----:B------:R-:W-:Y:S02]  /*40d00*/  IMAD R5, R13, UR11, R2 ;  /* 0x0000000b0d057c24 */ /* 0x000fe4000f8e0202 */
[----:B------:R-:W-:-:S04]  /*40d10*/  IMAD.MOV.U32 R2, RZ, RZ, R14 ;  /* 0x000000ffff027224 */ /* 0x000fc800078e000e */
[----:B------:R-:W-:Y:S01]  /*40d20*/  IMAD.WIDE.U32 R2, R13, UR10, R2 ;  /* 0x0000000a0d027c25 */ /* 0x000fe2000f8e0002 */
[----:B------:R-:W-:Y:S01]  /*40d30*/  ULDC UR10, c[0x0][0x618] ;  /* 0x00018600000a7ab9 */ /* 0x000fe20000000800 */
[----:B0-----:R-:W-:Y:S02]  /*40d40*/  R2UR UR11, R12 ;  /* 0x000000000c0b72ca */ /* 0x001fe400000e0000 */
[----:B------:R-:W-:-:S05]  /*40d50*/  IMAD.IADD R3, R3, 0x1, R5 ;  /* 0x0000000103037824 */ /* 0x000fca00078e0205 */
[--C-:B------:R-:W-:Y:S02]  /*40d60*/  SHF.R.U64 R10, R2, UR10, R3.reuse ;  /* 0x0000000a020a7c19 */ /* 0x100fe40008001203 */
[----:B------:R-:W-:Y:S01]  /*40d70*/  SHF.R.U32.HI R3, RZ, UR10, R3 ;  /* 0x0000000aff037c19 */ /* 0x000fe20008011603 */
[----:B------:R-:W-:-:S03]  /*40d80*/  ULDC UR10, c[0x0][0x608] ;  /* 0x00018200000a7ab9 */ /* 0x000fc60000000800 */
[--C-:B------:R-:W-:Y:S02]  /*40d90*/  SHF.R.U64 R12, R10, UR10, R3.reuse ;  /* 0x0000000a0a0c7c19 */ /* 0x100fe40008001203 */
[----:B------:R-:W-:Y:S01]  /*40da0*/  SHF.R.U32.HI R3, RZ, UR10, R3 ;  /* 0x0000000aff037c19 */ /* 0x000fe20008011603 */
[----:B------:R-:W-:-:S03]  /*40db0*/  ULDC UR10, c[0x0][0x658] ;  /* 0x00019600000a7ab9 */ /* 0x000fc60000000800 */
[--C-:B------:R-:W-:Y:S02]  /*40dc0*/  SHF.R.U64 R13, R12, UR10, R3.reuse ;  /* 0x0000000a0c0d7c19 */ /* 0x100fe40008001203 */
[----:B------:R-:W-:-:S03]  /*40dd0*/  SHF.R.U32.HI R14, RZ, UR10, R3 ;  /* 0x0000000aff0e7c19 */ /* 0x000fc60008011603 */
[----:B------:R-:W-:Y:S02]  /*40de0*/  IMAD.MOV.U32 R2, RZ, RZ, R13 ;  /* 0x000000ffff027224 */ /* 0x000fe400078e000d */
[----:B------:R-:W-:Y:S01]  /*40df0*/  IMAD.MOV.U32 R3, RZ, RZ, R14 ;  /* 0x000000ffff037224 */ /* 0x000fe200078e000e */
[----:B------:R-:W-:Y:S06]  /*40e00*/  @!P0 BRA `(.L_x_1579) ;  /* 0x0000000000288947 */ /* 0x000fec0003800000 */
        /* <DEDUP_REMOVED lines=10> */
.L_x_1579:
[----:B------:R-:W-:Y:S01]  /*40eb0*/  ULDC UR10, c[0x0][0x648] ;  /* 0x00019200000a7ab9 */ /* 0x000fe20000000800 */
[----:B------:R-:W-:Y:S01]  /*40ec0*/  UISETP.NE.AND UP0, UPT, UR46, URZ, UPT ;  /* 0x0000003f2e00728c */ /* 0x000fe2000bf05270 */
[----:B------:R-:W-:Y:S01]  /*40ed0*/  SHF.R.U64 R3, R2, UR10, R3 ;  /* 0x0000000a02037c19 */ /* 0x000fe20008001203 */
[----:B------:R-:W-:Y:S01]  /*40ee0*/  ULDC UR10, c[0x0][0x638] ;  /* 0x00018e00000a7ab9 */ /* 0x000fe20000000800 */
[----:B------:R-:W-:Y:S01]  /*40ef0*/  UIADD3 UR11, -UR11, URZ, URZ ;  /* 0x0000003f0b0b7290 */ /* 0x000fe2000fffe13f */
[----:B------:R-:W-:Y:S02]  /*40f00*/  LOP3.LUT R12, R12, UR6, RZ, 0xc0, !PT ;  /* 0x000000060c0c7c12 */ /* 0x000fe4000f8ec0ff */
[----:B------:R-:W-:Y:S01]  /*40f10*/  IMAD.MOV R2, RZ, RZ, -R3 ;  /* 0x000000ffff027224 */ /* 0x000fe200078e0a03 */
[----:B------:R-:W-:Y:S02]  /*40f20*/  LOP3.LUT R4, R10, UR4, RZ, 0xc0, !PT ;  /* 0x000000040a047c12 */ /* 0x000fe4000f8ec0ff */
[----:B------:R-:W-:Y:S01]  /*40f30*/  IMAD R12, R3, UR5, R12 ;  /* 0x00000005030c7c24 */ /* 0x000fe2000f8e020c */
[----:B------:R-:W-:Y:S01]  /*40f40*/  PLOP3.LUT P0, PT, PT, PT, UP0, 0x40, 0x0 ;  /* 0x000000000000781c */ /* 0x000fe20003f0e808 */
[----:B------:R-:W-:Y:S01]  /*40f50*/  IMAD R13, R2, UR10, R13 ;  /* 0x0000000a020d7c24 */ /* 0x000fe2000f8e020d */
[----:B------:R-:W-:Y:S01]  /*40f60*/  UIADD3 UR10, -UR9, URZ, URZ ;  /* 0x0000003f090a7290 */ /* 0x000fe2000fffe13f */
[----:B------:R-:W-:-:S02]  /*40f70*/  PLOP3.LUT P1, PT, PT, PT, UP0, 0x40, 0x0 ;  /* 0x000000000000781c */ /* 0x000fc40003f2e808 */
[----:B------:R-:W-:Y:S02]  /*40f80*/  ULDC UR9, c[0x0][0x144] ;  /* 0x0000510000097ab9 */ /* 0x000fe40000000800 */
[----:B------:R-:W-:-:S03]  /*40f90*/  UIMAD UR8, UR9, UR10, UR8 ;  /* 0x0000000a090872a4 */ /* 0x000fc6000f8e0208 */
[----:B------:R-:W-:Y:S02]  /*40fa0*/  ULDC UR9, c[0x0][0x148] ;  /* 0x0000520000097ab9 */ /* 0x000fe40000000800 */
[----:B------:R-:W-:-:S03]  /*40fb0*/  @UP0 UIMAD UR8, UR9, UR11, UR13 ;  /* 0x0000000b090802a4 */ /* 0x000fc6000f8e020d */
[----:B------:R-:W-:Y:S02]  /*40fc0*/  ULDC UR9, c[0x0][0x600] ;  /* 0x0001800000097ab9 */ /* 0x000fe40000000800 */
[----:B------:R-:W-:Y:S02]  /*40fd0*/  IMAD R4, R13, UR9, R4 ;  /* 0x000000090d047c24 */ /* 0x000fe4000f8e0204 */
[----:B------:R-:W-:Y:S01]  /*40fe0*/  IMAD.U32 R3, RZ, RZ, UR8 ;  /* 0x00000008ff037e24 */ /* 0x000fe2000f8e00ff */
[----:B------:R-:W-:-:S03]  /*40ff0*/  ULDC UR8, c[0x0][0x610] ;  /* 0x0001840000087ab9 */ /* 0x000fc60000000800 */
[----:B------:R-:W-:-:S05]  /*41000*/  IMAD R3, R12, UR8, R3 ;  /* 0x000000080c037c24 */ /* 0x000fca000f8e0203 */
[----:B------:R-:W-:Y:S02]  /*41010*/  SEL R2, R4, R3, P0 ;  /* 0x0000000304027207 */ /* 0x000fe40000000000 */
[----:B------:R-:W-:Y:S01]  /*41020*/  SEL R3, R3, R4, P1 ;  /* 0x0000000403037207 */ /* 0x000fe20000800000 */
[----:B------:R-:W-:-:S07]  /*41030*/  IMAD.MOV.U32 R4, RZ, RZ, 0x1 ;  /* 0x00000001ff047424 */ /* 0x000fce00078e00ff */
.L_x_1577:
[----:B------:R-:W-:Y:S05]  /*41040*/  BSYNC B1 ;  /* 0x0000000000017941 */ /* 0x000fea0003800000 */
.L_x_1576:
[----:B------:R-:W-:-:S13]  /*41050*/  LOP3.LUT P0, RZ, R4, 0xff, RZ, 0xc0, !PT ;  /* 0x000000ff04ff7812 */ /* 0x000fda000780c0ff */
[----:B------:R-:W-:Y:S05]  /*41060*/  @P0 BRA `(.L_x_1580) ;  /* 0xfffffff400080947 */ /* 0x000fea000383ffff */
[----:B------:R-:W-:Y:S05]  /*41070*/  BSYNC B0 ;  /* 0x0000000000007941 */ /* 0x000fea0003800000 */
.L_x_1569:
[----:B------:R-:W-:-:S03]  /*41080*/  UMOV UR8, 0xffffffff ;  /* 0xffffffff00087882 */ /* 0x000fc60000000000 */
[----:B------:R-:W-:Y:S05]  /*41090*/  BRA.DIV UR8, `(.L_x_1581) ;  /* 0x0000000608ac7947 */ /* 0x000fea000b800000 */
[----:B------:R-:W-:-:S13]  /*410a0*/  ELECT P6, URZ, PT ;  /* 0x00000000003f782f */ /* 0x000fda00038c0000 */
.L_x_1599:
[----:B------:R-:W-:Y:S04]  /*410b0*/  BSSY B0, `(.L_x_1582) ;  /* 0x0000050000007945 */ /* 0x000fe80003800000 */
[----:B------:R-:W-:Y:S05]  /*410c0*/  @!P6 BRA `(.L_x_1583) ;  /* 0x000000040038e947 */ /* 0x000fea0003800000 */
[----:B------:R-:W-:-:S04]  /*410d0*/  ULOP3.LUT UR8, UR40, 0x2, URZ, 0xfc, !UPT ;  /* 0x0000000228087892 */ /* 0x000fc8000f8efc3f */
[----:B------:R-:W-:-:S06]  /*410e0*/  UISETP.NE.AND UP0, UPT, UR8, 0x3, UPT ;  /* 0x000000030800788c */ /* 0x000fcc000bf05270 */
[----:B------:R-:W-:-:S13]  /*410f0*/  PLOP3.LUT P0, PT, PT, PT, UP0, 0x80, 0x0 ;  /* 0x000000000000781c */ /* 0x000fda0003f0f008 */
[----:B------:R-:W-:Y:S05]  /*41100*/  @!P0 BRA `(.L_x_1584) ;  /* 0x0000000000048947 */ /* 0x000fea0003800000 */
[----:B------:R-:W-:Y:S01]  /*41110*/  BPT.TRAP 0x1 ;  /* 0x000000040000795c */ /* 0x000fe20000300000 */
.L_x_1584:
[----:B------:R-:W0:Y:S01]  /*41120*/  S2R R3, SR_CgaCtaId ;  /* 0x0000000000037919 */ /* 0x000e220000008800 */
[----:B------:R-:W-:-:S04]  /*41130*/  MOV R2, 0x400 ;  /* 0x0000040000027802 */ /* 0x000fc80000000f00 */
[----:B0-----:R-:W-:Y:S02]  /*41140*/  LEA R3, R3, R2, 0x18 ;  /* 0x0000000203037211 */ /* 0x001fe400078ec0ff */
[----:B------:R-:W-:-:S03]  /*41150*/  SHF.L.U32 R2, R0, 0x1f, RZ ;  /* 0x0000001f00027819 */ /* 0x000fc600000006ff */
[----:B------:R-:W-:-:S04]  /*41160*/  VIADD R3, R3, 0x40 ;  /* 0x0000004003037836 */ /* 0x000fc80000000000 */
[----:B------:R-:W-:-:S04]  /*41170*/  IMAD R5, R6, 0x8, R3 ;  /* 0x0000000806057824 */ /* 0x000fc800078e0203 */
[----:B------:R-:W0:Y:S02]  /*41180*/  SYNCS.PHASECHK.TRANS64.TRYWAIT P0, [R5+URZ], R2 ;  /* 0x00000002050075a7 */ /* 0x000e24000800017f */
[----:B0-----:R-:W-:Y:S05]  /*41190*/  @!P0 BRA `(.L_x_1585) ;  /* 0x00000004008c8947 */ /* 0x001fea0003800000 */
.L_x_1600:
[----:B------:R-:W-:-:S05]  /*411a0*/  VIADD R6, R6, 0x1 ;  /* 0x0000000106067836 */ /* 0x000fca0000000000 */
[----:B------:R-:W-:-:S04]  /*411b0*/  ISETP.NE.AND P0, PT, R6, 0x8, PT ;  /* 0x000000080600780c */ /* 0x000fc80003f05270 */
[----:B0-----:R-:W-:Y:S02]  /*411c0*/  SEL R5, RZ, 0x1, P0 ;  /* 0x00000001ff057807 */ /* 0x001fe40000000000 */
[----:B------:R-:W-:Y:S02]  /*411d0*/  SEL R6, R6, RZ, P0 ;  /* 0x000000ff06067207 */ /* 0x000fe40000000000 */
[----:B------:R-:W-:-:S03]  /*411e0*/  LOP3.LUT R5, R0, R5, RZ, 0x3c, !PT ;  /* 0x0000000500057212 */ /* 0x000fc600078e3cff */
[----:B------:R-:W-:Y:S01]  /*411f0*/  IMAD R7, R6, 0x8, R3 ;  /* 0x0000000806077824 */ /* 0x000fe200078e0203 */
[----:B------:R-:W-:-:S04]  /*41200*/  SHF.L.U32 R0, R5, 0x1f, RZ ;  /* 0x0000001f05007819 */ /* 0x000fc800000006ff */
[----:B------:R-:W0:Y:S02]  /*41210*/  SYNCS.PHASECHK.TRANS64.TRYWAIT P0, [R7+URZ], R0 ;  /* 0x00000000070075a7 */ /* 0x000e24000800017f */
[----:B0-----:R-:W-:Y:S05]  /*41220*/  @!P0 BRA `(.L_x_1586) ;  /* 0x00000004007c8947 */ /* 0x001fea0003800000 */
.L_x_1601:
[----:B0-----:R-:W-:-:S05]  /*41230*/  VIADD R0, R6, 0x1 ;  /* 0x0000000106007836 */ /* 0x001fca0000000000 */
[----:B------:R-:W-:-:S04]  /*41240*/  ISETP.NE.AND P0, PT, R0, 0x8, PT ;  /* 0x000000080000780c */ /* 0x000fc80003f05270 */
[----:B------:R-:W-:Y:S02]  /*41250*/  SEL R2, RZ, 0x1, P0 ;  /* 0x00000001ff027807 */ /* 0x000fe40000000000 */
[----:B------:R-:W-:Y:S02]  /*41260*/  SEL R4, R0, RZ, P0 ;  /* 0x000000ff00047207 */ /* 0x000fe40000000000 */
[----:B------:R-:W-:-:S03]  /*41270*/  LOP3.LUT R5, R5, R2, RZ, 0x3c, !PT ;  /* 0x0000000205057212 */ /* 0x000fc600078e3cff */
[----:B------:R-:W-:Y:S01]  /*41280*/  IMAD R7, R4, 0x8, R3 ;  /* 0x0000000804077824 */ /* 0x000fe200078e0203 */
[----:B------:R-:W-:-:S04]  /*41290*/  SHF.L.U32 R0, R5, 0x1f, RZ ;  /* 0x0000001f05007819 */ /* 0x000fc800000006ff */
[----:B------:R-:W0:Y:S02]  /*412a0*/  SYNCS.PHASECHK.TRANS64.TRYWAIT P0, [R7+URZ], R0 ;  /* 0x00000000070075a7 */ /* 0x000e24000800017f */
[----:B0-----:R-:W-:Y:S05]  /*412b0*/  @!P0 BRA `(.L_x_1587) ;  /* 0x00000004006c8947 */ /* 0x001fea0003800000 */
.L_x_1602:
        /* <DEDUP_REMOVED lines=9> */
.L_x_1603:
        /* <DEDUP_REMOVED lines=9> */
.L_x_1604:
        /* <DEDUP_REMOVED lines=9> */
.L_x_1605:
        /* <DEDUP_REMOVED lines=9> */
.L_x_1606:
[----:B0-----:R-:W-:-:S05]  /*41500*/  VIADD R0, R4, 0x1 ;  /* 0x0000000104007836 */ /* 0x001fca0000000000 */
[----:B------:R-:W-:-:S04]  /*41510*/  ISETP.NE.AND P0, PT, R0, 0x8, PT ;  /* 0x000000080000780c */ /* 0x000fc80003f05270 */
[----:B------:R-:W-:Y:S02]  /*41520*/  SEL R2, RZ, 0x1, P0 ;  /* 0x00000001ff027807 */ /* 0x000fe40000000000 */
[----:B------:R-:W-:Y:S02]  /*41530*/  SEL R0, R0, RZ, P0 ;  /* 0x000000ff00007207 */ /* 0x000fe40000000000 */
[----:B------:R-:W-:-:S03]  /*41540*/  LOP3.LUT R2, R5, R2, RZ, 0x3c, !PT ;  /* 0x0000000205027212 */ /* 0x000fc600078e3cff */
[----:B------:R-:W-:Y:S01]  /*41550*/  IMAD R3, R0, 0x8, R3 ;  /* 0x0000000800037824 */ /* 0x000fe200078e0203 */
[----:B------:R-:W-:-:S07]  /*41560*/  SHF.L.U32 R0, R2, 0x1f, RZ ;  /* 0x0000001f02007819 */ /* 0x000fce00000006ff */
.L_x_1592:
[----:B0-----:R0:W1:Y:S02]  /*41570*/  SYNCS.PHASECHK.TRANS64.TRYWAIT P0, [R3+URZ], R0 ;  /* 0x00000000030075a7 */ /* 0x001064000800017f */
[----:B-1----:R-:W-:Y:S05]  /*41580*/  @!P0 NANOSLEEP.SYNCS 0x989680 ;  /* 0x009896800000895d */ /* 0x002fea0003900000 */
[----:B------:R-:W1:Y:S02]  /*41590*/  @!P0 SYNCS.PHASECHK.TRANS64 P0, [R3+URZ], R0 ;  /* 0x00000000030085a7 */ /* 0x000e64000800007f */
[----:B-1----:R-:W-:Y:S05]  /*415a0*/  @!P0 BRA `(.L_x_1592) ;  /* 0xfffffffc00f08947 */ /* 0x002fea000383ffff */
.L_x_1583:
[----:B------:R-:W-:Y:S05]  /*415b0*/  BSYNC B0 ;  /* 0x0000000000007941 */ /* 0x000fea0003800000 */
.L_x_1582:
[----:B------:R-:W-:Y:S05]  /*415c0*/  EXIT ;  /* 0x000000000000794d */ /* 0x000fea0003800000 */
.L_x_22:
[----:B-1----:R1:W2:Y:S02]  /*415d0*/  SYNCS.PHASECHK.TRANS64.TRYWAIT P1, [R3+URZ], R0 ;  /* 0x00000000030075a7 */ /* 0x0022a4000802017f */
[----:B--2---:R-:W-:Y:S05]  /*415e0*/  @!P1 NANOSLEEP.SYNCS 0x989680 ;  /* 0x009896800000995d */ /* 0x004fea0003900000 */
[----:B------:R-:W2:Y:S02]  /*415f0*/  @!P1 SYNCS.PHASECHK.TRANS64 P1, [R3+URZ], R0 ;  /* 0x00000000030095a7 */ /* 0x000ea4000802007f */
[----:B--2---:R-:W-:Y:S05]  /*41600*/  @!P1 BRA `(.L_x_22) ;  /* 0xfffffffc00f09947 */ /* 0x004fea000383ffff */
[----:B------:R-:W-:Y:S05]  /*41610*/  BRA `(.L_x_21) ;  /* 0xfffffc00005c7947 */ /* 0x000fea000383ffff */
.L_x_27:
[----:B-1----:R-:W-:-:S04]  /*41620*/  IMAD.U32 R7, RZ, RZ, UR4 ;  /* 0x00000004ff077e24 */ /* 0x002fc8000f8e00ff */
[----:B------:R1:W2:Y:S03]  /*41630*/  SYNCS.PHASECHK.TRANS64.TRYWAIT P1, [R7+URZ], R5 ;  /* 0x00000005070075a7 */ /* 0x0002a6000802017f */
[----:B--2---:R-:W-:Y:S05]  /*41640*/  @!P1 NANOSLEEP.SYNCS 0x989680 ;  /* 0x009896800000995d */ /* 0x004fea0003900000 */
[----:B------:R-:W2:Y:S02]  /*41650*/  @!P1 SYNCS.PHASECHK.TRANS64 P1, [R7+URZ], R5 ;  /* 0x00000005070095a7 */ /* 0x000ea4000802007f */
[----:B--2---:R-:W-:Y:S05]  /*41660*/  @!P1 BRA `(.L_x_27) ;  /* 0xfffffffc00ec9947 */ /* 0x004fea000383ffff */
[----:B------:R-:W-:Y:S05]  /*41670*/  BRA `(.L_x_26) ;  /* 0xfffffc1c00207947 */ /* 0x000fea000383ffff */
.L_x_1570:
[----:B------:R-:W-:Y:S01]  /*41680*/  BSSY B1, `(.L_x_1593) ;  /* 0x0000006000017945 */ /* 0x000fe20003800000 */
[----:B------:R-:W-:-:S07]  /*41690*/  IMAD.MOV.U32 R15, RZ, RZ, -0x1 ;  /* 0xffffffffff0f7424 */ /* 0x000fce00078e00ff */
[----:B------:R-:W-:Y:S05]  /*416a0*/  WARPSYNC.COLLECTIVE R15, `(.L_x_1594) ;  /* 0x000000000f0c7348 */ /* 0x000fea0003c00000 */
[----:B------:R-:W-:Y:S02]  /*416b0*/  ELECT P6, UR62, PT ;  /* 0x00000000003e782f */ /* 0x000fe400038c0000 */
[----:B------:R-:W-:Y:S01]  /*416c0*/  MOV R14, UR62 ;  /* 0x0000003e000e7c02 */ /* 0x000fe20008000f00 */
[----:B------:R-:W-:Y:S10]  /*416d0*/  ENDCOLLECTIVE ;  /* 0x000000000000791b */ /* 0x000ff40003800000 */
.L_x_1594:
[----:B------:R-:W-:Y:S05]  /*416e0*/  BSYNC B1 ;  /* 0x0000000000017941 */ /* 0x000fea0003800000 */
.L_x_1593:
[----:B------:R-:W-:Y:S05]  /*416f0*/  BRA `(.L_x_1595) ;  /* 0xffffffec00707947 */ /* 0x000fea000383ffff */
.L_x_1573:
[----:B0-----:R0:W1:Y:S02]  /*41700*/  SYNCS.PHASECHK.TRANS64.TRYWAIT P0, [R15+URZ+0x40], R14 ;  /* 0x0000400e0f0075a7 */ /* 0x001064000800017f */
[----:B-1----:R-:W-:Y:S05]  /*41710*/  @!P0 NANOSLEEP.SYNCS 0x989680 ;  /* 0x009896800000895d */ /* 0x002fea0003900000 */
[----:B------:R-:W1:Y:S02]  /*41720*/  @!P0 SYNCS.PHASECHK.TRANS64 P0, [R15+URZ+0x40], R14 ;  /* 0x0000400e0f0085a7 */ /* 0x000e64000800007f */
[----:B-1----:R-:W-:Y:S05]  /*41730*/  @!P0 BRA `(.L_x_1573) ;  /* 0xfffffffc00f08947 */ /* 0x002fea000383ffff */
[----:B------:R-:W-:Y:S05]  /*41740*/  BRA `(.L_x_1596) ;  /* 0xffffffec00a47947 */ /* 0x000fea000383ffff */
.L_x_1581:
[----:B------:R-:W-:Y:S01]  /*41750*/  BSSY B0, `(.L_x_1597) ;  /* 0x0000006000007945 */ /* 0x000fe20003800000 */
[----:B------:R-:W-:-:S07]  /*41760*/  IMAD.MOV.U32 R15, RZ, RZ, -0x1 ;  /* 0xffffffffff0f7424 */ /* 0x000fce00078e00ff */
[----:B------:R-:W-:Y:S05]  /*41770*/  WARPSYNC.COLLECTIVE R15, `(.L_x_1598) ;  /* 0x000000000f0c7348 */ /* 0x000fea0003c00000 */
[----:B------:R-:W-:Y:S02]  /*41780*/  ELECT P6, UR62, PT ;  /* 0x00000000003e782f */ /* 0x000fe400038c0000 */
[----:B------:R-:W-:Y:S01]  /*41790*/  MOV R14, UR62 ;  /* 0x0000003e000e7c02 */ /* 0x000fe20008000f00 */
[----:B------:R-:W-:Y:S10]  /*417a0*/  ENDCOLLECTIVE ;  /* 0x000000000000791b */ /* 0x000ff40003800000 */
.L_x_1598:
[----:B------:R-:W-:Y:S05]  /*417b0*/  BSYNC B0 ;  /* 0x0000000000007941 */ /* 0x000fea0003800000 */
.L_x_1597:
[----:B------:R-:W-:Y:S05]  /*417c0*/  BRA `(.L_x_1599) ;  /* 0xfffffff800387947 */ /* 0x000fea000383ffff */
.L_x_1585:
[----:B0-----:R0:W1:Y:S02]  /*417d0*/  SYNCS.PHASECHK.TRANS64.TRYWAIT P0, [R5+URZ], R2 ;  /* 0x00000002050075a7 */ /* 0x001064000800017f */
[----:B-1----:R-:W-:Y:S05]  /*417e0*/  @!P0 NANOSLEEP.SYNCS 0x989680 ;  /* 0x009896800000895d */ /* 0x002fea0003900000 */
[----:B------:R-:W1:Y:S02]  /*417f0*/  @!P0 SYNCS.PHASECHK.TRANS64 P0, [R5+URZ], R2 ;  /* 0x00000002050085a7 */ /* 0x000e64000800007f */
[----:B-1----:R-:W-:Y:S05]  /*41800*/  @!P0 BRA `(.L_x_1585) ;  /* 0xfffffffc00f08947 */ /* 0x002fea000383ffff */
[----:B------:R-:W-:Y:S05]  /*41810*/  BRA `(.L_x_1600) ;  /* 0xfffffff800607947 */ /* 0x000fea000383ffff */
.L_x_1586:
[----:B0-----:R0:W1:Y:S02]  /*41820*/  SYNCS.PHASECHK.TRANS64.TRYWAIT P0, [R7+URZ], R0 ;  /* 0x00000000070075a7 */ /* 0x001064000800017f */
[----:B-1----:R-:W-:Y:S05]  /*41830*/  @!P0 NANOSLEEP.SYNCS 0x989680 ;  /* 0x009896800000895d */ /* 0x002fea0003900000 */
[----:B------:R-:W1:Y:S02]  /*41840*/  @!P0 SYNCS.PHASECHK.TRANS64 P0, [R7+URZ], R0 ;  /* 0x00000000070085a7 */ /* 0x000e64000800007f */
[----:B-1----:R-:W-:Y:S05]  /*41850*/  @!P0 BRA `(.L_x_1586) ;  /* 0xfffffffc00f08947 */ /* 0x002fea000383ffff */
[----:B------:R-:W-:Y:S05]  /*41860*/  BRA `(.L_x_1601) ;  /* 0xfffffff800707947 */ /* 0x000fea000383ffff */
.L_x_1587:
[----:B0-----:R0:W1:Y:S02]  /*41870*/  SYNCS.PHASECHK.TRANS64.TRYWAIT P0, [R7+URZ], R0 ;  /* 0x00000000070075a7 */ /* 0x001064000800017f */
[----:B-1----:R-:W-:Y:S05]  /*41880*/  @!P0 NANOSLEEP.SYNCS 0x989680 ;  /* 0x009896800000895d */ /* 0x002fea0003900000 */
[----:B------:R-:W1:Y:S02]  /*41890*/  @!P0 SYNCS.PHASECHK.TRANS64 P0, [R7+URZ], R0 ;  /* 0x00000000070085a7 */ /* 0x000e64000800007f */
[----:B-1----:R-:W-:Y:S05]  /*418a0*/  @!P0 BRA `(.L_x_1587) ;  /* 0xfffffffc00f08947 */ /* 0x002fea000383ffff */
[----:B------:R-:W-:Y:S05]  /*418b0*/  BRA `(.L_x_1602) ;  /* 0xfffffff800807947 */ /* 0x000fea000383ffff */
.L_x_1588:
[----:B0-----:R0:W1:Y:S02]  /*418c0*/  SYNCS.PHASECHK.TRANS64.TRYWAIT P0, [R7+URZ], R0 ;  /* 0x00000000070075a7 */ /* 0x001064000800017f */
[----:B-1----:R-:W-:Y:S05]  /*418d0*/  @!P0 NANOSLEEP.SYNCS 0x989680 ;  /* 0x009896800000895d */ /* 0x002fea0003900000 */
[----:B------:R-:W1:Y:S02]  /*418e0*/  @!P0 SYNCS.PHASECHK.TRANS64 P0, [R7+URZ], R0 ;  /* 0x00000000070085a7 */ /* 0x000e64000800007f */
[----:B-1----:R-:W-:Y:S05]  /*418f0*/  @!P0 BRA `(.L_x_1588) ;  /* 0xfffffffc00f08947 */ /* 0x002fea000383ffff */
[----:B------:R-:W-:Y:S05]  /*41900*/  BRA `(.L_x_1603) ;  /* 0xfffffff800907947 */ /* 0x000fea000383ffff */
.L_x_1589:
[----:B0-----:R0:W1:Y:S02]  /*41910*/  SYNCS.PHASECHK.TRANS64.TRYWAIT P0, [R7+URZ], R0 ;  /* 0x00000000070075a7 */ /* 0x001064000800017f */
[----:B-1----:R-:W-:Y:S05]  /*41920*/  @!P0 NANOSLEEP.SYNCS 0x989680 ;  /* 0x009896800000895d */ /* 0x002fea0003900000 */
[----:B------:R-:W1:Y:S02]  /*41930*/  @!P0 SYNCS.PHASECHK.TRANS64 P0, [R7+URZ], R0 ;  /* 0x00000000070085a7 */ /* 0x000e64000800007f */
[----:B-1----:R-:W-:Y:S05]  /*41940*/  @!P0 BRA `(.L_x_1589) ;  /* 0xfffffffc00f08947 */ /* 0x002fea000383ffff */
[----:B------:R-:W-:Y:S05]  /*41950*/  BRA `(.L_x_1604) ;  /* 0xfffffff800a07947 */ /* 0x000fea000383ffff */
.L_x_1590:
[----:B0-----:R0:W1:Y:S02]  /*41960*/  SYNCS.PHASECHK.TRANS64.TRYWAIT P0, [R7+URZ], R0 ;  /* 0x00000000070075a7 */ /* 0x001064000800017f */
[----:B-1----:R-:W-:Y:S05]  /*41970*/  @!P0 NANOSLEEP.SYNCS 0x989680 ;  /* 0x009896800000895d */ /* 0x002fea0003900000 */
[----:B------:R-:W1:Y:S02]  /*41980*/  @!P0 SYNCS.PHASECHK.TRANS64 P0, [R7+URZ], R0 ;  /* 0x00000000070085a7 */ /* 0x000e64000800007f */
[----:B-1----:R-:W-:Y:S05]  /*41990*/  @!P0 BRA `(.L_x_1590) ;  /* 0xfffffffc00f08947 */ /* 0x002fea000383ffff */
[----:B------:R-:W-:Y:S05]  /*419a0*/  BRA `(.L_x_1605) ;  /* 0xfffffff800b07947 */ /* 0x000fea000383ffff */
.L_x_1591:
[----:B0-----:R0:W1:Y:S02]  /*419b0*/  SYNCS.PHASECHK.TRANS64.TRYWAIT P0, [R7+URZ], R0 ;  /* 0x00000000070075a7 */ /* 0x001064000800017f */
[----:B-1----:R-:W-:Y:S05]  /*419c0*/  @!P0 NANOSLEEP.SYNCS 0x989680 ;  /* 0x009896800000895d */ /* 0x002fea0003900000 */
[----:B------:R-:W1:Y:S02]  /*419d0*/  @!P0 SYNCS.PHASECHK.TRANS64 P0, [R7+URZ], R0 ;  /* 0x00000000070085a7 */ /* 0x000e64000800007f */
[----:B-1----:R-:W-:Y:S05]  /*419e0*/  @!P0 BRA `(.L_x_1591) ;  /* 0xfffffffc00f08947 */ /* 0x002fea000383ffff */
[----:B------:R-:W-:Y:S05]  /*419f0*/  BRA `(.L_x_1606) ;  /* 0xfffffff800c07947 */ /* 0x000fea000383ffff */
.L_x_1607:
[----:B------:R-:W-:-:S00]  /*41a00*/  BRA `(.L_x_1607) ;  /* 0xfffffffc00fc7947 */ /* 0x000fc0000383ffff */
[----:B------:R-:W-:-:S00]  /*41a10*/  NOP ;  /* 0x0000000000007918 */ /* 0x000fc00000000000 */
        /* <DEDUP_REMOVED lines=14> */
.L_x_1608:


//--------------------- .nv.global.init           --------------------------
	.section	.nv.global.init,"aw",@progbits
.nv.global.init:
	.type		$str$22,@object
	.size		$str$22,($str$23 - $str$22)
$str$22:
        /*0000*/ 	.byte	0x6b, 0x5f, 0x74, 0x69, 0x6c, 0x65, 0x5f, 0x63, 0x6f, 0x75, 0x6e, 0x74, 0x20, 0x3e, 0x3d, 0x20
        /*0010*/ 	.byte	0x31, 0x00
	.type		$str$23,@object
	.size		$str$23,(__unnamed_1 - $str$23)
$str$23:
        /*0012*/ 	.byte	0x2f, 0x74, 0x6d, 0x70, 0x2f, 0x63, 0x75, 0x74, 0x6c, 0x61, 0x73, 0x73, 0x5f, 0x73, 0x77, 0x65
        /*0022*/ 	.byte	0x65, 0x70, 0x5f, 0x73, 0x72, 0x63, 0x2f, 0x69, 0x6e, 0x63, 0x6c, 0x75, 0x64, 0x65, 0x2f, 0x63
        /*0032*/ 	.byte	0x75, 0x74, 0x6c, 0x61, 0x73, 0x73, 0x2f, 0x67, 0x65, 0x6d, 0x6d, 0x2f, 0x63, 0x6f, 0x6c, 0x6c
        /*0042*/ 	.byte	0x65, 0x63, 0x74, 0x69, 0x76, 0x65, 0x2f, 0x73, 0x6d, 0x39, 0x30, 0x5f, 0x6d, 0x6d, 0x61, 0x5f
        /*0052*/ 	.byte	0x74, 0x6d, 0x61, 0x5f, 0x67, 0x6d, 0x6d, 0x61, 0x5f, 0x73, 0x73, 0x5f, 0x77, 0x61, 0x72, 0x70
        /*0062*/ 	.byte	0x73, 0x70, 0x65, 0x63, 0x69, 0x61, 0x6c, 0x69, 0x7a, 0x65, 0x64, 0x2e, 0x68, 0x70, 0x70, 0x00
	.type		__unnamed_1,@object
	.size		__unnamed_1,(.L_0 - __unnamed_1)
__unnamed_1:
        /* <DEDUP_REMOVED lines=182> */
        /*0bd2*/ 	.byte	0x79, 0x5d, 0x00
.L_0:


//--------------------- .nv.shared._ZN7cutlass13device_kernelINS_4gemm6kernel13GemmUniversalIN4cute5tupleIJiiiiEEENS1_10collective13CollectiveMmaINS1_34MainloopSm90TmaGmmaWarpSpecializedILi8ENS5_IJNS4_1CILi2EEENSA_ILi1EEESC_EEENS1_35KernelTmaWarpSpecializedCooperativeEEENS5_IJNSA_ILi512EEENSA_ILi384EEENSA_ILi16EEEEEENS_10bfloat16_tENS5_IJlSC_lEEESK_SL_NS4_8TiledMMAINS4_8MMA_AtomIJNS4_4SM904GMMA28MMA_64x192x16_F32BF16BF16_SSILNSP_5MajorE0ELSR_0ELNSP_7ScaleInE1ELSS_1EEEEEENS4_6LayoutISD_NS5_IJSC_NSA_ILi0EEESW_EEEEENS5_IJNS4_10UnderscoreESZ_SZ_EEEEENS4_13SM90_TMA_LOADENS4_14ComposedLayoutINS4_7SwizzleILi1ELi4ELi3EEENS4_18smem_ptr_flag_bitsILi16EEENSV_INS5_IJNSA_ILi8EEESI_EEENS5_IJSI_SC_EEEEEEEvNS4_8identityENS4_23SM90_TMA_LOAD_MULTICASTES1C_vS1D_EENS_8epilogue10collective6detail29Sm90TmaWarpSpecializedAdapterINS1H_15DefaultEpilogueISK_SL_SL_NS1G_6thread17LinearCombinationISK_Li1EffLNS1L_9ScaleType4KindE0ELNS_15FloatRoundStyleE2ESK_EENS1_15EpilogueDefaultEEEEEvvEEEEvNT_6ParamsE --------------------------
	.section	.nv.shared._ZN7cutlass13device_kernelINS_4gemm6kernel13GemmUniversalIN4cute5tupleIJiiiiEEENS1_10collective13CollectiveMmaINS1_34MainloopSm90TmaGmmaWarpSpecializedILi8ENS5_IJNS4_1CILi2EEENSA_ILi1EEESC_EEENS1_35KernelTmaWarpSpecializedCooperativeEEENS5_IJNSA_ILi512EEENSA_ILi384EEENSA_ILi16EEEEEENS_10bfloat16_tENS5_IJlSC_lEEESK_SL_NS4_8TiledMMAINS4_8MMA_AtomIJNS4_4SM904GMMA28MMA_64x192x16_F32BF16BF16_SSILNSP_5MajorE0ELSR_0ELNSP_7ScaleInE1ELSS_1EEEEEENS4_6LayoutISD_NS5_IJSC_NSA_ILi0EEESW_EEEEENS5_IJNS4_10UnderscoreESZ_SZ_EEEEENS4_13SM90_TMA_LOADENS4_14ComposedLayoutINS4_7SwizzleILi1ELi4ELi3EEENS4_18smem_ptr_flag_bitsILi16EEENSV_INS5_IJNSA_ILi8EEESI_EEENS5_IJSI_SC_EEEEEEEvNS4_8identityENS4_23SM90_TMA_LOAD_MULTICASTES1C_vS1D_EENS_8epilogue10collective6detail29Sm90TmaWarpSpecializedAdapterINS1H_15DefaultEpilogueISK_SL_SL_NS1G_6thread17LinearCombinationISK_Li1EffLNS1L_9ScaleType4KindE0ELNS_15FloatRoundStyleE2ESK_EENS1_15EpilogueDefaultEEEEEvvEEEEvNT_6ParamsE,"aw",@nobits
	.sectionflags	@""
	.align	16
	.zero		1024


//--------------------- .nv.shared.reserved.0     --------------------------
	.section	.nv.shared.reserved.0,"aw",@nobits
	.weak		__nv_reservedSMEM_offset_0_alias
	.size		__nv_reservedSMEM_offset_0_alias, 0, 0
	.other		__nv_reservedSMEM_offset_0_alias,@"STO_CUDA_RESERVED_SHARED STV_DEFAULT"
__nv_reservedSMEM_offset_0_alias:
	.zero		0


//--------------------- .nv.global                --------------------------
	.section	.nv.global,"aw",@nobits
.nv.global:
	.type		_ZN39_INTERNAL_51172e6d_4_k_cu_f6ed997e_40814cute1_E,@object
	.size		_ZN39_INTERNAL_51172e6d_4_k_cu_f6ed997e_40814cute1_E,(_ZN39_INTERNAL_51172e6d_4_k_cu_f6ed997e_40814cuda3std3__45__cpo6cbeginE - _ZN39_INTERNAL_51172e6d_4_k_cu_f6ed997e_40814cute1_E)
_ZN39_INTERNAL_51172e6d_4_k_cu_f6ed997e_40814cute1_E:
	.zero		1
	.type		_ZN39_INTERNAL_51172e6d_4_k_cu_f6ed997e_40814cuda3std3__45__cpo6cbeginE,@object
	.size		_ZN39_INTERNAL_51172e6d_4_k_cu_f6ed997e_40814cuda3std3__45__cpo6cbeginE,(_ZN39_INTERNAL_51172e6d_4_k_cu_f6ed997e_40814cuda3std3__48in_placeE - _ZN39_INTERNAL_51172e6d_4_k_cu_f6ed997e_40814cuda3std3__45__cpo6cbeginE)
_ZN39_INTERNAL_51172e6d_4_k_cu_f6ed997e_40814cuda3std3__45__cpo6cbeginE:
	.zero		1
	.type		_ZN39_INTERNAL_51172e6d_4_k_cu_f6ed997e_40814cuda3std3__48in_placeE,@object
	.size		_ZN39_INTERNAL_51172e6d_4_k_cu_f6ed997e_40814cuda3std3__48in_placeE,(_ZN39_INTERNAL_51172e6d_4_k_cu_f6ed997e_40814cuda3std6ranges3__45__cpo9iter_moveE - _ZN39_INTERNAL_51172e6d_4_k_cu_f6ed997e_40814cuda3std3__48in_placeE)
_ZN39_INTERNAL_51172e6d_4_k_cu_f6ed997e_40814cuda3std3__48in_placeE:
	.zero		1
	.type		_ZN39_INTERNAL_51172e6d_4_k_cu_f6ed997e_40814cuda3std6ranges3__45__cpo9iter_moveE,@object
	.size		_ZN39_INTERNAL_51172e6d_4_k_cu_f6ed997e_40814cuda3std6ranges3__45__cpo9iter_moveE,(_ZN39_INTERNAL_51172e6d_4_k_cu_f6ed997e_40814cuda3std3__45__cpo5beginE - _ZN39_INTERNAL_51172e6d_4_k_cu_f6ed997e_40814cuda3std6ranges3__45__cpo9iter_moveE)
_ZN39_INTERNAL_51172e6d_4_k_cu_f6ed997e_40814cuda3std6ranges3__45__cpo9iter_moveE:
	.zero		1
	.type		_ZN39_INTERNAL_51172e6d_4_k_cu_f6ed997e_40814cuda3std3__45__cpo5beginE,@object
	.size		_ZN39_INTERNAL_51172e6d_4_k_cu_f6ed997e_40814cuda3std3__45__cpo5beginE,(_ZN39_INTERNAL_51172e6d_4_k_cu_f6ed997e_40814cuda3std3__441_GLOBAL__N__51172e6d_4_k_cu_f6ed997e_40816ignoreE - _ZN39_INTERNAL_51172e6d_4_k_cu_f6ed997e_40814cuda3std3__45__cpo5beginE)
_ZN39_INTERNAL_51172e6d_4_k_cu_f6ed997e_40814cuda3std3__45__cpo5beginE:
	.zero		1
	.type		_ZN39_INTERNAL_51172e6d_4_k_cu_f6ed997e_40814cuda3std3__441_GLOBAL__N__51172e6d_4_k_cu_f6ed997e_40816ignoreE,@object
	.size		_ZN39_INTERNAL_51172e6d_4_k_cu_f6ed997e_40814cuda3std3__441_GLOBAL__N__51172e6d_4_k_cu_f6ed997e_40816ignoreE,(_ZN39_INTERNAL_51172e6d_4_k_cu_f6ed997e_40814cute7productE - _ZN39_INTERNAL_51172e6d_4_k_cu_f6ed997e_40814cuda3std3__441_GLOBAL__N__51172e6d_4_k_cu_f6ed997e_40816ignoreE)
_ZN39_INTERNAL_51172e6d_4_k_cu_f6ed997e_40814cuda3std3__441_GLOBAL__N__51172e6d_4_k_cu_f6ed997e_40816ignoreE:
	.zero		1
	.type		_ZN39_INTERNAL_51172e6d_4_k_cu_f6ed997e_40814cute7productE,@object
	.size		_ZN39_INTERNAL_51172e6d_4_k_cu_f6ed997e_40814cute7productE,(_ZN39_INTERNAL_51172e6d_4_k_cu_f6ed997e_40814cuda3std3__45__cpo3endE - _ZN39_INTERNAL_51172e6d_4_k_cu_f6ed997e_40814cute7productE)
_ZN39_INTERNAL_51172e6d_4_k_cu_f6ed997e_40814cute7productE:
	.zero		1
	.type		_ZN39_INTERNAL_51172e6d_4_k_cu_f6ed997e_40814cuda3std3__45__cpo3endE,@object
	.size		_ZN39_INTERNAL_51172e6d_4_k_cu_f6ed997e_40814cuda3std3__45__cpo3endE,(_ZN39_INTERNAL_51172e6d_4_k_cu_f6ed997e_40814cuda3std3__419piecewise_constructE - _ZN39_INTERNAL_51172e6d_4_k_cu_f6ed997e_40814cuda3std3__45__cpo3endE)
_ZN39_INTERNAL_51172e6d_4_k_cu_f6ed997e_40814cuda3std3__45__cpo3endE:
	.zero		1
	.type		_ZN39_INTERNAL_51172e6d_4_k_cu_f6ed997e_40814cuda3std3__419piecewise_constructE,@object
	.size		_ZN39_INTERNAL_51172e6d_4_k_cu_f6ed997e_40814cuda3std3__419piecewise_constructE,(_ZN39_INTERNAL_51172e6d_4_k_cu_f6ed997e_40814cuda3std3__45__cpo4cendE - _ZN39_INTERNAL_51172e6d_4_k_cu_f6ed997e_40814cuda3std3__419piecewise_constructE)
_ZN39_INTERNAL_51172e6d_4_k_cu_f6ed997e_40814cuda3std3__419piecewise_constructE:
	.zero		1
	.type		_ZN39_INTERNAL_51172e6d_4_k_cu_f6ed997e_40814cuda3std3__45__cpo4cendE,@object
	.size		_ZN39_INTERNAL_51172e6d_4_k_cu_f6ed997e_40814cuda3std3__45__cpo4cendE,(_ZN39_INTERNAL_51172e6d_4_k_cu_f6ed997e_40814cuda3std6ranges3__45__cpo4swapE - _ZN39_INTERNAL_51172e6d_4_k_cu_f6ed997e_40814cuda3std3__45__cpo4cendE)
_ZN39_INTERNAL_51172e6d_4_k_cu_f6ed997e_40814cuda3std3__45__cpo4cendE:
	.zero		1
	.type		_ZN39_INTERNAL_51172e6d_4_k_cu_f6ed997e_40814cuda3std6ranges3__45__cpo4swapE,@object
	.size		_ZN39_INTERNAL_51172e6d_4_k_cu_f6ed997e_40814cuda3std6ranges3__45__cpo4swapE,(.L_8 - _ZN39_INTERNAL_51172e6d_4_k_cu_f6ed997e_40814cuda3std6ranges3__45__cpo4swapE)
_ZN39_INTERNAL_51172e6d_4_k_cu_f6ed997e_40814cuda3std6ranges3__45__cpo4swapE:
	.zero		1
.L_8:


//--------------------- .nv.constant0._ZN7cutlass13device_kernelINS_4gemm6kernel13GemmUniversalIN4cute5tupleIJiiiiEEENS1_10collective13CollectiveMmaINS1_34MainloopSm90TmaGmmaWarpSpecializedILi8ENS5_IJNS4_1CILi2EEENSA_ILi1EEESC_EEENS1_35KernelTmaWarpSpecializedCooperativeEEENS5_IJNSA_ILi512EEENSA_ILi384EEENSA_ILi16EEEEEENS_10bfloat16_tENS5_IJlSC_lEEESK_SL_NS4_8TiledMMAINS4_8MMA_AtomIJNS4_4SM904GMMA28MMA_64x192x16_F32BF16BF16_SSILNSP_5MajorE0ELSR_0ELNSP_7ScaleInE1ELSS_1EEEEEENS4_6LayoutISD_NS5_IJSC_NSA_ILi0EEESW_EEEEENS5_IJNS4_10UnderscoreESZ_SZ_EEEEENS4_13SM90_TMA_LOADENS4_14ComposedLayoutINS4_7SwizzleILi1ELi4ELi3EEENS4_18smem_ptr_flag_bitsILi16EEENSV_INS5_IJNSA_ILi8EEESI_EEENS5_IJSI_SC_EEEEEEEvNS4_8identityENS4_23SM90_TMA_LOAD_MULTICASTES1C_vS1D_EENS_8epilogue10collective6detail29Sm90TmaWarpSpecializedAdapterINS1H_15DefaultEpilogueISK_SL_SL_NS1G_6thread17LinearCombinationISK_Li1EffLNS1L_9ScaleType4KindE0ELNS_15FloatRoundStyleE2ESK_EENS1_15EpilogueDefaultEEEEEvvEEEEvNT_6ParamsE --------------------------
	.section	.nv.constant0._ZN7cutlass13device_kernelINS_4gemm6kernel13GemmUniversalIN4cute5tupleIJiiiiEEENS1_10collective13CollectiveMmaINS1_34MainloopSm90TmaGmmaWarpSpecializedILi8ENS5_IJNS4_1CILi2EEENSA_ILi1EEESC_EEENS1_35KernelTmaWarpSpecializedCooperativeEEENS5_IJNSA_ILi512EEENSA_ILi384EEENSA_ILi16EEEEEENS_10bfloat16_tENS5_IJlSC_lEEESK_SL_NS4_8TiledMMAINS4_8MMA_AtomIJNS4_4SM904GMMA28MMA_64x192x16_F32BF16BF16_SSILNSP_5MajorE0ELSR_0ELNSP_7ScaleInE1ELSS_1EEEEEENS4_6LayoutISD_NS5_IJSC_NSA_ILi0EEESW_EEEEENS5_IJNS4_10UnderscoreESZ_SZ_EEEEENS4_13SM90_TMA_LOADENS4_14ComposedLayoutINS4_7SwizzleILi1ELi4ELi3EEENS4_18smem_ptr_flag_bitsILi16EEENSV_INS5_IJNSA_ILi8EEESI_EEENS5_IJSI_SC_EEEEEEEvNS4_8identityENS4_23SM90_TMA_LOAD_MULTICASTES1C_vS1D_EENS_8epilogue10collective6detail29Sm90TmaWarpSpecializedAdapterINS1H_15DefaultEpilogueISK_SL_SL_NS1G_6thread17LinearCombinationISK_Li1EffLNS1L_9ScaleType4KindE0ELNS_15FloatRoundStyleE2ESK_EENS1_15EpilogueDefaultEEEEEvvEEEEvNT_6ParamsE,"a",@progbits
	.sectionflags	@""
	.align	4
.nv.constant0._ZN7cutlass13device_kernelINS_4gemm6kernel13GemmUniversalIN4cute5tupleIJiiiiEEENS1_10collective13CollectiveMmaINS1_34MainloopSm90TmaGmmaWarpSpecializedILi8ENS5_IJNS4_1CILi2EEENSA_ILi1EEESC_EEENS1_35KernelTmaWarpSpecializedCooperativeEEENS5_IJNSA_ILi512EEENSA_ILi384EEENSA_ILi16EEEEEENS_10bfloat16_tENS5_IJlSC_lEEESK_SL_NS4_8TiledMMAINS4_8MMA_AtomIJNS4_4SM904GMMA28MMA_64x192x16_F32BF16BF16_SSILNSP_5MajorE0ELSR_0ELNSP_7ScaleInE1ELSS_1EEEEEENS4_6LayoutISD_NS5_IJSC_NSA_ILi0EEESW_EEEEENS5_IJNS4_10UnderscoreESZ_SZ_EEEEENS4_13SM90_TMA_LOADENS4_14ComposedLayoutINS4_7SwizzleILi1ELi4ELi3EEENS4_18smem_ptr_flag_bitsILi16EEENSV_INS5_IJNSA_ILi8EEESI_EEENS5_IJSI_SC_EEEEEEEvNS4_8identityENS4_23SM90_TMA_LOAD_MULTICASTES1C_vS1D_EENS_8epilogue10collective6detail29Sm90TmaWarpSpecializedAdapterINS1H_15DefaultEpilogueISK_SL_SL_NS1G_6thread17LinearCombinationISK_Li1EffLNS1L_9ScaleType4KindE0ELNS_15FloatRoundStyleE2ESK_EENS1_15EpilogueDefaultEEEEEvvEEEEvNT_6ParamsE:
	.zero		1664


//--------------------- SYMBOLS --------------------------

	.type		.nv.reservedSmem.offset0,@object
	.size		.nv.reservedSmem.offset0,0x4
	.type		__assertfail,@function
